	.target	sm_90a

	.elftype	@"ET_EXEC"


//--------------------- .note.nv.tkinfo           --------------------------
	.section	.note.nv.tkinfo,"",@"SHT_NOTE"
	.sectionflags	@"SHF_NOTE_NV_TKINFO"
	.tkinfo
        /*0018*/ 	.word	0x00000002
        /*0030*/ 	.string	""
        /*0030*/ 	.string	"ptxas"
        /*0030*/ 	.string	"Cuda compilation tools, release 13.0, V13.0.88"
        /*0030*/ 	.string	"Build cuda_13.0.r13.0/compiler.36424714_0"
        /*0030*/ 	.string	"-arch sm_90a -m 64 "



//--------------------- .note.nv.cuinfo           --------------------------
	.section	.note.nv.cuinfo,"",@"SHT_NOTE"
	.sectionflags	@"SHF_NOTE_NV_CUINFO"
        /*0018*/ 	.short	0x0002
        /*001a*/ 	.short	0x005a
        /*001c*/ 	.short	0x0082
	.zero		2


//--------------------- .nv.info                  --------------------------
	.section	.nv.info,"",@"SHT_CUDA_INFO"
	.align	4


	//----- nvinfo : EIATTR_REGCOUNT
	.align		4
        /*0000*/ 	.byte	0x04, 0x2f
        /*0002*/ 	.short	(.L_12 - .L_11)
	.align		4
.L_11:
        /*0004*/ 	.word	index@(_ZN7cutlass13device_kernelINS_4gemm6kernel13GemmUniversalIN4cute5tupleIJiiiiEEENS1_10collective13CollectiveMmaINS1_43MainloopSm90TmaGmmaWarpSpecializedSparseFP8ILi6ENS5_IJNS4_1CILi2EEENSA_ILi1EEESC_EEENS1_32KernelTmaWarpSpecializedPingpongEEENS5_IJNSA_ILi64EEENSA_ILi256EEENSA_ILi128EEEEEENS_12float_e4m3_tENS5_IJNS4_6LayoutINS5_IJiNS5_IJSB_iEEEiEEENS5_IJlNS5_IJSC_SB_EEElEEEEENSL_INS5_IJNS5_IJSG_iEEENS5_IJSI_iEEEiEEENS5_IJNS5_IJSI_NSA_ILi8192EEEEEENS5_IJSC_lEEElEEEEEEEESK_NS5_IJlSC_lEEENS4_8TiledMMAINS4_8MMA_AtomIJNS4_4SM904GMMA6SPARSE32GMMA_64x256x64_F32E4M3E4M3_SS_TNILNS14_7ScaleInE1ELS17_1ELNS14_9SparseSelE0EEEEEENSL_INS5_IJSC_SC_SC_EEENS5_IJNSA_ILi0EEES1C_S1C_EEEEENS5_IJNS4_10UnderscoreES1F_S1F_EEEEENS4_13SM90_TMA_LOADENS4_14ComposedLayoutINS4_7SwizzleILi2ELi4ELi3EEENS4_25smem_sparse_ptr_flag_bitsILi2ELi8EEENSL_INS5_IJNS5_IJSC_NSA_ILi8EEEEEENS5_IJSB_SG_EEEEEENS5_IJNS5_IJS1C_SI_EEESO_EEEEEEEvNS4_8identityENS4_23SM90_TMA_LOAD_MULTICASTENS1J_INS1K_ILi3ELi4ELi3EEENS4_18smem_ptr_flag_bitsILi8EEENSL_INS5_IJS1O_SI_EEENS5_IJSI_SC_EEEEEEEvS1W_EENS_8epilogue10collective6detail29Sm90TmaWarpSpecializedAdapterINS27_15DefaultEpilogueIfNS5_IJSC_llEEES2B_NS26_6thread17LinearCombinationIfLi1EffLNS2C_9ScaleType4KindE0ELNS_15FloatRoundStyleE2EfEENS1_15EpilogueDefaultEEEEEvvEEEEvNT_6ParamsE)
        /*0008*/ 	.word	0x000000a8


	//----- nvinfo : EIATTR_FRAME_SIZE
	.align		4
.L_12:
        /*000c*/ 	.byte	0x04, 0x11
        /*000e*/ 	.short	(.L_14 - .L_13)
	.align		4
.L_13:
        /*0010*/ 	.word	index@(_ZN7cutlass13device_kernelINS_4gemm6kernel13GemmUniversalIN4cute5tupleIJiiiiEEENS1_10collective13CollectiveMmaINS1_43MainloopSm90TmaGmmaWarpSpecializedSparseFP8ILi6ENS5_IJNS4_1CILi2EEENSA_ILi1EEESC_EEENS1_32KernelTmaWarpSpecializedPingpongEEENS5_IJNSA_ILi64EEENSA_ILi256EEENSA_ILi128EEEEEENS_12float_e4m3_tENS5_IJNS4_6LayoutINS5_IJiNS5_IJSB_iEEEiEEENS5_IJlNS5_IJSC_SB_EEElEEEEENSL_INS5_IJNS5_IJSG_iEEENS5_IJSI_iEEEiEEENS5_IJNS5_IJSI_NSA_ILi8192EEEEEENS5_IJSC_lEEElEEEEEEEESK_NS5_IJlSC_lEEENS4_8TiledMMAINS4_8MMA_AtomIJNS4_4SM904GMMA6SPARSE32GMMA_64x256x64_F32E4M3E4M3_SS_TNILNS14_7ScaleInE1ELS17_1ELNS14_9SparseSelE0EEEEEENSL_INS5_IJSC_SC_SC_EEENS5_IJNSA_ILi0EEES1C_S1C_EEEEENS5_IJNS4_10UnderscoreES1F_S1F_EEEEENS4_13SM90_TMA_LOADENS4_14ComposedLayoutINS4_7SwizzleILi2ELi4ELi3EEENS4_25smem_sparse_ptr_flag_bitsILi2ELi8EEENSL_INS5_IJNS5_IJSC_NSA_ILi8EEEEEENS5_IJSB_SG_EEEEEENS5_IJNS5_IJS1C_SI_EEESO_EEEEEEEvNS4_8identityENS4_23SM90_TMA_LOAD_MULTICASTENS1J_INS1K_ILi3ELi4ELi3EEENS4_18smem_ptr_flag_bitsILi8EEENSL_INS5_IJS1O_SI_EEENS5_IJSI_SC_EEEEEEEvS1W_EENS_8epilogue10collective6detail29Sm90TmaWarpSpecializedAdapterINS27_15DefaultEpilogueIfNS5_IJSC_llEEES2B_NS26_6thread17LinearCombinationIfLi1EffLNS2C_9ScaleType4KindE0ELNS_15FloatRoundStyleE2EfEENS1_15EpilogueDefaultEEEEEvvEEEEvNT_6ParamsE)
        /*0014*/ 	.word	0x00000128


	//----- nvinfo : EIATTR_MIN_STACK_SIZE
	.align		4
.L_14:
        /*0018*/ 	.byte	0x04, 0x12
        /*001a*/ 	.short	(.L_16 - .L_15)
	.align		4
.L_15:
        /*001c*/ 	.word	index@(_ZN7cutlass13device_kernelINS_4gemm6kernel13GemmUniversalIN4cute5tupleIJiiiiEEENS1_10collective13CollectiveMmaINS1_43MainloopSm90TmaGmmaWarpSpecializedSparseFP8ILi6ENS5_IJNS4_1CILi2EEENSA_ILi1EEESC_EEENS1_32KernelTmaWarpSpecializedPingpongEEENS5_IJNSA_ILi64EEENSA_ILi256EEENSA_ILi128EEEEEENS_12float_e4m3_tENS5_IJNS4_6LayoutINS5_IJiNS5_IJSB_iEEEiEEENS5_IJlNS5_IJSC_SB_EEElEEEEENSL_INS5_IJNS5_IJSG_iEEENS5_IJSI_iEEEiEEENS5_IJNS5_IJSI_NSA_ILi8192EEEEEENS5_IJSC_lEEElEEEEEEEESK_NS5_IJlSC_lEEENS4_8TiledMMAINS4_8MMA_AtomIJNS4_4SM904GMMA6SPARSE32GMMA_64x256x64_F32E4M3E4M3_SS_TNILNS14_7ScaleInE1ELS17_1ELNS14_9SparseSelE0EEEEEENSL_INS5_IJSC_SC_SC_EEENS5_IJNSA_ILi0EEES1C_S1C_EEEEENS5_IJNS4_10UnderscoreES1F_S1F_EEEEENS4_13SM90_TMA_LOADENS4_14ComposedLayoutINS4_7SwizzleILi2ELi4ELi3EEENS4_25smem_sparse_ptr_flag_bitsILi2ELi8EEENSL_INS5_IJNS5_IJSC_NSA_ILi8EEEEEENS5_IJSB_SG_EEEEEENS5_IJNS5_IJS1C_SI_EEESO_EEEEEEEvNS4_8identityENS4_23SM90_TMA_LOAD_MULTICASTENS1J_INS1K_ILi3ELi4ELi3EEENS4_18smem_ptr_flag_bitsILi8EEENSL_INS5_IJS1O_SI_EEENS5_IJSI_SC_EEEEEEEvS1W_EENS_8epilogue10collective6detail29Sm90TmaWarpSpecializedAdapterINS27_15DefaultEpilogueIfNS5_IJSC_llEEES2B_NS26_6thread17LinearCombinationIfLi1EffLNS2C_9ScaleType4KindE0ELNS_15FloatRoundStyleE2EfEENS1_15EpilogueDefaultEEEEEvvEEEEvNT_6ParamsE)
        /*0020*/ 	.word	0x00000128
.L_16:


//--------------------- .nv.compat                --------------------------
	.section	.nv.compat,"",@"SHT_CUDA_COMPAT_INFO"
	.align	4
        /*0000*/ 	.byte	0x02, 0x09, 0x01, 0x00, 0x02, 0x02, 0x04, 0x00, 0x02, 0x05, 0x05, 0x00, 0x03, 0x07, 0x01, 0x01
        /*0010*/ 	.byte	0x02, 0x03, 0x01, 0x00, 0x02, 0x06, 0x01, 0x00, 0x04, 0x0b, 0x08, 0x00, 0x00, 0x00, 0x00, 0x00
        /*0020*/ 	.byte	0x00, 0x00, 0x00, 0x00


//--------------------- .nv.info._ZN7cutlass13device_kernelINS_4gemm6kernel13GemmUniversalIN4cute5tupleIJiiiiEEENS1_10collective13CollectiveMmaINS1_43MainloopSm90TmaGmmaWarpSpecializedSparseFP8ILi6ENS5_IJNS4_1CILi2EEENSA_ILi1EEESC_EEENS1_32KernelTmaWarpSpecializedPingpongEEENS5_IJNSA_ILi64EEENSA_ILi256EEENSA_ILi128EEEEEENS_12float_e4m3_tENS5_IJNS4_6LayoutINS5_IJiNS5_IJSB_iEEEiEEENS5_IJlNS5_IJSC_SB_EEElEEEEENSL_INS5_IJNS5_IJSG_iEEENS5_IJSI_iEEEiEEENS5_IJNS5_IJSI_NSA_ILi8192EEEEEENS5_IJSC_lEEElEEEEEEEESK_NS5_IJlSC_lEEENS4_8TiledMMAINS4_8MMA_AtomIJNS4_4SM904GMMA6SPARSE32GMMA_64x256x64_F32E4M3E4M3_SS_TNILNS14_7ScaleInE1ELS17_1ELNS14_9SparseSelE0EEEEEENSL_INS5_IJSC_SC_SC_EEENS5_IJNSA_ILi0EEES1C_S1C_EEEEENS5_IJNS4_10UnderscoreES1F_S1F_EEEEENS4_13SM90_TMA_LOADENS4_14ComposedLayoutINS4_7SwizzleILi2ELi4ELi3EEENS4_25smem_sparse_ptr_flag_bitsILi2ELi8EEENSL_INS5_IJNS5_IJSC_NSA_ILi8EEEEEENS5_IJSB_SG_EEEEEENS5_IJNS5_IJS1C_SI_EEESO_EEEEEEEvNS4_8identityENS4_23SM90_TMA_LOAD_MULTICASTENS1J_INS1K_ILi3ELi4ELi3EEENS4_18smem_ptr_flag_bitsILi8EEENSL_INS5_IJS1O_SI_EEENS5_IJSI_SC_EEEEEEEvS1W_EENS_8epilogue10collective6detail29Sm90TmaWarpSpecializedAdapterINS27_15DefaultEpilogueIfNS5_IJSC_llEEES2B_NS26_6thread17LinearCombinationIfLi1EffLNS2C_9ScaleType4KindE0ELNS_15FloatRoundStyleE2EfEENS1_15EpilogueDefaultEEEEEvvEEEEvNT_6ParamsE --------------------------
	.section	.nv.info._ZN7cutlass13device_kernelINS_4gemm6kernel13GemmUniversalIN4cute5tupleIJiiiiEEENS1_10collective13CollectiveMmaINS1_43MainloopSm90TmaGmmaWarpSpecializedSparseFP8ILi6ENS5_IJNS4_1CILi2EEENSA_ILi1EEESC_EEENS1_32KernelTmaWarpSpecializedPingpongEEENS5_IJNSA_ILi64EEENSA_ILi256EEENSA_ILi128EEEEEENS_12float_e4m3_tENS5_IJNS4_6LayoutINS5_IJiNS5_IJSB_iEEEiEEENS5_IJlNS5_IJSC_SB_EEElEEEEENSL_INS5_IJNS5_IJSG_iEEENS5_IJSI_iEEEiEEENS5_IJNS5_IJSI_NSA_ILi8192EEEEEENS5_IJSC_lEEElEEEEEEEESK_NS5_IJlSC_lEEENS4_8TiledMMAINS4_8MMA_AtomIJNS4_4SM904GMMA6SPARSE32GMMA_64x256x64_F32E4M3E4M3_SS_TNILNS14_7ScaleInE1ELS17_1ELNS14_9SparseSelE0EEEEEENSL_INS5_IJSC_SC_SC_EEENS5_IJNSA_ILi0EEES1C_S1C_EEEEENS5_IJNS4_10UnderscoreES1F_S1F_EEEEENS4_13SM90_TMA_LOADENS4_14ComposedLayoutINS4_7SwizzleILi2ELi4ELi3EEENS4_25smem_sparse_ptr_flag_bitsILi2ELi8EEENSL_INS5_IJNS5_IJSC_NSA_ILi8EEEEEENS5_IJSB_SG_EEEEEENS5_IJNS5_IJS1C_SI_EEESO_EEEEEEEvNS4_8identityENS4_23SM90_TMA_LOAD_MULTICASTENS1J_INS1K_ILi3ELi4ELi3EEENS4_18smem_ptr_flag_bitsILi8EEENSL_INS5_IJS1O_SI_EEENS5_IJSI_SC_EEEEEEEvS1W_EENS_8epilogue10collective6detail29Sm90TmaWarpSpecializedAdapterINS27_15DefaultEpilogueIfNS5_IJSC_llEEES2B_NS26_6thread17LinearCombinationIfLi1EffLNS2C_9ScaleType4KindE0ELNS_15FloatRoundStyleE2EfEENS1_15EpilogueDefaultEEEEEvvEEEEvNT_6ParamsE,"",@"SHT_CUDA_INFO"
	.sectionflags	@""
	.align	4


	//----- nvinfo : EIATTR_CUDA_API_VERSION
	.align		4
        /*0000*/ 	.byte	0x04, 0x37
        /*0002*/ 	.short	(.L_18 - .L_17)
.L_17:
        /*0004*/ 	.word	0x00000082


	//----- nvinfo : EIATTR_KPARAM_INFO
	.align		4
.L_18:
        /*0008*/ 	.byte	0x04, 0x17
        /*000a*/ 	.short	(.L_20 - .L_19)
.L_19:
        /*000c*/ 	.word	0x00000000
        /*0010*/ 	.short	0x0000
        /*0012*/ 	.short	0x0070
        /*0014*/ 	.byte	0x00, 0xf0, 0x01, 0x14


	//----- nvinfo : EIATTR_SPARSE_MMA_MASK
	.align		4
.L_20:
        /*0018*/ 	.byte	0x03, 0x50
        /*001a*/ 	.short	0x0001


	//----- nvinfo : EIATTR_MAXREG_COUNT
	.align		4
        /*001c*/ 	.byte	0x03, 0x1b
        /*001e*/ 	.short	0x00a8


	//----- nvinfo : EIATTR_NUM_BARRIERS
	.align		4
        /*0020*/ 	.byte	0x02, 0x4c
        /*0022*/ 	.byte	0x01
	.zero		1


	//----- nvinfo : EIATTR_ANNOTATIONS
	.align		4
        /*0024*/ 	.byte	0x04, 0x55
        /*0026*/ 	.short	(.L_22 - .L_21)


	//   ....[0]....
.L_21:
        /*0028*/ 	.word	0x00000001
        /*002c*/ 	.byte	0xa0, 0x07, 0x00, 0x00, 0x01, 0x00, 0x00, 0x00, 0x40, 0x09, 0x00, 0x00, 0x01, 0x00, 0x00, 0x00
        /* <DEDUP_REMOVED lines=213> */
        /*0d8c*/ 	.byte	0x20, 0x19, 0x01, 0x00, 0x01, 0x00, 0x00, 0x00, 0x30, 0x19, 0x01, 0x00


	//----- nvinfo : EIATTR_MERCURY_ISA_VERSION
	.align		4
.L_22:
        /*0d98*/ 	.byte	0x03, 0x5f
        /*0d9a*/ 	.short	0x0101


	//----- nvinfo : EIATTR_INT_WARP_WIDE_INSTR_OFFSETS
	.align		4
        /*0d9c*/ 	.byte	0x04, 0x31
        /*0d9e*/ 	.short	(.L_24 - .L_23)


	//   ....[0]....
.L_23:
        /*0da0*/ 	.word	0x00000600


	//   ....[1]....
        /*0da4*/ 	.word	0x00000680


	//   ....[2]....
        /*0da8*/ 	.word	0x00000690


	//   ....[3]....
        /*0dac*/ 	.word	0x000006c0


	//   ....[4]....
        /*0db0*/ 	.word	0x00000700


	//   ....[5]....
        /*0db4*/ 	.word	0x00000740


	//   ....[6]....
        /*0db8*/ 	.word	0x00000860


	//   ....[7]....
        /*0dbc*/ 	.word	0x00000880


	//----- nvinfo : EIATTR_COOP_GROUP_MASK_REGIDS
	.align		4
.L_24:
        /*0dc0*/ 	.byte	0x04, 0x29
        /*0dc2*/ 	.short	(.L_26 - .L_25)


	//   ....[0]....
.L_25:
        /*0dc4*/ 	.word	0xffffffff


	//   ....[1]....
        /*0dc8*/ 	.word	0xffffffff


	//   ....[2]....
        /*0dcc*/ 	.word	0xffffffff


	//   ....[3]....
        /*0dd0*/ 	.word	0xffffffff


	//   ....[4]....
        /*0dd4*/ 	.word	0xffffffff


	//   ....[5]....
        /*0dd8*/ 	.word	0xffffffff


	//   ....[6]....
        /*0ddc*/ 	.word	0xffffffff


	//----- nvinfo : EIATTR_COOP_GROUP_INSTR_OFFSETS
	.align		4
.L_26:
        /*0de0*/ 	.byte	0x04, 0x28
        /*0de2*/ 	.short	(.L_28 - .L_27)


	//   ....[0]....
.L_27:
        /*0de4*/ 	.word	0x00000070


	//   ....[1]....
        /*0de8*/ 	.word	0x00000090


	//   ....[2]....
        /*0dec*/ 	.word	0x000001c0


	//   ....[3]....
        /*0df0*/ 	.word	0x00000410


	//   ....[4]....
        /*0df4*/ 	.word	0x00000450


	//   ....[5]....
        /*0df8*/ 	.word	0x00000670


	//   ....[6]....
        /*0dfc*/ 	.word	0x000009d0


	//----- nvinfo : EIATTR_REG_RECONFIG
	.align		4
.L_28:
        /*0e00*/ 	.byte	0x01, 0x54
	.zero		2


	//----- nvinfo : EIATTR_MBARRIER_INSTR_OFFSETS
	.align		4
        /*0e04*/ 	.byte	0x04, 0x39
        /*0e06*/ 	.short	(.L_30 - .L_29)


	//   ....[0]....
.L_29:
        /*0e08*/ 	.word	0x00000340
        /*0e0c*/ 	.word	0x000000ff
        /*0e10*/ 	.word	0x00000000
        /*0e14*/ 	.short	0x0100
        /*0e16*/ 	.byte	0x07
	.zero		1


	//   ....[1]....
        /*0e18*/ 	.word	0x00000350
        /*0e1c*/ 	.word	0x000000ff
        /*0e20*/ 	.word	0x00000030
        /*0e24*/ 	.short	0x0100
        /*0e26*/ 	.byte	0x07
	.zero		1


	//   ....[2]....
        /*0e28*/ 	.word	0x00000360
        /*0e2c*/ 	.word	0x000000ff
        /*0e30*/ 	.word	0x00000008
        /*0e34*/ 	.short	0x0100
        /*0e36*/ 	.byte	0x07
	.zero		1


	//   ....[3]....
        /*0e38*/ 	.word	0x00000370
        /*0e3c*/ 	.word	0x000000ff
        /*0e40*/ 	.word	0x00000038
        /*0e44*/ 	.short	0x0100
        /*0e46*/ 	.byte	0x07
	.zero		1


	//   ....[4]....
        /*0e48*/ 	.word	0x00000380
        /*0e4c*/ 	.word	0x000000ff
        /*0e50*/ 	.word	0x00000010
        /*0e54*/ 	.short	0x0100
        /*0e56*/ 	.byte	0x07
	.zero		1


	//   ....[5]....
        /*0e58*/ 	.word	0x00000390
        /*0e5c*/ 	.word	0x000000ff
        /*0e60*/ 	.word	0x00000040
        /*0e64*/ 	.short	0x0100
        /*0e66*/ 	.byte	0x07
	.zero		1


	//   ....[6]....
        /*0e68*/ 	.word	0x000003a0
        /*0e6c*/ 	.word	0x000000ff
        /*0e70*/ 	.word	0x00000018
        /*0e74*/ 	.short	0x0100
        /*0e76*/ 	.byte	0x07
	.zero		1


	//   ....[7]....
        /*0e78*/ 	.word	0x000003b0
        /*0e7c*/ 	.word	0x000000ff
        /*0e80*/ 	.word	0x00000048
        /*0e84*/ 	.short	0x0100
        /*0e86*/ 	.byte	0x07
	.zero		1


	//   ....[8]....
        /*0e88*/ 	.word	0x000003c0
        /*0e8c*/ 	.word	0x000000ff
        /*0e90*/ 	.word	0x00000020
        /*0e94*/ 	.short	0x0100
        /*0e96*/ 	.byte	0x07
	.zero		1


	//   ....[9]....
        /*0e98*/ 	.word	0x000003d0
        /*0e9c*/ 	.word	0x000000ff
        /*0ea0*/ 	.word	0x00000050
        /*0ea4*/ 	.short	0x0100
        /*0ea6*/ 	.byte	0x07
	.zero		1


	//   ....[10]....
        /*0ea8*/ 	.word	0x000003e0
        /*0eac*/ 	.word	0x000000ff
        /*0eb0*/ 	.word	0x00000028
        /*0eb4*/ 	.short	0x0100
        /*0eb6*/ 	.byte	0x07
	.zero		1


	//   ....[11]....
        /*0eb8*/ 	.word	0x000003f0
        /*0ebc*/ 	.word	0x000000ff
        /*0ec0*/ 	.word	0x00000058
        /*0ec4*/ 	.short	0x0100
        /*0ec6*/ 	.byte	0x07
	.zero		1


	//   ....[12]....
        /*0ec8*/ 	.word	0x000008a0
        /*0ecc*/ 	.word	0x000000ff
        /*0ed0*/ 	.word	0x00000090
        /*0ed4*/ 	.short	0x0100
        /*0ed6*/ 	.byte	0x07
	.zero		1


	//   ....[13]....
        /*0ed8*/ 	.word	0x00000920
        /*0edc*/ 	.word	0x000000ff
        /*0ee0*/ 	.word	0x00000098
        /*0ee4*/ 	.short	0x0100
        /*0ee6*/ 	.byte	0x07
	.zero		1


	//   ....[14]....
        /*0ee8*/ 	.word	0x00000950
        /*0eec*/ 	.word	0x000000ff
        /*0ef0*/ 	.word	0x00000070
        /*0ef4*/ 	.short	0x0100
        /*0ef6*/ 	.byte	0x0a
	.zero		1


	//   ....[15]....
        /*0ef8*/ 	.word	0x00000960
        /*0efc*/ 	.word	0x000000ff
        /*0f00*/ 	.word	0x00000078
        /*0f04*/ 	.short	0x0100
        /*0f06*/ 	.byte	0x0a
	.zero		1


	//   ....[16]....
        /*0f08*/ 	.word	0x00000970
        /*0f0c*/ 	.word	0x000000ff
        /*0f10*/ 	.word	0x00000080
        /*0f14*/ 	.short	0x0100
        /*0f16*/ 	.byte	0x0a
	.zero		1


	//   ....[17]....
        /*0f18*/ 	.word	0x00000980
        /*0f1c*/ 	.word	0x000000ff
        /*0f20*/ 	.word	0x00000088
        /*0f24*/ 	.short	0x0100
        /*0f26*/ 	.byte	0x0a
	.zero		1


	//   ....[18]....
        /*0f28*/ 	.word	0x00001910
        /*0f2c*/ 	.word	0x000000ff
        /*0f30*/ 	.word	0xfffffff8
        /*0f34*/ 	.short	0x010a
        /*0f36*/ 	.byte	0x10
	.zero		1


	//   ....[19]....
        /*0f38*/ 	.word	0x00002360
        /*0f3c*/ 	.word	0x000000ff
        /*0f40*/ 	.word	0x00000000
        /*0f44*/ 	.short	0x010a
        /*0f46*/ 	.byte	0x08
	.zero		1


	//   ....[20]....
        /*0f48*/ 	.word	0x000023a0
        /*0f4c*/ 	.word	0x000000ff
        /*0f50*/ 	.word	0x00000000
        /*0f54*/ 	.short	0x010a
        /*0f56*/ 	.byte	0x08
	.zero		1


	//   ....[21]....
        /*0f58*/ 	.word	0x00003560
        /*0f5c*/ 	.word	0x00000098
        /*0f60*/ 	.word	0x00000000
        /*0f64*/ 	.short	0x0101
        /*0f66*/ 	.byte	0x3f
	.zero		1


	//   ....[22]....
        /*0f68*/ 	.word	0x00004ae0
        /*0f6c*/ 	.word	0x0000001a
        /*0f70*/ 	.word	0x00000000
        /*0f74*/ 	.short	0x0101
        /*0f76*/ 	.byte	0x1e
	.zero		1


	//   ....[23]....
        /*0f78*/ 	.word	0x00004b30
        /*0f7c*/ 	.word	0x000000ff
        /*0f80*/ 	.word	0x00000008
        /*0f84*/ 	.short	0x010a
        /*0f86*/ 	.byte	0x10
	.zero		1


	//   ....[24]....
        /*0f88*/ 	.word	0x000103a0
        /*0f8c*/ 	.word	0x00000003
        /*0f90*/ 	.word	0x00000000
        /*0f94*/ 	.short	0x0101
        /*0f96*/ 	.byte	0x1e
	.zero		1


	//   ....[25]....
        /*0f98*/ 	.word	0x00010e00
        /*0f9c*/ 	.word	0x0000000e
        /*0fa0*/ 	.word	0x00000030
        /*0fa4*/ 	.short	0x010a
        /*0fa6*/ 	.byte	0x3f
	.zero		1


	//   ....[26]....
        /*0fa8*/ 	.word	0x000112a0
        /*0fac*/ 	.word	0x00000004
        /*0fb0*/ 	.word	0x00000098
        /*0fb4*/ 	.short	0x0101
        /*0fb6*/ 	.byte	0x3f
	.zero		1


	//   ....[27]....
        /*0fb8*/ 	.word	0x00011a90
        /*0fbc*/ 	.word	0x00000005
        /*0fc0*/ 	.word	0x00000000
        /*0fc4*/ 	.short	0x010a
        /*0fc6*/ 	.byte	0x3f
	.zero		1


	//   ....[28]....
        /*0fc8*/ 	.word	0x00011b10
        /*0fcc*/ 	.word	0x00000007
        /*0fd0*/ 	.word	0x00000000
        /*0fd4*/ 	.short	0x010a
        /*0fd6*/ 	.byte	0x3f
	.zero		1


	//   ....[29]....
        /*0fd8*/ 	.word	0x00011ba0
        /*0fdc*/ 	.word	0x00000006
        /*0fe0*/ 	.word	0x00000000
        /*0fe4*/ 	.short	0x010a
        /*0fe6*/ 	.byte	0x3f
	.zero		1


	//   ....[30]....
        /*0fe8*/ 	.word	0x00011c30
        /*0fec*/ 	.word	0x00000009
        /*0ff0*/ 	.word	0x00000000
        /*0ff4*/ 	.short	0x010a
        /*0ff6*/ 	.byte	0x3f
	.zero		1


	//   ....[31]....
        /*0ff8*/ 	.word	0x00011cc0
        /*0ffc*/ 	.word	0x00000006
        /*1000*/ 	.word	0x00000000
        /*1004*/ 	.short	0x010a
        /*1006*/ 	.byte	0x3f
	.zero		1


	//   ....[32]....
        /*1008*/ 	.word	0x00011d50
        /*100c*/ 	.word	0x00000003
        /*1010*/ 	.word	0x00000000
        /*1014*/ 	.short	0x010a
        /*1016*/ 	.byte	0x3f
	.zero		1


	//   ....[33]....
        /*1018*/ 	.word	0x00011dc0
        /*101c*/ 	.word	0x00000004
        /*1020*/ 	.word	0xfffffff8
        /*1024*/ 	.short	0x010a
        /*1026*/ 	.byte	0x3f
	.zero		1


	//   ....[34]....
        /*1028*/ 	.word	0x00011e20
        /*102c*/ 	.word	0x00000099
        /*1030*/ 	.word	0x00000000
        /*1034*/ 	.short	0x010a
        /*1036*/ 	.byte	0x3f
	.zero		1


	//   ....[35]....
        /*1038*/ 	.word	0x00011e80
        /*103c*/ 	.word	0x0000001b
        /*1040*/ 	.word	0x00000008
        /*1044*/ 	.short	0x010a
        /*1046*/ 	.byte	0x3f
	.zero		1


	//   ....[36]....
        /*1048*/ 	.word	0x00011f50
        /*104c*/ 	.word	0x0000000e
        /*1050*/ 	.word	0x00000030
        /*1054*/ 	.short	0x010a
        /*1056*/ 	.byte	0x3f
	.zero		1


	//   ....[37]....
        /*1058*/ 	.word	0x00012030
        /*105c*/ 	.word	0x00000005
        /*1060*/ 	.word	0x00000000
        /*1064*/ 	.short	0x010a
        /*1066*/ 	.byte	0x3f
	.zero		1


	//   ....[38]....
        /*1068*/ 	.word	0x00012080
        /*106c*/ 	.word	0x00000007
        /*1070*/ 	.word	0x00000000
        /*1074*/ 	.short	0x010a
        /*1076*/ 	.byte	0x3f
	.zero		1


	//   ....[39]....
        /*1078*/ 	.word	0x000120d0
        /*107c*/ 	.word	0x00000006
        /*1080*/ 	.word	0x00000000
        /*1084*/ 	.short	0x010a
        /*1086*/ 	.byte	0x3f
	.zero		1


	//   ....[40]....
        /*1088*/ 	.word	0x00012120
        /*108c*/ 	.word	0x00000009
        /*1090*/ 	.word	0x00000000
        /*1094*/ 	.short	0x010a
        /*1096*/ 	.byte	0x3f
	.zero		1


	//   ....[41]....
        /*1098*/ 	.word	0x00012170
        /*109c*/ 	.word	0x00000006
        /*10a0*/ 	.word	0x00000000
        /*10a4*/ 	.short	0x010a
        /*10a6*/ 	.byte	0x3f
	.zero		1


	//----- nvinfo : EIATTR_NUM_MBARRIERS
	.align		4
.L_30:
        /*10a8*/ 	.byte	0x03, 0x38
        /*10aa*/ 	.short	0x0012


	//----- nvinfo : EIATTR_EXIT_INSTR_OFFSETS
	.align		4
        /*10ac*/ 	.byte	0x04, 0x1c
        /*10ae*/ 	.short	(.L_32 - .L_31)


	//   ....[0]....
.L_31:
        /*10b0*/ 	.word	0x00001550


	//   ....[1]....
        /*10b4*/ 	.word	0x000015b0


	//   ....[2]....
        /*10b8*/ 	.word	0x00010aa0


	//   ....[3]....
        /*10bc*/ 	.word	0x00010ad0


	//   ....[4]....
        /*10c0*/ 	.word	0x00011da0


	//----- nvinfo : EIATTR_MAX_THREADS
	.align		4
.L_32:
        /*10c4*/ 	.byte	0x04, 0x05
        /*10c6*/ 	.short	(.L_34 - .L_33)
.L_33:
        /*10c8*/ 	.word	0x00000180
        /*10cc*/ 	.word	0x00000001
        /*10d0*/ 	.word	0x00000001


	//----- nvinfo : EIATTR_CRS_STACK_SIZE
	.align		4
.L_34:
        /*10d4*/ 	.byte	0x04, 0x1e
        /*10d6*/ 	.short	(.L_36 - .L_35)
.L_35:
        /*10d8*/ 	.word	0x00000000


	//----- nvinfo : EIATTR_CBANK_PARAM_SIZE
	.align		4
.L_36:
        /*10dc*/ 	.byte	0x03, 0x19
        /*10de*/ 	.short	0x0570


	//----- nvinfo : EIATTR_PARAM_CBANK
	.align		4
        /*10e0*/ 	.byte	0x04, 0x0a
        /*10e2*/ 	.short	(.L_38 - .L_37)
	.align		4
.L_37:
        /*10e4*/ 	.word	index@(.nv.constant0._ZN7cutlass13device_kernelINS_4gemm6kernel13GemmUniversalIN4cute5tupleIJiiiiEEENS1_10collective13CollectiveMmaINS1_43MainloopSm90TmaGmmaWarpSpecializedSparseFP8ILi6ENS5_IJNS4_1CILi2EEENSA_ILi1EEESC_EEENS1_32KernelTmaWarpSpecializedPingpongEEENS5_IJNSA_ILi64EEENSA_ILi256EEENSA_ILi128EEEEEENS_12float_e4m3_tENS5_IJNS4_6LayoutINS5_IJiNS5_IJSB_iEEEiEEENS5_IJlNS5_IJSC_SB_EEElEEEEENSL_INS5_IJNS5_IJSG_iEEENS5_IJSI_iEEEiEEENS5_IJNS5_IJSI_NSA_ILi8192EEEEEENS5_IJSC_lEEElEEEEEEEESK_NS5_IJlSC_lEEENS4_8TiledMMAINS4_8MMA_AtomIJNS4_4SM904GMMA6SPARSE32GMMA_64x256x64_F32E4M3E4M3_SS_TNILNS14_7ScaleInE1ELS17_1ELNS14_9SparseSelE0EEEEEENSL_INS5_IJSC_SC_SC_EEENS5_IJNSA_ILi0EEES1C_S1C_EEEEENS5_IJNS4_10UnderscoreES1F_S1F_EEEEENS4_13SM90_TMA_LOADENS4_14ComposedLayoutINS4_7SwizzleILi2ELi4ELi3EEENS4_25smem_sparse_ptr_flag_bitsILi2ELi8EEENSL_INS5_IJNS5_IJSC_NSA_ILi8EEEEEENS5_IJSB_SG_EEEEEENS5_IJNS5_IJS1C_SI_EEESO_EEEEEEEvNS4_8identityENS4_23SM90_TMA_LOAD_MULTICASTENS1J_INS1K_ILi3ELi4ELi3EEENS4_18smem_ptr_flag_bitsILi8EEENSL_INS5_IJS1O_SI_EEENS5_IJSI_SC_EEEEEEEvS1W_EENS_8epilogue10collective6detail29Sm90TmaWarpSpecializedAdapterINS27_15DefaultEpilogueIfNS5_IJSC_llEEES2B_NS26_6thread17LinearCombinationIfLi1EffLNS2C_9ScaleType4KindE0ELNS_15FloatRoundStyleE2EfEENS1_15EpilogueDefaultEEEEEvvEEEEvNT_6ParamsE)
        /*10e8*/ 	.short	0x0210
        /*10ea*/ 	.short	0x0570


	//----- nvinfo : EIATTR_SW_WAR
	.align		4
.L_38:
        /*10ec*/ 	.byte	0x04, 0x36
        /*10ee*/ 	.short	(.L_40 - .L_39)
.L_39:
        /*10f0*/ 	.word	0x00000008
.L_40:


//--------------------- .nv.callgraph             --------------------------
	.section	.nv.callgraph,"",@"SHT_CUDA_CALLGRAPH"
	.align	4
	.sectionentsize	8
	.align		4
        /*0000*/ 	.word	0x00000000
	.align		4
        /*0004*/ 	.word	0xffffffff
	.align		4
        /*0008*/ 	.word	0x00000000
	.align		4
        /*000c*/ 	.word	0xfffffffe
	.align		4
        /*0010*/ 	.word	0x00000000
	.align		4
        /*0014*/ 	.word	0xfffffffd
	.align		4
        /*0018*/ 	.word	0x00000000
	.align		4
        /*001c*/ 	.word	0xfffffffc


//--------------------- .nv.constant4             --------------------------
	.section	.nv.constant4,"a",@progbits
	.align	8
	.align		8
.nv.constant4:
        /*0000*/ 	.dword	_ZN39_INTERNAL_98b4d99c_4_k_cu_80839c82_27844cuda3std3__45__cpo5beginE
	.align		8
        /*0008*/ 	.dword	_ZN39_INTERNAL_98b4d99c_4_k_cu_80839c82_27844cuda3std3__45__cpo3endE
	.align		8
        /*0010*/ 	.dword	_ZN39_INTERNAL_98b4d99c_4_k_cu_80839c82_27844cuda3std3__45__cpo6cbeginE
	.align		8
        /*0018*/ 	.dword	_ZN39_INTERNAL_98b4d99c_4_k_cu_80839c82_27844cuda3std3__45__cpo4cendE
	.align		8
        /*0020*/ 	.dword	_ZN39_INTERNAL_98b4d99c_4_k_cu_80839c82_27844cuda3std3__441_GLOBAL__N__98b4d99c_4_k_cu_80839c82_27846ignoreE
	.align		8
        /*0028*/ 	.dword	_ZN39_INTERNAL_98b4d99c_4_k_cu_80839c82_27844cuda3std3__419piecewise_constructE
	.align		8
        /*0030*/ 	.dword	_ZN39_INTERNAL_98b4d99c_4_k_cu_80839c82_27844cuda3std3__48in_placeE
	.align		8
        /*0038*/ 	.dword	_ZN39_INTERNAL_98b4d99c_4_k_cu_80839c82_27844cuda3std6ranges3__45__cpo4swapE
	.align		8
        /*0040*/ 	.dword	_ZN39_INTERNAL_98b4d99c_4_k_cu_80839c82_27844cuda3std6ranges3__45__cpo9iter_moveE
	.align		8
        /*0048*/ 	.dword	_ZN39_INTERNAL_98b4d99c_4_k_cu_80839c82_27844cute7productE
	.align		8
        /*0050*/ 	.dword	_ZN39_INTERNAL_98b4d99c_4_k_cu_80839c82_27844cute1_E


//--------------------- .text._ZN7cutlass13device_kernelINS_4gemm6kernel13GemmUniversalIN4cute5tupleIJiiiiEEENS1_10collective13CollectiveMmaINS1_43MainloopSm90TmaGmmaWarpSpecializedSparseFP8ILi6ENS5_IJNS4_1CILi2EEENSA_ILi1EEESC_EEENS1_32KernelTmaWarpSpecializedPingpongEEENS5_IJNSA_ILi64EEENSA_ILi256EEENSA_ILi128EEEEEENS_12float_e4m3_tENS5_IJNS4_6LayoutINS5_IJiNS5_IJSB_iEEEiEEENS5_IJlNS5_IJSC_SB_EEElEEEEENSL_INS5_IJNS5_IJSG_iEEENS5_IJSI_iEEEiEEENS5_IJNS5_IJSI_NSA_ILi8192EEEEEENS5_IJSC_lEEElEEEEEEEESK_NS5_IJlSC_lEEENS4_8TiledMMAINS4_8MMA_AtomIJNS4_4SM904GMMA6SPARSE32GMMA_64x256x64_F32E4M3E4M3_SS_TNILNS14_7ScaleInE1ELS17_1ELNS14_9SparseSelE0EEEEEENSL_INS5_IJSC_SC_SC_EEENS5_IJNSA_ILi0EEES1C_S1C_EEEEENS5_IJNS4_10UnderscoreES1F_S1F_EEEEENS4_13SM90_TMA_LOADENS4_14ComposedLayoutINS4_7SwizzleILi2ELi4ELi3EEENS4_25smem_sparse_ptr_flag_bitsILi2ELi8EEENSL_INS5_IJNS5_IJSC_NSA_ILi8EEEEEENS5_IJSB_SG_EEEEEENS5_IJNS5_IJS1C_SI_EEESO_EEEEEEEvNS4_8identityENS4_23SM90_TMA_LOAD_MULTICASTENS1J_INS1K_ILi3ELi4ELi3EEENS4_18smem_ptr_flag_bitsILi8EEENSL_INS5_IJS1O_SI_EEENS5_IJSI_SC_EEEEEEEvS1W_EENS_8epilogue10collective6detail29Sm90TmaWarpSpecializedAdapterINS27_15DefaultEpilogueIfNS5_IJSC_llEEES2B_NS26_6thread17LinearCombinationIfLi1EffLNS2C_9ScaleType4KindE0ELNS_15FloatRoundStyleE2EfEENS1_15EpilogueDefaultEEEEEvvEEEEvNT_6ParamsE --------------------------
	.section	.text._ZN7cutlass13device_kernelINS_4gemm6kernel13GemmUniversalIN4cute5tupleIJiiiiEEENS1_10collective13CollectiveMmaINS1_43MainloopSm90TmaGmmaWarpSpecializedSparseFP8ILi6ENS5_IJNS4_1CILi2EEENSA_ILi1EEESC_EEENS1_32KernelTmaWarpSpecializedPingpongEEENS5_IJNSA_ILi64EEENSA_ILi256EEENSA_ILi128EEEEEENS_12float_e4m3_tENS5_IJNS4_6LayoutINS5_IJiNS5_IJSB_iEEEiEEENS5_IJlNS5_IJSC_SB_EEElEEEEENSL_INS5_IJNS5_IJSG_iEEENS5_IJSI_iEEEiEEENS5_IJNS5_IJSI_NSA_ILi8192EEEEEENS5_IJSC_lEEElEEEEEEEESK_NS5_IJlSC_lEEENS4_8TiledMMAINS4_8MMA_AtomIJNS4_4SM904GMMA6SPARSE32GMMA_64x256x64_F32E4M3E4M3_SS_TNILNS14_7ScaleInE1ELS17_1ELNS14_9SparseSelE0EEEEEENSL_INS5_IJSC_SC_SC_EEENS5_IJNSA_ILi0EEES1C_S1C_EEEEENS5_IJNS4_10UnderscoreES1F_S1F_EEEEENS4_13SM90_TMA_LOADENS4_14ComposedLayoutINS4_7SwizzleILi2ELi4ELi3EEENS4_25smem_sparse_ptr_flag_bitsILi2ELi8EEENSL_INS5_IJNS5_IJSC_NSA_ILi8EEEEEENS5_IJSB_SG_EEEEEENS5_IJNS5_IJS1C_SI_EEESO_EEEEEEEvNS4_8identityENS4_23SM90_TMA_LOAD_MULTICASTENS1J_INS1K_ILi3ELi4ELi3EEENS4_18smem_ptr_flag_bitsILi8EEENSL_INS5_IJS1O_SI_EEENS5_IJSI_SC_EEEEEEEvS1W_EENS_8epilogue10collective6detail29Sm90TmaWarpSpecializedAdapterINS27_15DefaultEpilogueIfNS5_IJSC_llEEES2B_NS26_6thread17LinearCombinationIfLi1EffLNS2C_9ScaleType4KindE0ELNS_15FloatRoundStyleE2EfEENS1_15EpilogueDefaultEEEEEvvEEEEvNT_6ParamsE,"ax",@progbits
	.align	128
.text._ZN7cutlass13device_kernelINS_4gemm6kernel13GemmUniversalIN4cute5tupleIJiiiiEEENS1_10collective13CollectiveMmaINS1_43MainloopSm90TmaGmmaWarpSpecializedSparseFP8ILi6ENS5_IJNS4_1CILi2EEENSA_ILi1EEESC_EEENS1_32KernelTmaWarpSpecializedPingpongEEENS5_IJNSA_ILi64EEENSA_ILi256EEENSA_ILi128EEEEEENS_12float_e4m3_tENS5_IJNS4_6LayoutINS5_IJiNS5_IJSB_iEEEiEEENS5_IJlNS5_IJSC_SB_EEElEEEEENSL_INS5_IJNS5_IJSG_iEEENS5_IJSI_iEEEiEEENS5_IJNS5_IJSI_NSA_ILi8192EEEEEENS5_IJSC_lEEElEEEEEEEESK_NS5_IJlSC_lEEENS4_8TiledMMAINS4_8MMA_AtomIJNS4_4SM904GMMA6SPARSE32GMMA_64x256x64_F32E4M3E4M3_SS_TNILNS14_7ScaleInE1ELS17_1ELNS14_9SparseSelE0EEEEEENSL_INS5_IJSC_SC_SC_EEENS5_IJNSA_ILi0EEES1C_S1C_EEEEENS5_IJNS4_10UnderscoreES1F_S1F_EEEEENS4_13SM90_TMA_LOADENS4_14ComposedLayoutINS4_7SwizzleILi2ELi4ELi3EEENS4_25smem_sparse_ptr_flag_bitsILi2ELi8EEENSL_INS5_IJNS5_IJSC_NSA_ILi8EEEEEENS5_IJSB_SG_EEEEEENS5_IJNS5_IJS1C_SI_EEESO_EEEEEEEvNS4_8identityENS4_23SM90_TMA_LOAD_MULTICASTENS1J_INS1K_ILi3ELi4ELi3EEENS4_18smem_ptr_flag_bitsILi8EEENSL_INS5_IJS1O_SI_EEENS5_IJSI_SC_EEEEEEEvS1W_EENS_8epilogue10collective6detail29Sm90TmaWarpSpecializedAdapterINS27_15DefaultEpilogueIfNS5_IJSC_llEEES2B_NS26_6thread17LinearCombinationIfLi1EffLNS2C_9ScaleType4KindE0ELNS_15FloatRoundStyleE2EfEENS1_15EpilogueDefaultEEEEEvvEEEEvNT_6ParamsE:
        .type           _ZN7cutlass13device_kernelINS_4gemm6kernel13GemmUniversalIN4cute5tupleIJiiiiEEENS1_10collective13CollectiveMmaINS1_43MainloopSm90TmaGmmaWarpSpecializedSparseFP8ILi6ENS5_IJNS4_1CILi2EEENSA_ILi1EEESC_EEENS1_32KernelTmaWarpSpecializedPingpongEEENS5_IJNSA_ILi64EEENSA_ILi256EEENSA_ILi128EEEEEENS_12float_e4m3_tENS5_IJNS4_6LayoutINS5_IJiNS5_IJSB_iEEEiEEENS5_IJlNS5_IJSC_SB_EEElEEEEENSL_INS5_IJNS5_IJSG_iEEENS5_IJSI_iEEEiEEENS5_IJNS5_IJSI_NSA_ILi8192EEEEEENS5_IJSC_lEEElEEEEEEEESK_NS5_IJlSC_lEEENS4_8TiledMMAINS4_8MMA_AtomIJNS4_4SM904GMMA6SPARSE32GMMA_64x256x64_F32E4M3E4M3_SS_TNILNS14_7ScaleInE1ELS17_1ELNS14_9SparseSelE0EEEEEENSL_INS5_IJSC_SC_SC_EEENS5_IJNSA_ILi0EEES1C_S1C_EEEEENS5_IJNS4_10UnderscoreES1F_S1F_EEEEENS4_13SM90_TMA_LOADENS4_14ComposedLayoutINS4_7SwizzleILi2ELi4ELi3EEENS4_25smem_sparse_ptr_flag_bitsILi2ELi8EEENSL_INS5_IJNS5_IJSC_NSA_ILi8EEEEEENS5_IJSB_SG_EEEEEENS5_IJNS5_IJS1C_SI_EEESO_EEEEEEEvNS4_8identityENS4_23SM90_TMA_LOAD_MULTICASTENS1J_INS1K_ILi3ELi4ELi3EEENS4_18smem_ptr_flag_bitsILi8EEENSL_INS5_IJS1O_SI_EEENS5_IJSI_SC_EEEEEEEvS1W_EENS_8epilogue10collective6detail29Sm90TmaWarpSpecializedAdapterINS27_15DefaultEpilogueIfNS5_IJSC_llEEES2B_NS26_6thread17LinearCombinationIfLi1EffLNS2C_9ScaleType4KindE0ELNS_15FloatRoundStyleE2EfEENS1_15EpilogueDefaultEEEEEvvEEEEvNT_6ParamsE,@function
        .size           _ZN7cutlass13device_kernelINS_4gemm6kernel13GemmUniversalIN4cute5tupleIJiiiiEEENS1_10collective13CollectiveMmaINS1_43MainloopSm90TmaGmmaWarpSpecializedSparseFP8ILi6ENS5_IJNS4_1CILi2EEENSA_ILi1EEESC_EEENS1_32KernelTmaWarpSpecializedPingpongEEENS5_IJNSA_ILi64EEENSA_ILi256EEENSA_ILi128EEEEEENS_12float_e4m3_tENS5_IJNS4_6LayoutINS5_IJiNS5_IJSB_iEEEiEEENS5_IJlNS5_IJSC_SB_EEElEEEEENSL_INS5_IJNS5_IJSG_iEEENS5_IJSI_iEEEiEEENS5_IJNS5_IJSI_NSA_ILi8192EEEEEENS5_IJSC_lEEElEEEEEEEESK_NS5_IJlSC_lEEENS4_8TiledMMAINS4_8MMA_AtomIJNS4_4SM904GMMA6SPARSE32GMMA_64x256x64_F32E4M3E4M3_SS_TNILNS14_7ScaleInE1ELS17_1ELNS14_9SparseSelE0EEEEEENSL_INS5_IJSC_SC_SC_EEENS5_IJNSA_ILi0EEES1C_S1C_EEEEENS5_IJNS4_10UnderscoreES1F_S1F_EEEEENS4_13SM90_TMA_LOADENS4_14ComposedLayoutINS4_7SwizzleILi2ELi4ELi3EEENS4_25smem_sparse_ptr_flag_bitsILi2ELi8EEENSL_INS5_IJNS5_IJSC_NSA_ILi8EEEEEENS5_IJSB_SG_EEEEEENS5_IJNS5_IJS1C_SI_EEESO_EEEEEEEvNS4_8identityENS4_23SM90_TMA_LOAD_MULTICASTENS1J_INS1K_ILi3ELi4ELi3EEENS4_18smem_ptr_flag_bitsILi8EEENSL_INS5_IJS1O_SI_EEENS5_IJSI_SC_EEEEEEEvS1W_EENS_8epilogue10collective6detail29Sm90TmaWarpSpecializedAdapterINS27_15DefaultEpilogueIfNS5_IJSC_llEEES2B_NS26_6thread17LinearCombinationIfLi1EffLNS2C_9ScaleType4KindE0ELNS_15FloatRoundStyleE2EfEENS1_15EpilogueDefaultEEEEEvvEEEEvNT_6ParamsE,(.L_x_266 - _ZN7cutlass13device_kernelINS_4gemm6kernel13GemmUniversalIN4cute5tupleIJiiiiEEENS1_10collective13CollectiveMmaINS1_43MainloopSm90TmaGmmaWarpSpecializedSparseFP8ILi6ENS5_IJNS4_1CILi2EEENSA_ILi1EEESC_EEENS1_32KernelTmaWarpSpecializedPingpongEEENS5_IJNSA_ILi64EEENSA_ILi256EEENSA_ILi128EEEEEENS_12float_e4m3_tENS5_IJNS4_6LayoutINS5_IJiNS5_IJSB_iEEEiEEENS5_IJlNS5_IJSC_SB_EEElEEEEENSL_INS5_IJNS5_IJSG_iEEENS5_IJSI_iEEEiEEENS5_IJNS5_IJSI_NSA_ILi8192EEEEEENS5_IJSC_lEEElEEEEEEEESK_NS5_IJlSC_lEEENS4_8TiledMMAINS4_8MMA_AtomIJNS4_4SM904GMMA6SPARSE32GMMA_64x256x64_F32E4M3E4M3_SS_TNILNS14_7ScaleInE1ELS17_1ELNS14_9SparseSelE0EEEEEENSL_INS5_IJSC_SC_SC_EEENS5_IJNSA_ILi0EEES1C_S1C_EEEEENS5_IJNS4_10UnderscoreES1F_S1F_EEEEENS4_13SM90_TMA_LOADENS4_14ComposedLayoutINS4_7SwizzleILi2ELi4ELi3EEENS4_25smem_sparse_ptr_flag_bitsILi2ELi8EEENSL_INS5_IJNS5_IJSC_NSA_ILi8EEEEEENS5_IJSB_SG_EEEEEENS5_IJNS5_IJS1C_SI_EEESO_EEEEEEEvNS4_8identityENS4_23SM90_TMA_LOAD_MULTICASTENS1J_INS1K_ILi3ELi4ELi3EEENS4_18smem_ptr_flag_bitsILi8EEENSL_INS5_IJS1O_SI_EEENS5_IJSI_SC_EEEEEEEvS1W_EENS_8epilogue10collective6detail29Sm90TmaWarpSpecializedAdapterINS27_15DefaultEpilogueIfNS5_IJSC_llEEES2B_NS26_6thread17LinearCombinationIfLi1EffLNS2C_9ScaleType4KindE0ELNS_15FloatRoundStyleE2EfEENS1_15EpilogueDefaultEEEEEvvEEEEvNT_6ParamsE)
        .other          _ZN7cutlass13device_kernelINS_4gemm6kernel13GemmUniversalIN4cute5tupleIJiiiiEEENS1_10collective13CollectiveMmaINS1_43MainloopSm90TmaGmmaWarpSpecializedSparseFP8ILi6ENS5_IJNS4_1CILi2EEENSA_ILi1EEESC_EEENS1_32KernelTmaWarpSpecializedPingpongEEENS5_IJNSA_ILi64EEENSA_ILi256EEENSA_ILi128EEEEEENS_12float_e4m3_tENS5_IJNS4_6LayoutINS5_IJiNS5_IJSB_iEEEiEEENS5_IJlNS5_IJSC_SB_EEElEEEEENSL_INS5_IJNS5_IJSG_iEEENS5_IJSI_iEEEiEEENS5_IJNS5_IJSI_NSA_ILi8192EEEEEENS5_IJSC_lEEElEEEEEEEESK_NS5_IJlSC_lEEENS4_8TiledMMAINS4_8MMA_AtomIJNS4_4SM904GMMA6SPARSE32GMMA_64x256x64_F32E4M3E4M3_SS_TNILNS14_7ScaleInE1ELS17_1ELNS14_9SparseSelE0EEEEEENSL_INS5_IJSC_SC_SC_EEENS5_IJNSA_ILi0EEES1C_S1C_EEEEENS5_IJNS4_10UnderscoreES1F_S1F_EEEEENS4_13SM90_TMA_LOADENS4_14ComposedLayoutINS4_7SwizzleILi2ELi4ELi3EEENS4_25smem_sparse_ptr_flag_bitsILi2ELi8EEENSL_INS5_IJNS5_IJSC_NSA_ILi8EEEEEENS5_IJSB_SG_EEEEEENS5_IJNS5_IJS1C_SI_EEESO_EEEEEEEvNS4_8identityENS4_23SM90_TMA_LOAD_MULTICASTENS1J_INS1K_ILi3ELi4ELi3EEENS4_18smem_ptr_flag_bitsILi8EEENSL_INS5_IJS1O_SI_EEENS5_IJSI_SC_EEEEEEEvS1W_EENS_8epilogue10collective6detail29Sm90TmaWarpSpecializedAdapterINS27_15DefaultEpilogueIfNS5_IJSC_llEEES2B_NS26_6thread17LinearCombinationIfLi1EffLNS2C_9ScaleType4KindE0ELNS_15FloatRoundStyleE2EfEENS1_15EpilogueDefaultEEEEEvvEEEEvNT_6ParamsE,@"STO_CUDA_ENTRY STV_DEFAULT"
_ZN7cutlass13device_kernelINS_4gemm6kernel13GemmUniversalIN4cute5tupleIJiiiiEEENS1_10collective13CollectiveMmaINS1_43MainloopSm90TmaGmmaWarpSpecializedSparseFP8ILi6ENS5_IJNS4_1CILi2EEENSA_ILi1EEESC_EEENS1_32KernelTmaWarpSpecializedPingpongEEENS5_IJNSA_ILi64EEENSA_ILi256EEENSA_ILi128EEEEEENS_12float_e4m3_tENS5_IJNS4_6LayoutINS5_IJiNS5_IJSB_iEEEiEEENS5_IJlNS5_IJSC_SB_EEElEEEEENSL_INS5_IJNS5_IJSG_iEEENS5_IJSI_iEEEiEEENS5_IJNS5_IJSI_NSA_ILi8192EEEEEENS5_IJSC_lEEElEEEEEEEESK_NS5_IJlSC_lEEENS4_8TiledMMAINS4_8MMA_AtomIJNS4_4SM904GMMA6SPARSE32GMMA_64x256x64_F32E4M3E4M3_SS_TNILNS14_7ScaleInE1ELS17_1ELNS14_9SparseSelE0EEEEEENSL_INS5_IJSC_SC_SC_EEENS5_IJNSA_ILi0EEES1C_S1C_EEEEENS5_IJNS4_10UnderscoreES1F_S1F_EEEEENS4_13SM90_TMA_LOADENS4_14ComposedLayoutINS4_7SwizzleILi2ELi4ELi3EEENS4_25smem_sparse_ptr_flag_bitsILi2ELi8EEENSL_INS5_IJNS5_IJSC_NSA_ILi8EEEEEENS5_IJSB_SG_EEEEEENS5_IJNS5_IJS1C_SI_EEESO_EEEEEEEvNS4_8identityENS4_23SM90_TMA_LOAD_MULTICASTENS1J_INS1K_ILi3ELi4ELi3EEENS4_18smem_ptr_flag_bitsILi8EEENSL_INS5_IJS1O_SI_EEENS5_IJSI_SC_EEEEEEEvS1W_EENS_8epilogue10collective6detail29Sm90TmaWarpSpecializedAdapterINS27_15DefaultEpilogueIfNS5_IJSC_llEEES2B_NS26_6thread17LinearCombinationIfLi1EffLNS2C_9ScaleType4KindE0ELNS_15FloatRoundStyleE2EfEENS1_15EpilogueDefaultEEEEEvvEEEEvNT_6ParamsE:
[----:B------:R-:W0:Y:S02]  /*0000*/  LDC R1, c[0x0][0x28] ;  /* 0x00000a00ff017b82 */ /* 0x000e240000000800 */
[----:B0-----:R-:W-:Y:S01]  /*0010*/  VIADD R1, R1, 0xfffffed8 ;  /* 0xfffffed801017836 */ /* 0x001fe20000000000 */
[----:B------:R-:W0:Y:S01]  /*0020*/  S2R R2, SR_TID.X ;  /* 0x0000000000027919 */ /* 0x000e220000002100 */
[----:B------:R-:W-:Y:S01]  /*0030*/  ELECT P0, URZ, PT ;  /* 0x00000000003f782f */ /* 0x000fe20003800000 */
[----:B------:R-:W-:Y:S01]  /*0040*/  BSSY B0, `(.L_x_0) ;  /* 0x0000017000007945 */ /* 0x000fe20003800000 */
[--C-:B0-----:R-:W-:Y:S02]  /*0050*/  SHF.R.U32.HI R0, RZ, 0x5, R2.reuse ;  /* 0x00000005ff007819 */ /* 0x101fe40000011602 */
[----:B------:R-:W-:-:S03]  /*0060*/  SHF.R.U32.HI R5, RZ, 0x7, R2 ;  /* 0x00000007ff057819 */ /* 0x000fc60000011602 */
[----:B------:R-:W0:Y:S02]  /*0070*/  SHFL.IDX PT, R3, R0, RZ, 0x1f ;  /* 0x00001fff00037589 */ /* 0x000e2400000e0000 */
[----:B0-----:R-:W-:Y:S02]  /*0080*/  R2UR UR6, R3 ;  /* 0x00000000030672ca */ /* 0x001fe400000e0000 */
[----:B------:R0:W1:Y:S11]  /*0090*/  SHFL.IDX PT, R3, R5, RZ, 0x1f ;  /* 0x00001fff05037589 */ /* 0x00007600000e0000 */
[----:B------:R-:W-:-:S02]  /*00a0*/  USHF.R.S32.HI UR4, URZ, 0x1f, UR6 ;  /* 0x0000001f3f047899 */ /* 0x000fc40008011406 */
[----:B------:R-:W-:Y:S02]  /*00b0*/  ISETP.NE.OR P0, PT, RZ, UR6, !P0 ;  /* 0x00000006ff007c0c */ /* 0x000fe4000c705670 */
[----:B------:R-:W-:-:S04]  /*00c0*/  ULEA.HI UR4, UR4, UR6, URZ, 0x2 ;  /* 0x0000000604047291 */ /* 0x000fc8000f8f103f */
[----:B------:R-:W-:-:S04]  /*00d0*/  ULOP3.LUT UR4, UR4, 0xfffffffc, URZ, 0xc0, !UPT ;  /* 0xfffffffc04047892 */ /* 0x000fc8000f8ec03f */
[----:B------:R-:W-:-:S03]  /*00e0*/  UIADD3 UR6, UR6, -UR4, URZ ;  /* 0x8000000406067290 */ /* 0x000fc6000fffe03f */
[----:B01----:R-:W-:Y:S09]  /*00f0*/  @P0 BRA `(.L_x_1) ;  /* 0x00000000002c0947 */ /* 0x003ff20003800000 */
[----:B------:R-:W-:Y:S02]  /*0100*/  ULDC.64 UR4, c[0x0][0x198] ;  /* 0x0000660000047ab9 */ /* 0x000fe40000000a00 */
[----:B------:R-:W-:Y:S02]  /*0110*/  UIADD3 UR8, UP0, UR4, 0xf0, URZ ;  /* 0x000000f004087890 */ /* 0x000fe4000ff1e03f */
[----:B------:R-:W-:Y:S02]  /*0120*/  UIADD3 UR10, UP1, UR4, 0x1f0, URZ ;  /* 0x000001f0040a7890 */ /* 0x000fe4000ff3e03f */
[----:B------:R-:W-:Y:S02]  /*0130*/  UIADD3 UR4, UP2, UR4, 0x2f0, URZ ;  /* 0x000002f004047890 */ /* 0x000fe4000ff5e03f */
[----:B------:R-:W-:Y:S02]  /*0140*/  UIADD3.X UR9, URZ, UR5, URZ, UP0, !UPT ;  /* 0x000000053f097290 */ /* 0x000fe400087fe43f */
[----:B------:R-:W-:-:S02]  /*0150*/  UIADD3.X UR11, URZ, UR5, URZ, UP1, !UPT ;  /* 0x000000053f0b7290 */ /* 0x000fc40008ffe43f */
[----:B------:R-:W-:-:S05]  /*0160*/  UIADD3.X UR5, URZ, UR5, URZ, UP2, !UPT ;  /* 0x000000053f057290 */ /* 0x000fca00097fe43f */
[----:B------:R0:W-:Y:S02]  /*0170*/  UTMACCTL.PF [UR8] ;  /* 0x00000000080079b9 */ /* 0x0001e40008040000 */
[----:B------:R0:W-:Y:S02]  /*0180*/  UTMACCTL.PF [UR10] ;  /* 0x000000000a0079b9 */ /* 0x0001e40008040000 */
[----:B------:R0:W-:Y:S02]  /*0190*/  UTMACCTL.PF [UR4] ;  /* 0x00000000040079b9 */ /* 0x0001e40008040000 */
[----:B0-----:R-:W-:Y:S01]  /*01a0*/  NOP ;  /* 0x0000000000007918 */ /* 0x001fe20000000000 */
.L_x_1:
[----:B------:R-:W-:Y:S05]  /*01b0*/  BSYNC B0 ;  /* 0x0000000000007941 */ /* 0x000fea0003800000 */
.L_x_0:
[----:B------:R-:W0:Y:S01]  /*01c0*/  SHFL.IDX PT, R6, R0, RZ, 0x1f ;  /* 0x00001fff00067589 */ /* 0x000e2200000e0000 */
[----:B------:R-:W-:Y:S01]  /*01d0*/  R2UR UR13, R3 ;  /* 0x00000000030d72ca */ /* 0x000fe200000e0000 */
[----:B------:R-:W-:-:S04]  /*01e0*/  UISETP.NE.AND UP0, UPT, UR6, 0x3, UPT ;  /* 0x000000030600788c */ /* 0x000fc8000bf05270 */
[----:B------:R-:W-:-:S08]  /*01f0*/  UISETP.EQ.OR UP0, UPT, UR6, URZ, !UP0 ;  /* 0x0000003f0600728c */ /* 0x000fd0000c702670 */
[----:B------:R-:W-:Y:S02]  /*0200*/  UIADD3 UR12, UR13, -0x1, URZ ;  /* 0xffffffff0d0c7890 */ /* 0x000fe4000fffe03f */
[----:B------:R-:W-:Y:S02]  /*0210*/  UISETP.EQ.AND UP0, UPT, UR13, URZ, UP0 ;  /* 0x0000003f0d00728c */ /* 0x000fe40008702270 */
[----:B------:R-:W-:Y:S02]  /*0220*/  UISETP.GE.U32.AND UP1, UPT, UR12, 0x2, UPT ;  /* 0x000000020c00788c */ /* 0x000fe4000bf26070 */
[----:B------:R-:W-:Y:S01]  /*0230*/  USEL UR14, URZ, 0x1, !UP0 ;  /* 0x000000013f0e7887 */ /* 0x000fe2000c000000 */
[----:B0-----:R-:W-:-:S03]  /*0240*/  ISETP.NE.AND P0, PT, R6, RZ, PT ;  /* 0x000000ff0600720c */ /* 0x001fc60003f05270 */
[----:B------:R-:W-:-:S10]  /*0250*/  USEL UR14, UR14, 0x2, UP1 ;  /* 0x000000020e0e7887 */ /* 0x000fd40008800000 */
[----:B------:R-:W-:Y:S05]  /*0260*/  @P0 BRA `(.L_x_2) ;  /* 0x0000000000680947 */ /* 0x000fea0003800000 */
[----:B------:R-:W0:Y:S01]  /*0270*/  S2UR UR7, SR_CgaCtaId ;  /* 0x00000000000779c3 */ /* 0x000e220000008800 */
[----:B------:R-:W-:Y:S01]  /*0280*/  UMOV UR4, 0x400 ;  /* 0x0000040000047882 */ /* 0x000fe20000000000 */
[----:B------:R-:W-:Y:S01]  /*0290*/  UMOV UR5, 0x1 ;  /* 0x0000000100057882 */ /* 0x000fe20000000000 */
[----:B------:R-:W-:Y:S01]  /*02a0*/  UMOV UR8, 0x2 ;  /* 0x0000000200087882 */ /* 0x000fe20000000000 */
[----:B------:R-:W-:Y:S01]  /*02b0*/  ELECT P0, URZ, PT ;  /* 0x00000000003f782f */ /* 0x000fe20003800000 */
[----:B------:R-:W-:-:S04]  /*02c0*/  UIADD3 UR8, -UR8, 0x100000, URZ ;  /* 0x0010000008087890 */ /* 0x000fc8000fffe13f */
[----:B------:R-:W-:Y:S02]  /*02d0*/  USHF.L.U32 UR9, UR8, 0xb, URZ ;  /* 0x0000000b08097899 */ /* 0x000fe4000800063f */
[----:B------:R-:W-:Y:S02]  /*02e0*/  USHF.L.U32 UR8, UR8, 0x1, URZ ;  /* 0x0000000108087899 */ /* 0x000fe4000800063f */
[----:B0-----:R-:W-:Y:S02]  /*02f0*/  ULEA UR7, UR7, UR4, 0x18 ;  /* 0x0000000407077291 */ /* 0x001fe4000f8ec03f */
[----:B------:R-:W-:-:S04]  /*0300*/  UIADD3 UR4, -UR5, 0x100000, URZ ;  /* 0x0010000005047890 */ /* 0x000fc8000fffe13f */
[----:B------:R-:W-:Y:S02]  /*0310*/  USHF.L.U32 UR5, UR4, 0xb, URZ ;  /* 0x0000000b04057899 */ /* 0x000fe4000800063f */
[----:B------:R-:W-:Y:S01]  /*0320*/  USHF.L.U32 UR4, UR4, 0x1, URZ ;  /* 0x0000000104047899 */ /* 0x000fe2000800063f */
[----:B------:R-:W0:Y:S11]  /*0330*/  FENCE.VIEW.ASYNC.S ;  /* 0x00000000000073c6 */ /* 0x000e360000000000 */
[----:B0-----:R0:W1:Y:S01]  /*0340*/  SYNCS.EXCH.64 URZ, [UR7], UR4 ;  /* 0x00000004073f75b2 */ /* 0x0010620008000100 */
[----:B------:R0:W2:Y:S01]  /*0350*/  SYNCS.EXCH.64 URZ, [UR7+0x30], UR8 ;  /* 0x00003008073f75b2 */ /* 0x0000a20008000100 */
[----:B------:R0:W3:Y:S01]  /*0360*/  SYNCS.EXCH.64 URZ, [UR7+0x8], UR4 ;  /* 0x00000804073f75b2 */ /* 0x0000e20008000100 */
[----:B------:R0:W4:Y:S01]  /*0370*/  SYNCS.EXCH.64 URZ, [UR7+0x38], UR8 ;  /* 0x00003808073f75b2 */ /* 0x0001220008000100 */
[----:B------:R0:W0:Y:S01]  /*0380*/  SYNCS.EXCH.64 URZ, [UR7+0x10], UR4 ;  /* 0x00001004073f75b2 */ /* 0x0000220008000100 */
[----:B------:R0:W0:Y:S01]  /*0390*/  SYNCS.EXCH.64 URZ, [UR7+0x40], UR8 ;  /* 0x00004008073f75b2 */ /* 0x0000220008000100 */
[----:B------:R0:W0:Y:S01]  /*03a0*/  SYNCS.EXCH.64 URZ, [UR7+0x18], UR4 ;  /* 0x00001804073f75b2 */ /* 0x0000220008000100 */
[----:B------:R0:W0:Y:S01]  /*03b0*/  SYNCS.EXCH.64 URZ, [UR7+0x48], UR8 ;  /* 0x00004808073f75b2 */ /* 0x0000220008000100 */
[----:B------:R0:W0:Y:S01]  /*03c0*/  SYNCS.EXCH.64 URZ, [UR7+0x20], UR4 ;  /* 0x00002004073f75b2 */ /* 0x0000220008000100 */
[----:B------:R0:W0:Y:S01]  /*03d0*/  SYNCS.EXCH.64 URZ, [UR7+0x50], UR8 ;  /* 0x00005008073f75b2 */ /* 0x0000220008000100 */
[----:B------:R0:W0:Y:S01]  /*03e0*/  SYNCS.EXCH.64 URZ, [UR7+0x28], UR4 ;  /* 0x00002804073f75b2 */ /* 0x0000220008000100 */
[----:B------:R0:W0:Y:S01]  /*03f0*/  SYNCS.EXCH.64 URZ, [UR7+0x58], UR8 ;  /* 0x00005808073f75b2 */ /* 0x0000220008000100 */
[----:B------:R-:W-:Y:S01]  /*0400*/  NOP ;  /* 0x0000000000007918 */ /* 0x000fe20000000000 */
.L_x_2:
[----:B------:R-:W5:Y:S01]  /*0410*/  SHFL.IDX PT, R4, R0, RZ, 0x1f ;  /* 0x00001fff00047589 */ /* 0x000f6200000e0000 */
[----:B------:R-:W-:Y:S01]  /*0420*/  SHF.R.S32.HI R3, RZ, 0x1f, R2 ;  /* 0x0000001fff037819 */ /* 0x000fe20000011402 */
[----:B------:R-:W1:Y:S01]  /*0430*/  S2UR UR15, SR_CTAID.X ;  /* 0x00000000000f79c3 */ /* 0x000e620000002500 */
[----:B------:R-:W-:Y:S01]  /*0440*/  ELECT P0, URZ, PT ;  /* 0x00000000003f782f */ /* 0x000fe20003800000 */
[----:B------:R-:W2:Y:S01]  /*0450*/  SHFL.IDX PT, R10, R0, RZ, 0x1f ;  /* 0x00001fff000a7589 */ /* 0x000ea200000e0000 */
[----:B------:R-:W-:Y:S01]  /*0460*/  LEA.HI R3, R3, R2, RZ, 0x7 ;  /* 0x0000000203037211 */ /* 0x000fe200078f38ff */
[----:B0-----:R-:W-:Y:S01]  /*0470*/  ULDC UR4, c[0x0][0x150] ;  /* 0x0000540000047ab9 */ /* 0x001fe20000000800 */
[----:B------:R-:W-:Y:S02]  /*0480*/  SHF.R.S32.HI R9, RZ, 0x1f, R6 ;  /* 0x0000001fff097819 */ /* 0x000fe40000011406 */
[----:B------:R-:W-:Y:S02]  /*0490*/  ELECT P1, URZ, PT ;  /* 0x00000000003f782f */ /* 0x000fe40003820000 */
[----:B------:R-:W-:Y:S01]  /*04a0*/  LOP3.LUT R3, R3, 0xffffff80, RZ, 0xc0, !PT ;  /* 0xffffff8003037812 */ /* 0x000fe200078ec0ff */
[----:B------:R-:W0:Y:S01]  /*04b0*/  LDC R13, c[0x0][0x144] ;  /* 0x00005100ff0d7b82 */ /* 0x000e220000000800 */
[----:B------:R-:W-:Y:S01]  /*04c0*/  LEA.HI R9, R9, R6, RZ, 0x2 ;  /* 0x0000000609097211 */ /* 0x000fe200078f10ff */
[----:B------:R-:W-:Y:S01]  /*04d0*/  UMOV UR9, 0x80 ;  /* 0x0000008000097882 */ /* 0x000fe20000000000 */
[----:B------:R-:W-:Y:S01]  /*04e0*/  NOP ;  /* 0x0000000000007918 */ /* 0x000fe20000000000 */
[----:B------:R-:W-:Y:S01]  /*04f0*/  IMAD.IADD R3, R2, 0x1, -R3 ;  /* 0x0000000102037824 */ /* 0x000fe200078e0a03 */
[----:B------:R-:W-:Y:S01]  /*0500*/  LOP3.LUT R9, R9, 0x3ffffffc, RZ, 0xc0, !PT ;  /* 0x3ffffffc09097812 */ /* 0x000fe200078ec0ff */
[----:B------:R-:W-:Y:S01]  /*0510*/  NOP ;  /* 0x0000000000007918 */ /* 0x000fe20000000000 */
[----:B------:R-:W-:Y:S01]  /*0520*/  ISETP.NE.AND P2, PT, RZ, UR13, PT ;  /* 0x0000000dff007c0c */ /* 0x000fe2000bf45270 */
[----:B------:R-:W3:Y:S01]  /*0530*/  LDC R15, c[0x0][0x148] ;  /* 0x00005200ff0f7b82 */ /* 0x000ee20000000800 */
[----:B------:R-:W-:Y:S01]  /*0540*/  SHF.R.S32.HI R12, RZ, 0x1f, R3 ;  /* 0x0000001fff0c7819 */ /* 0x000fe20000011403 */
[----:B------:R-:W-:-:S03]  /*0550*/  IMAD.IADD R6, R6, 0x1, -R9 ;  /* 0x0000000106067824 */ /* 0x000fc600078e0a09 */
[----:B------:R-:W-:Y:S02]  /*0560*/  LEA.HI R7, R12, R3, RZ, 0x3 ;  /* 0x000000030c077211 */ /* 0x000fe400078f18ff */
[----:B-----5:R-:W-:Y:S02]  /*0570*/  ISETP.NE.OR P0, PT, R4, RZ, !P0 ;  /* 0x000000ff0400720c */ /* 0x020fe40004705670 */
[----:B------:R-:W5:Y:S01]  /*0580*/  S2R R4, SR_CTAID.Y ;  /* 0x0000000000047919 */ /* 0x000f620000002600 */
[--C-:B------:R-:W-:Y:S02]  /*0590*/  SHF.R.S32.HI R8, RZ, 0x3, R7.reuse ;  /* 0x00000003ff087819 */ /* 0x100fe40000011407 */
[----:B------:R-:W-:Y:S02]  /*05a0*/  SHF.R.S32.HI R7, RZ, 0x1f, R7 ;  /* 0x0000001fff077819 */ /* 0x000fe40000011407 */
[----:B-1----:R-:W-:Y:S02]  /*05b0*/  I2FP.F32.U32 R11, UR15 ;  /* 0x0000000f000b7c45 */ /* 0x002fe40008201000 */
[----:B------:R-:W-:-:S02]  /*05c0*/  LEA.HI R7, R7, R8, RZ, 0x2 ;  /* 0x0000000807077211 */ /* 0x000fc400078f10ff */
[----:B--2---:R-:W-:Y:S01]  /*05d0*/  ISETP.NE.OR P1, PT, R10, RZ, !P1 ;  /* 0x000000ff0a00720c */ /* 0x004fe20004f25670 */
[----:B------:R-:W-:Y:S01]  /*05e0*/  FMUL R11, R11, UR4 ;  /* 0x000000040b0b7c20 */ /* 0x000fe20008400000 */
[----:B------:R-:W-:Y:S01]  /*05f0*/  LOP3.LUT R7, R7, 0xfffffffc, RZ, 0xc0, !PT ;  /* 0xfffffffc07077812 */ /* 0x000fe200078ec0ff */
[----:B------:R-:W-:Y:S01]  /*0600*/  VOTEU.ALL UP0, P0 ;  /* 0x00000000003f7886 */ /* 0x000fe20000000000 */
[----:B------:R-:W-:-:S03]  /*0610*/  ULDC UR4, c[0x0][0x154] ;  /* 0x0000550000047ab9 */ /* 0x000fc60000000800 */
[----:B------:R-:W-:Y:S01]  /*0620*/  IMAD.IADD R7, R8, 0x1, -R7 ;  /* 0x0000000108077824 */ /* 0x000fe200078e0a07 */
[----:B------:R-:W1:Y:S01]  /*0630*/  F2I.U32.TRUNC.NTZ R11, R11 ;  /* 0x0000000b000b7305 */ /* 0x000e62000020f000 */
[----:B------:R-:W2:Y:S01]  /*0640*/  @!UP0 S2UR UR8, SR_CgaCtaId ;  /* 0x00000000000889c3 */ /* 0x000ea20000008800 */
[----:B------:R-:W-:Y:S01]  /*0650*/  @!UP0 UMOV UR7, 0x400 ;  /* 0x0000040000078882 */ /* 0x000fe20000000000 */
[----:B------:R-:W-:Y:S01]  /*0660*/  IMAD R6, R6, 0x4, R7 ;  /* 0x0000000406067824 */ /* 0x000fe200078e0207 */
[----:B------:R-:W4:Y:S01]  /*0670*/  SHFL.IDX PT, R8, R5, RZ, 0x1f ;  /* 0x00001fff05087589 */ /* 0x000f2200000e0000 */
[----:B------:R-:W-:Y:S01]  /*0680*/  VOTEU.ALL UP1, P1 ;  /* 0x00000000003f7886 */ /* 0x000fe20000820000 */
[----:B------:R-:W-:Y:S01]  /*0690*/  VOTEU.ALL UP2, P1 ;  /* 0x00000000003f7886 */ /* 0x000fe20000840000 */
[C---:B------:R-:W-:Y:S01]  /*06a0*/  IMAD.SHL.U32 R7, R6.reuse, 0x4, RZ ;  /* 0x0000000406077824 */ /* 0x040fe200078e00ff */
[----:B------:R-:W-:Y:S01]  /*06b0*/  LEA.HI R0, R6, R6, RZ, 0x1 ;  /* 0x0000000606007211 */ /* 0x000fe200078f08ff */
[----:B------:R-:W-:Y:S01]  /*06c0*/  VOTEU.ALL UP3, P1 ;  /* 0x00000000003f7886 */ /* 0x000fe20000860000 */
[----:B------:R-:W3:Y:S01]  /*06d0*/  @!UP1 S2UR UR11, SR_CgaCtaId ;  /* 0x00000000000b99c3 */ /* 0x000ee20000008800 */
[----:B------:R-:W-:Y:S01]  /*06e0*/  @!UP1 UMOV UR10, 0x400 ;  /* 0x00000400000a9882 */ /* 0x000fe20000000000 */
[----:B------:R-:W-:Y:S01]  /*06f0*/  LOP3.LUT R9, R0, 0xfffffffe, RZ, 0xc0, !PT ;  /* 0xfffffffe00097812 */ /* 0x000fe200078ec0ff */
[----:B------:R-:W-:Y:S01]  /*0700*/  VOTEU.ALL UP4, P1 ;  /* 0x00000000003f7886 */ /* 0x000fe20000880000 */
[C---:B------:R-:W-:Y:S01]  /*0710*/  LOP3.LUT R17, R6.reuse, 0xc, R7, 0x78, !PT ;  /* 0x0000000c06117812 */ /* 0x040fe200078e7807 */
[----:B-1----:R-:W-:Y:S01]  /*0720*/  IMAD.MOV R14, RZ, RZ, -R11 ;  /* 0x000000ffff0e7224 */ /* 0x002fe200078e0a0b */
[----:B-----5:R-:W-:Y:S01]  /*0730*/  I2FP.F32.U32 R0, R4 ;  /* 0x0000000400007245 */ /* 0x020fe20000201000 */
[----:B------:R-:W-:Y:S01]  /*0740*/  VOTEU.ALL UP5, P1 ;  /* 0x00000000003f7886 */ /* 0x000fe200008a0000 */
[----:B------:R-:W-:Y:S01]  /*0750*/  IADD3 R9, R6, -R9, RZ ;  /* 0x8000000906097210 */ /* 0x000fe20007ffe0ff */
[----:B0-----:R-:W-:Y:S01]  /*0760*/  IMAD R14, R13, R14, UR15 ;  /* 0x0000000f0d0e7e24 */ /* 0x001fe2000f8e020e */
[----:B------:R-:W0:Y:S01]  /*0770*/  LDC R6, c[0x0][0x140] ;  /* 0x00005000ff067b82 */ /* 0x000e220000000800 */
[----:B------:R-:W-:Y:S01]  /*0780*/  FMUL R0, R0, UR4 ;  /* 0x0000000400007c20 */ /* 0x000fe20008400000 */
[----:B------:R-:W-:Y:S01]  /*0790*/  UMOV UR4, 0x20 ;  /* 0x0000002000047882 */ /* 0x000fe20000000000 */
[----:B------:R1:W-:Y:S01]  /*07a0*/  STL [R1+0x90], R17 ;  /* 0x0000901101007387 */ /* 0x0003e20000100800 */
[----:B------:R-:W-:Y:S01]  /*07b0*/  ISETP.NE.AND P3, PT, R9, R14, PT ;  /* 0x0000000e0900720c */ /* 0x000fe20003f65270 */
[----:B--2---:R-:W-:Y:S01]  /*07c0*/  @!UP0 ULEA UR7, UR8, UR7, 0x18 ;  /* 0x0000000708078291 */ /* 0x004fe2000f8ec03f */
[----:B------:R-:W-:Y:S01]  /*07d0*/  IMAD.MOV.U32 R9, RZ, RZ, 0x1 ;  /* 0x00000001ff097424 */ /* 0x000fe200078e00ff */
[----:B------:R-:W2:Y:S01]  /*07e0*/  F2I.U32.TRUNC.NTZ R0, R0 ;  /* 0x0000000000007305 */ /* 0x000ea2000020f000 */
[----:B------:R-:W-:-:S04]  /*07f0*/  @!UP0 UIADD3 UR4, -UR4, 0x100000, URZ ;  /* 0x0010000004048890 */ /* 0x000fc8000fffe13f */
[----:B------:R-:W-:Y:S02]  /*0800*/  @!UP0 USHF.L.U32 UR5, UR4, 0xb, URZ ;  /* 0x0000000b04058899 */ /* 0x000fe4000800063f */
[----:B------:R-:W-:Y:S01]  /*0810*/  @!UP0 USHF.L.U32 UR4, UR4, 0x1, URZ ;  /* 0x0000000104048899 */ /* 0x000fe2000800063f */
[----:B----4-:R-:W-:Y:S01]  /*0820*/  R2UR UR16, R8 ;  /* 0x00000000081072ca */ /* 0x010fe200000e0000 */
[----:B------:R-:W-:-:S04]  /*0830*/  @!UP1 UIADD3 UR8, -UR9, 0x100000, URZ ;  /* 0x0010000009089890 */ /* 0x000fc8000fffe13f */
[----:B------:R-:W-:Y:S02]  /*0840*/  @!UP1 USHF.L.U32 UR9, UR8, 0xb, URZ ;  /* 0x0000000b08099899 */ /* 0x000fe4000800063f */
[----:B------:R-:W-:Y:S01]  /*0850*/  @!UP1 USHF.L.U32 UR8, UR8, 0x1, URZ ;  /* 0x0000000108089899 */ /* 0x000fe2000800063f */
[----:B------:R-:W-:Y:S01]  /*0860*/  VOTEU.ALL UP0, P0 ;  /* 0x00000000003f7886 */ /* 0x000fe20000000000 */
[----:B---3--:R-:W-:Y:S01]  /*0870*/  @!UP1 ULEA UR10, UR11, UR10, 0x18 ;  /* 0x0000000a0b0a9291 */ /* 0x008fe2000f8ec03f */
[----:B------:R-:W-:Y:S01]  /*0880*/  VOTEU.ALL UP1, P0 ;  /* 0x00000000003f7886 */ /* 0x000fe20000020000 */
[----:B------:R-:W3:Y:S02]  /*0890*/  FENCE.VIEW.ASYNC.S ;  /* 0x00000000000073c6 */ /* 0x000ee40000000000 */
[----:B---3--:R1:W3:Y:S01]  /*08a0*/  @!UP0 SYNCS.EXCH.64 URZ, [UR7+0x90], UR4 ;  /* 0x00009004073f85b2 */ /* 0x0082e20008000100 */
[----:B--2---:R-:W-:Y:S01]  /*08b0*/  IMAD.MOV R16, RZ, RZ, -R0 ;  /* 0x000000ffff107224 */ /* 0x004fe200078e0a00 */
[----:B------:R-:W-:-:S02]  /*08c0*/  @P3 LEA.HI R0, R17, R17, RZ, 0x1 ;  /* 0x0000001111003211 */ /* 0x000fc400078f08ff */
[----:B0-----:R-:W-:Y:S01]  /*08d0*/  ISETP.EQ.U32.AND P1, PT, R6, 0x1, PT ;  /* 0x000000010600780c */ /* 0x001fe20003f22070 */
[----:B------:R-:W-:Y:S01]  /*08e0*/  IMAD R7, R15, R16, R4 ;  /* 0x000000100f077224 */ /* 0x000fe200078e0204 */
[----:B------:R-:W-:-:S04]  /*08f0*/  @P3 SHF.R.S32.HI R0, RZ, 0x1, R0 ;  /* 0x00000001ff003819 */ /* 0x000fc80000011400 */
[----:B------:R-:W-:-:S04]  /*0900*/  @P3 ISETP.NE.AND P0, PT, R0, R7, PT ;  /* 0x000000070000320c */ /* 0x000fc80003f05270 */
[----:B------:R-:W-:Y:S01]  /*0910*/  @P3 SEL R9, RZ, 0x1, P0 ;  /* 0x00000001ff093807 */ /* 0x000fe20000000000 */
[----:B------:R1:W0:Y:S01]  /*0920*/  @!UP1 SYNCS.EXCH.64 URZ, [UR7+0x98], UR4 ;  /* 0x00009804073f95b2 */ /* 0x0002220008000100 */
[----:B------:R-:W-:-:S03]  /*0930*/  NOP ;  /* 0x0000000000007918 */ /* 0x000fc60000000000 */
[----:B------:R1:W-:Y:S01]  /*0940*/  STL [R1+0x94], R9 ;  /* 0x0000940901007387 */ /* 0x0003e20000100800 */
[----:B------:R1:W2:Y:S01]  /*0950*/  @!UP2 SYNCS.EXCH.64 URZ, [UR10+0x70], UR8 ;  /* 0x000070080a3fa5b2 */ /* 0x0002a20008000100 */
[----:B------:R1:W4:Y:S01]  /*0960*/  @!UP3 SYNCS.EXCH.64 URZ, [UR10+0x78], UR8 ;  /* 0x000078080a3fb5b2 */ /* 0x0003220008000100 */
[----:B------:R1:W0:Y:S01]  /*0970*/  @!UP4 SYNCS.EXCH.64 URZ, [UR10+0x80], UR8 ;  /* 0x000080080a3fc5b2 */ /* 0x0002220008000100 */
[----:B------:R1:W0:Y:S01]  /*0980*/  @!UP5 SYNCS.EXCH.64 URZ, [UR10+0x88], UR8 ;  /* 0x000088080a3fd5b2 */ /* 0x0002220008000100 */
[----:B------:R-:W-:Y:S01]  /*0990*/  NOP ;  /* 0x0000000000007918 */ /* 0x000fe20000000000 */
[----:B---3--:R-:W-:Y:S05]  /*09a0*/  @!P1 BRA `(.L_x_3) ;  /* 0x0000000000089947 */ /* 0x008fea0003800000 */
[----:B0-2-4-:R-:W-:Y:S01]  /*09b0*/  UCGABAR_ARV ;  /* 0x00000000000079c7 */ /* 0x015fe20008000000 */
[----:B------:R-:W-:Y:S05]  /*09c0*/  BRA `(.L_x_4) ;  /* 0x0000000000047947 */ /* 0x000fea0003800000 */
.L_x_3:
[----:B0-2-4-:R-:W-:Y:S01]  /*09d0*/  NOP ;  /* 0x0000000000007918 */ /* 0x015fe20000000000 */
.L_x_4:
[----:B-1----:R-:W-:Y:S01]  /*09e0*/  ULDC.64 UR4, c[0x0][0x698] ;  /* 0x0001a60000047ab9 */ /* 0x002fe20000000a00 */
[----:B------:R-:W-:Y:S01]  /*09f0*/  ULDC.64 UR24, c[0x0][0x208] ;  /* 0x0000820000187ab9 */ /* 0x000fe20000000a00 */
[----:B------:R-:W-:-:S04]  /*0a00*/  ISETP.NE.U32.AND P0, PT, RZ, UR4, PT ;  /* 0x00000004ff007c0c */ /* 0x000fc8000bf05070 */
[----:B------:R-:W-:-:S13]  /*0a10*/  ISETP.NE.AND.EX P0, PT, RZ, UR5, PT, P0 ;  /* 0x00000005ff007c0c */ /* 0x000fda000bf05300 */
[----:B------:R-:W-:Y:S05]  /*0a20*/  @!P0 BRA `(.L_x_5) ;  /* 0x0000000000208947 */ /* 0x000fea0003800000 */
[----:B------:R-:W0:Y:S02]  /*0a30*/  LDC.64 R6, c[0x0][0x698] ;  /* 0x0001a600ff067b82 */ /* 0x000e240000000a00 */
[----:B0-----:R-:W2:Y:S02]  /*0a40*/  LDG.E.64 R6, desc[UR24][R6.64] ;  /* 0x0000001806067981 */ /* 0x001ea4000c1e1b00 */
[----:B--2---:R-:W-:-:S04]  /*0a50*/  ISETP.NE.U32.AND P0, PT, R6, RZ, PT ;  /* 0x000000ff0600720c */ /* 0x004fc80003f05070 */
[----:B------:R-:W-:-:S13]  /*0a60*/  ISETP.NE.AND.EX P0, PT, R7, RZ, PT, P0 ;  /* 0x000000ff0700720c */ /* 0x000fda0003f05300 */
[----:B------:R-:W-:Y:S05]  /*0a70*/  @!P0 BRA `(.L_x_5) ;  /* 0x00000000000c8947 */ /* 0x000fea0003800000 */
[----:B------:R-:W2:Y:S02]  /*0a80*/  LD.E R6, desc[UR24][R6.64] ;  /* 0x0000001806067980 */ /* 0x000ea4000c101900 */
[----:B--2---:R-:W-:Y:S01]  /*0a90*/  R2UR UR26, R6 ;  /* 0x00000000061a72ca */ /* 0x004fe200000e0000 */
[----:B------:R-:W-:-:S14]  /*0aa0*/  BRA `(.L_x_6) ;  /* 0x0000000000247947 */ /* 0x000fdc0003800000 */
.L_x_5:
[----:B------:R-:W-:Y:S02]  /*0ab0*/  ULDC.64 UR4, c[0x0][0x688] ;  /* 0x0001a20000047ab9 */ /* 0x000fe40000000a00 */
[----:B------:R-:W-:-:S04]  /*0ac0*/  ISETP.NE.U32.AND P0, PT, RZ, UR4, PT ;  /* 0x00000004ff007c0c */ /* 0x000fc8000bf05070 */
[----:B------:R-:W-:-:S13]  /*0ad0*/  ISETP.NE.AND.EX P0, PT, RZ, UR5, PT, P0 ;  /* 0x00000005ff007c0c */ /* 0x000fda000bf05300 */
[----:B------:R-:W-:Y:S05]  /*0ae0*/  @!P0 BRA `(.L_x_7) ;  /* 0x0000000000108947 */ /* 0x000fea0003800000 */
[----:B------:R-:W0:Y:S02]  /*0af0*/  LDC.64 R6, c[0x0][0x688] ;  /* 0x0001a200ff067b82 */ /* 0x000e240000000a00 */
[----:B0-----:R-:W2:Y:S02]  /*0b00*/  LDG.E R6, desc[UR24][R6.64] ;  /* 0x0000001806067981 */ /* 0x001ea4000c1e1900 */
[----:B--2---:R-:W-:Y:S01]  /*0b10*/  R2UR UR26, R6 ;  /* 0x00000000061a72ca */ /* 0x004fe200000e0000 */
[----:B------:R-:W-:-:S14]  /*0b20*/  BRA `(.L_x_6) ;  /* 0x0000000000047947 */ /* 0x000fdc0003800000 */
.L_x_7:
[----:B------:R-:W-:-:S05]  /*0b30*/  ULDC UR26, c[0x0][0x680] ;  /* 0x0001a000001a7ab9 */ /* 0x000fca0000000800 */
.L_x_6:
[----:B------:R-:W-:Y:S02]  /*0b40*/  ULDC.64 UR4, c[0x0][0x6a0] ;  /* 0x0001a80000047ab9 */ /* 0x000fe40000000a00 */
        /* <DEDUP_REMOVED lines=11> */
.L_x_8:
        /* <DEDUP_REMOVED lines=8> */
.L_x_10:
[----:B------:R-:W-:-:S05]  /*0c80*/  ULDC UR27, c[0x0][0x684] ;  /* 0x0001a100001b7ab9 */ /* 0x000fca0000000800 */
.L_x_9:
[----:B------:R-:W0:Y:S01]  /*0c90*/  LDC R0, c[0x0][0x75c] ;  /* 0x0001d700ff007b82 */ /* 0x000e220000000800 */
[----:B------:R-:W-:Y:S01]  /*0ca0*/  IMAD.U32 R6, RZ, RZ, UR15 ;  /* 0x0000000fff067e24 */ /* 0x000fe2000f8e00ff */
[----:B------:R-:W-:Y:S01]  /*0cb0*/  UISETP.NE.AND UP0, UPT, UR13, 0x2, UPT ;  /* 0x000000020d00788c */ /* 0x000fe2000bf05270 */
[----:B------:R-:W-:Y:S01]  /*0cc0*/  IMAD.MOV.U32 R7, RZ, RZ, RZ ;  /* 0x000000ffff077224 */ /* 0x000fe200078e00ff */
[----:B------:R-:W-:Y:S01]  /*0cd0*/  ULDC UR7, c[0x0][0x604] ;  /* 0x0001810000077ab9 */ /* 0x000fe20000000800 */
[----:B------:R-:W-:Y:S01]  /*0ce0*/  UMOV UR5, URZ ;  /* 0x0000003f00057c82 */ /* 0x000fe20008000000 */
[----:B------:R-:W-:Y:S02]  /*0cf0*/  UIADD3 UR7, UR7, 0x3f, URZ ;  /* 0x0000003f07077890 */ /* 0x000fe4000fffe03f */
[----:B------:R-:W-:Y:S01]  /*0d00*/  PLOP3.LUT P0, PT, PT, PT, UP0, 0x80, 0x0 ;  /* 0x000000000000781c */ /* 0x000fe20003f0f008 */
[----:B------:R-:W-:Y:S01]  /*0d10*/  UMOV UR4, URZ ;  /* 0x0000003f00047c82 */ /* 0x000fe20008000000 */
[----:B------:R-:W-:Y:S01]  /*0d20*/  USHF.R.S32.HI UR10, URZ, 0x1f, UR7 ;  /* 0x0000001f3f0a7899 */ /* 0x000fe20008011407 */
[----:B------:R-:W-:-:S03]  /*0d30*/  ULDC.64 UR18, c[0x0][0x750] ;  /* 0x0001d40000127ab9 */ /* 0x000fc60000000a00 */
[----:B------:R-:W-:Y:S01]  /*0d40*/  ULEA.HI UR10, UR10, UR7, URZ, 0x6 ;  /* 0x000000070a0a7291 */ /* 0x000fe2000f8f303f */
[----:B0-----:R-:W-:-:S13]  /*0d50*/  ISETP.NE.AND P3, PT, R0, 0x1, PT ;  /* 0x000000010000780c */ /* 0x001fda0003f65270 */
[----:B------:R-:W0:Y:S01]  /*0d60*/  @P3 LDC R9, c[0x0][0x10] ;  /* 0x00000400ff093b82 */ /* 0x000e220000000800 */
[----:B------:R-:W-:-:S07]  /*0d70*/  @P3 IMAD.MOV.U32 R5, RZ, RZ, RZ ;  /* 0x000000ffff053224 */ /* 0x000fce00078e00ff */
[----:B------:R-:W1:Y:S01]  /*0d80*/  @!P3 LDC R11, c[0x0][0xc] ;  /* 0x00000300ff0bbb82 */ /* 0x000e620000000800 */
[----:B------:R-:W-:Y:S01]  /*0d90*/  ULDC UR8, c[0x0][0xc] ;  /* 0x0000030000087ab9 */ /* 0x000fe20000000800 */
[----:B------:R-:W-:Y:S01]  /*0da0*/  ULDC UR9, c[0x0][0x10] ;  /* 0x0000040000097ab9 */ /* 0x000fe20000000800 */
[----:B------:R-:W-:Y:S01]  /*0db0*/  ULDC UR7, c[0x0][0x14] ;  /* 0x0000050000077ab9 */ /* 0x000fe20000000800 */
[----:B------:R-:W-:-:S04]  /*0dc0*/  UIMAD.WIDE.U32 UR8, UR8, UR9, URZ ;  /* 0x00000009080872a5 */ /* 0x000fc8000f8e003f */
[----:B------:R-:W-:Y:S02]  /*0dd0*/  UIMAD.WIDE.U32 UR22, UR8, UR7, URZ ;  /* 0x00000007081672a5 */ /* 0x000fe4000f8e003f */
[----:B------:R-:W-:-:S04]  /*0de0*/  UIMAD UR21, UR9, UR7, URZ ;  /* 0x00000007091572a4 */ /* 0x000fc8000f8e023f */
[----:B------:R-:W-:Y:S01]  /*0df0*/  UIADD3 UR21, UR23, UR21, URZ ;  /* 0x0000001517157290 */ /* 0x000fe2000fffe03f */
[----:B0-----:R-:W-:Y:S01]  /*0e00*/  @P3 IMAD.WIDE.U32 R8, R9, UR15, R4 ;  /* 0x0000000f09083c25 */ /* 0x001fe2000f8e0004 */
[----:B------:R-:W-:-:S03]  /*0e10*/  USHF.R.S32.HI UR15, URZ, 0x6, UR10 ;  /* 0x000000063f0f7899 */ /* 0x000fc6000801140a */
[----:B------:R-:W-:Y:S02]  /*0e20*/  @P3 IMAD.MOV.U32 R13, RZ, RZ, R8 ;  /* 0x000000ffff0d3224 */ /* 0x000fe400078e0008 */
[----:B-1----:R-:W-:-:S04]  /*0e30*/  @!P3 IMAD.WIDE.U32 R6, R4, R11, R6 ;  /* 0x0000000b0406b225 */ /* 0x002fc800078e0006 */
[----:B------:R-:W-:Y:S02]  /*0e40*/  @P3 IMAD.MOV.U32 R11, RZ, RZ, RZ ;  /* 0x000000ffff0b3224 */ /* 0x000fe400078e00ff */
[----:B------:R-:W-:-:S03]  /*0e50*/  @!P3 IMAD.MOV.U32 R13, RZ, RZ, R6 ;  /* 0x000000ffff0db224 */ /* 0x000fc600078e0006 */
[----:B------:R-:W-:Y:S01]  /*0e60*/  @P3 IADD3 R10, R9, R11, RZ ;  /* 0x0000000b090a3210 */ /* 0x000fe20007ffe0ff */
[----:B------:R-:W-:Y:S01]  /*0e70*/  @!P3 IMAD.MOV.U32 R10, RZ, RZ, R7 ;  /* 0x000000ffff0ab224 */ /* 0x000fe200078e0007 */
[----:B------:R0:W-:Y:S01]  /*0e80*/  STL [R1+0x9c], R13 ;  /* 0x00009c0d01007387 */ /* 0x0001e20000100800 */
[----:B------:R-:W-:Y:S02]  /*0e90*/  IMAD.MOV.U32 R17, RZ, RZ, R13 ;  /* 0x000000ffff117224 */ /* 0x000fe400078e000d */
[----:B------:R-:W-:Y:S01]  /*0ea0*/  IMAD.MOV.U32 R22, RZ, RZ, R10 ;  /* 0x000000ffff167224 */ /* 0x000fe200078e000a */
[----:B------:R0:W-:Y:S01]  /*0eb0*/  STL [R1+0x98], R10 ;  /* 0x0000980a01007387 */ /* 0x0001e20000100800 */
[----:B------:R-:W-:Y:S05]  /*0ec0*/  @P0 BRA `(.L_x_11) ;  /* 0x0000000000280947 */ /* 0x000fea0003800000 */
[----:B------:R-:W-:Y:S01]  /*0ed0*/  IADD3 R17, P0, R17, UR22, RZ ;  /* 0x0000001611117c10 */ /* 0x000fe2000ff1e0ff */
[----:B------:R-:W-:Y:S02]  /*0ee0*/  UISETP.GE.U32.AND UP0, UPT, UR15, 0x6, UPT ;  /* 0x000000060f00788c */ /* 0x000fe4000bf06070 */
[----:B------:R-:W-:Y:S01]  /*0ef0*/  UIMAD.WIDE.U32 UR4, UR15, -0x55555555, URZ ;  /* 0xaaaaaaab0f0478a5 */ /* 0x000fe2000f8e003f */
[----:B------:R-:W-:Y:S01]  /*0f00*/  IADD3.X R22, R22, UR21, RZ, P0, !PT ;  /* 0x0000001516167c10 */ /* 0x000fe200087fe4ff */
[----:B------:R1:W-:Y:S02]  /*0f10*/  STL [R1+0x9c], R17 ;  /* 0x00009c1101007387 */ /* 0x0003e40000100800 */
[----:B------:R-:W-:Y:S02]  /*0f20*/  USHF.R.U32.HI UR5, URZ, 0x2, UR5 ;  /* 0x000000023f057899 */ /* 0x000fe40008011605 */
[----:B------:R1:W-:Y:S01]  /*0f30*/  STL [R1+0x98], R22 ;  /* 0x0000981601007387 */ /* 0x0003e20000100800 */
[----:B------:R-:W-:-:S02]  /*0f40*/  UMOV UR4, URZ ;  /* 0x0000003f00047c82 */ /* 0x000fc40008000000 */
[----:B------:R-:W-:Y:S02]  /*0f50*/  @UP0 ULOP3.LUT UR4, UR5, 0x1, URZ, 0xc0, !UPT ;  /* 0x0000000105040892 */ /* 0x000fe4000f8ec03f */
[----:B------:R-:W-:-:S12]  /*0f60*/  UIMAD UR5, UR5, -0x6, UR15 ;  /* 0xfffffffa050578a4 */ /* 0x000fd8000f8e020f */
.L_x_11:
[----:B------:R-:W-:Y:S01]  /*0f70*/  IMAD.MOV.U32 R8, RZ, RZ, -0x1 ;  /* 0xffffffffff087424 */ /* 0x000fe200078e00ff */
[----:B------:R-:W-:Y:S01]  /*0f80*/  ISETP.GE.U32.AND P0, PT, R17, UR18, PT ;  /* 0x0000001211007c0c */ /* 0x000fe2000bf06070 */
[----:B------:R-:W-:Y:S01]  /*0f90*/  IMAD.MOV.U32 R7, RZ, RZ, -0x1 ;  /* 0xffffffffff077424 */ /* 0x000fe200078e00ff */
[----:B------:R-:W-:Y:S01]  /*0fa0*/  PRMT R6, RZ, 0x7610, R6 ;  /* 0x00007610ff067816 */ /* 0x000fe20000000006 */
[----:B------:R-:W-:Y:S01]  /*0fb0*/  IMAD.MOV.U32 R0, RZ, RZ, -0x1 ;  /* 0xffffffffff007424 */ /* 0x000fe200078e00ff */
[----:B------:R2:W-:Y:S01]  /*0fc0*/  STL [R1+0x8c], R8 ;  /* 0x00008c0801007387 */ /* 0x0005e20000100800 */
[----:B------:R-:W-:-:S03]  /*0fd0*/  ISETP.GE.U32.AND.EX P0, PT, R22, UR19, PT, P0 ;  /* 0x0000001316007c0c */ /* 0x000fc6000bf06100 */
[----:B------:R2:W-:Y:S10]  /*0fe0*/  STL [R1+0xa0], R7 ;  /* 0x0000a00701007387 */ /* 0x0005f40000100800 */
[----:B--2---:R-:W-:Y:S05]  /*0ff0*/  @P0 BRA `(.L_x_12) ;  /* 0x0000000400340947 */ /* 0x004fea0003800000 */
[----:B------:R-:W2:Y:S01]  /*1000*/  LDC.64 R18, c[0x0][0x728] ;  /* 0x0001ca00ff127b82 */ /* 0x000ea20000000a00 */
[----:B------:R-:W-:Y:S01]  /*1010*/  MOV R6, R17 ;  /* 0x0000001100067202 */ /* 0x000fe20000000f00 */
[----:B------:R-:W-:-:S06]  /*1020*/  IMAD.MOV.U32 R7, RZ, RZ, R22 ;  /* 0x000000ffff077224 */ /* 0x000fcc00078e0016 */
[----:B------:R-:W3:Y:S08]  /*1030*/  LDC R0, c[0x0][0x730] ;  /* 0x0001cc00ff007b82 */ /* 0x000ef00000000800 */
[----:B------:R-:W4:Y:S01]  /*1040*/  LDC.64 R20, c[0x0][0x720] ;  /* 0x0001c800ff147b82 */ /* 0x000f220000000a00 */
[----:B--2---:R-:W-:-:S04]  /*1050*/  ISETP.NE.U32.AND P0, PT, R18, RZ, PT ;  /* 0x000000ff1200720c */ /* 0x004fc80003f05070 */
[----:B------:R-:W-:-:S13]  /*1060*/  ISETP.NE.AND.EX P0, PT, R19, RZ, PT, P0 ;  /* 0x000000ff1300720c */ /* 0x000fda0003f05300 */
[----:B---34-:R-:W-:Y:S05]  /*1070*/  @!P0 BRA `(.L_x_13) ;  /* 0x0000000000288947 */ /* 0x018fea0003800000 */
[----:B------:R-:W2:Y:S02]  /*1080*/  LDC R11, c[0x0][0x734] ;  /* 0x0001cd00ff0b7b82 */ /* 0x000ea40000000800 */
[----:B--2---:R-:W-:-:S05]  /*1090*/  IADD3 R11, P0, R17, R11, RZ ;  /* 0x0000000b110b7210 */ /* 0x004fca0007f1e0ff */
[----:B0-----:R-:W-:-:S04]  /*10a0*/  IMAD.X R13, RZ, RZ, R22, P0 ;  /* 0x000000ffff0d7224 */ /* 0x001fc800000e0616 */
[----:B------:R-:W-:-:S04]  /*10b0*/  IMAD.WIDE.U32 R6, R13, R18, RZ ;  /* 0x000000120d067225 */ /* 0x000fc800078e00ff */
[----:B------:R-:W-:-:S04]  /*10c0*/  IMAD.WIDE.U32 R8, P0, R11, R19, R6 ;  /* 0x000000130b087225 */ /* 0x000fc80007800006 */
[----:B------:R-:W-:-:S04]  /*10d0*/  IMAD.WIDE.U32 R6, R11, R18, RZ ;  /* 0x000000120b067225 */ /* 0x000fc800078e00ff */
[----:B------:R-:W-:Y:S01]  /*10e0*/  IMAD.X R11, RZ, RZ, RZ, P0 ;  /* 0x000000ffff0b7224 */ /* 0x000fe200000e06ff */
[----:B------:R-:W-:Y:S01]  /*10f0*/  IADD3 RZ, P0, R7, R8, RZ ;  /* 0x0000000807ff7210 */ /* 0x000fe20007f1e0ff */
[----:B------:R-:W-:-:S04]  /*1100*/  IMAD.MOV.U32 R10, RZ, RZ, R9 ;  /* 0x000000ffff0a7224 */ /* 0x000fc800078e0009 */
[----:B------:R-:W-:-:S08]  /*1110*/  IMAD.WIDE.U32.X R6, R13, R19, R10, P0 ;  /* 0x000000130d067225 */ /* 0x000fd000000e040a */
.L_x_13:
[-CC-:B------:R-:W-:Y:S01]  /*1120*/  SHF.R.U64 R27, R6, R0.reuse, R7.reuse ;  /* 0x00000000061b7219 */ /* 0x180fe20000001207 */
[----:B------:R-:W2:Y:S01]  /*1130*/  LDC.64 R24, c[0x0][0x740] ;  /* 0x0001d000ff187b82 */ /* 0x000ea20000000a00 */
[----:B------:R-:W-:Y:S01]  /*1140*/  SHF.R.U32.HI R0, RZ, R0, R7 ;  /* 0x00000000ff007219 */ /* 0x000fe20000011607 */
[----:B------:R-:W-:Y:S01]  /*1150*/  IMAD.MOV.U32 R6, RZ, RZ, R17 ;  /* 0x000000ffff067224 */ /* 0x000fe200078e0011 */
[----:B------:R-:W-:-:S05]  /*1160*/  IADD3 R9, P0, RZ, -R27, RZ ;  /* 0x8000001bff097210 */ /* 0x000fca0007f1e0ff */
[----:B------:R-:W3:Y:S01]  /*1170*/  LDC R8, c[0x0][0x718] ;  /* 0x0001c600ff087b82 */ /* 0x000ee20000000800 */
[----:B------:R-:W-:-:S04]  /*1180*/  IMAD.X R7, RZ, RZ, ~R0, P0 ;  /* 0x000000ffff077224 */ /* 0x000fc800000e0e00 */
[-C--:B------:R-:W-:Y:S02]  /*1190*/  IMAD R0, R7, R20.reuse, RZ ;  /* 0x0000001407007224 */ /* 0x080fe400078e02ff */
[----:B------:R-:W-:Y:S01]  /*11a0*/  IMAD.MOV.U32 R7, RZ, RZ, R22 ;  /* 0x000000ffff077224 */ /* 0x000fe200078e0016 */
[----:B------:R-:W4:Y:S01]  /*11b0*/  LDC R11, c[0x0][0x708] ;  /* 0x0001c200ff0b7b82 */ /* 0x000f220000000800 */
[----:B-1----:R-:W-:Y:S02]  /*11c0*/  IMAD.MOV.U32 R22, RZ, RZ, 0x1 ;  /* 0x00000001ff167424 */ /* 0x002fe400078e00ff */
[----:B------:R-:W-:-:S04]  /*11d0*/  IMAD.WIDE.U32 R6, R9, R20, R6 ;  /* 0x0000001409067225 */ /* 0x000fc800078e0006 */
[----:B------:R-:W-:Y:S01]  /*11e0*/  IMAD R9, R9, R21, R0 ;  /* 0x0000001509097224 */ /* 0x000fe200078e0200 */
[----:B------:R-:W1:Y:S01]  /*11f0*/  LDC R23, c[0x0][0x758] ;  /* 0x0001d600ff177b82 */ /* 0x000e620000000800 */
[----:B--2---:R-:W-:Y:S01]  /*1200*/  ISETP.NE.U32.AND P0, PT, R24, RZ, PT ;  /* 0x000000ff1800720c */ /* 0x004fe20003f05070 */
[----:B------:R-:W-:Y:S02]  /*1210*/  IMAD.MOV.U32 R0, RZ, RZ, -0x1 ;  /* 0xffffffffff007424 */ /* 0x000fe400078e00ff */
[----:B------:R-:W-:Y:S02]  /*1220*/  IADD3 R7, R7, R9, RZ ;  /* 0x0000000907077210 */ /* 0x000fe40007ffe0ff */
[----:B------:R-:W-:Y:S02]  /*1230*/  ISETP.NE.AND.EX P0, PT, R25, RZ, PT, P0 ;  /* 0x000000ff1900720c */ /* 0x000fe40003f05300 */
[----:B------:R-:W2:Y:S01]  /*1240*/  LDC R21, c[0x0][0x700] ;  /* 0x0001c000ff157b82 */ /* 0x000ea20000000800 */
[----:B---3--:R-:W-:-:S02]  /*1250*/  SHF.R.U64 R19, R6, R8, R7 ;  /* 0x0000000806137219 */ /* 0x008fc40000001207 */
[----:B------:R-:W-:-:S05]  /*1260*/  SHF.R.U32.HI R6, RZ, R8, R7 ;  /* 0x00000008ff067219 */ /* 0x000fca0000011607 */
[----:B------:R-:W3:Y:S01]  /*1270*/  LDC R18, c[0x0][0x748] ;  /* 0x0001d200ff127b82 */ /* 0x000ee20000000800 */
[-CC-:B----4-:R-:W-:Y:S02]  /*1280*/  SHF.R.U64 R28, R19, R11.reuse, R6.reuse ;  /* 0x0000000b131c7219 */ /* 0x190fe40000001206 */
[----:B------:R-:W-:-:S05]  /*1290*/  SHF.R.U32.HI R6, RZ, R11, R6 ;  /* 0x0000000bff067219 */ /* 0x000fca0000011606 */
[----:B------:R-:W4:Y:S01]  /*12a0*/  LDC R20, c[0x0][0x738] ;  /* 0x0001ce00ff147b82 */ /* 0x000f220000000800 */
[-CC-:B-1----:R-:W-:Y:S02]  /*12b0*/  SHF.R.U64 R30, R28, R23.reuse, R6.reuse ;  /* 0x000000171c1e7219 */ /* 0x182fe40000001206 */
[-C--:B------:R-:W-:Y:S02]  /*12c0*/  SHF.L.U32 R0, R0, R23.reuse, RZ ;  /* 0x0000001700007219 */ /* 0x080fe400000006ff */
[----:B------:R-:W-:Y:S01]  /*12d0*/  SHF.R.U32.HI R7, RZ, R23, R6 ;  /* 0x00000017ff077219 */ /* 0x000fe20000011606 */
[----:B------:R-:W-:Y:S01]  /*12e0*/  IMAD.MOV.U32 R6, RZ, RZ, R30 ;  /* 0x000000ffff067224 */ /* 0x000fe200078e001e */
[----:B0-----:R-:W-:Y:S01]  /*12f0*/  LOP3.LUT R13, RZ, R0, RZ, 0x33, !PT ;  /* 0x00000000ff0d7212 */ /* 0x001fe200078e33ff */
[----:B------:R-:W0:Y:S01]  /*1300*/  LDC R26, c[0x0][0x710] ;  /* 0x0001c400ff1a7b82 */ /* 0x000e220000000800 */
[----:B------:R-:W-:Y:S05]  /*1310*/  @!P0 BRA `(.L_x_14) ;  /* 0x0000000000288947 */ /* 0x000fea0003800000 */
[----:B------:R-:W1:Y:S02]  /*1320*/  LDC R11, c[0x0][0x74c] ;  /* 0x0001d300ff0b7b82 */ /* 0x000e640000000800 */
[----:B-1----:R-:W-:-:S05]  /*1330*/  IADD3 R11, P0, R30, R11, RZ ;  /* 0x0000000b1e0b7210 */ /* 0x002fca0007f1e0ff */
[----:B------:R-:W-:-:S04]  /*1340*/  IMAD.X R17, RZ, RZ, R7, P0 ;  /* 0x000000ffff117224 */ /* 0x000fc800000e0607 */
[----:B------:R-:W-:-:S04]  /*1350*/  IMAD.WIDE.U32 R6, R17, R24, RZ ;  /* 0x0000001811067225 */ /* 0x000fc800078e00ff */
[----:B------:R-:W-:-:S04]  /*1360*/  IMAD.WIDE.U32 R8, P0, R11, R25, R6 ;  /* 0x000000190b087225 */ /* 0x000fc80007800006 */
[----:B------:R-:W-:-:S04]  /*1370*/  IMAD.WIDE.U32 R6, R11, R24, RZ ;  /* 0x000000180b067225 */ /* 0x000fc800078e00ff */
[----:B------:R-:W-:Y:S01]  /*1380*/  IMAD.X R11, RZ, RZ, RZ, P0 ;  /* 0x000000ffff0b7224 */ /* 0x000fe200000e06ff */
[----:B------:R-:W-:Y:S01]  /*1390*/  IADD3 RZ, P0, R7, R8, RZ ;  /* 0x0000000807ff7210 */ /* 0x000fe20007f1e0ff */
[----:B------:R-:W-:-:S04]  /*13a0*/  IMAD.MOV.U32 R10, RZ, RZ, R9 ;  /* 0x000000ffff0a7224 */ /* 0x000fc800078e0009 */
[----:B------:R-:W-:-:S08]  /*13b0*/  IMAD.WIDE.U32.X R6, R17, R25, R10, P0 ;  /* 0x0000001911067225 */ /* 0x000fd000000e040a */
.L_x_14:
[----:B---3--:R-:W-:Y:S01]  /*13c0*/  SHF.R.U64 R5, R6, R18, R7 ;  /* 0x0000001206057219 */ /* 0x008fe20000001207 */
[----:B--2---:R-:W-:Y:S01]  /*13d0*/  VIADD R6, R21, 0xffffffff ;  /* 0xffffffff15067836 */ /* 0x004fe20000000000 */
[----:B------:R-:W-:Y:S01]  /*13e0*/  SHF.L.U32 R0, R22, R23, RZ ;  /* 0x0000001716007219 */ /* 0x000fe200000006ff */
[----:B------:R-:W-:Y:S01]  /*13f0*/  @P3 IMAD R14, R15, R16, R4 ;  /* 0x000000100f0e3224 */ /* 0x000fe200078e0204 */
[----:B------:R-:W-:Y:S02]  /*1400*/  LOP3.LUT R13, R28, R13, RZ, 0xc0, !PT ;  /* 0x0000000d1c0d7212 */ /* 0x000fe400078ec0ff */
[----:B------:R-:W-:-:S03]  /*1410*/  IADD3 R7, -R5, RZ, RZ ;  /* 0x000000ff05077210 */ /* 0x000fc60007ffe1ff */
[----:B------:R-:W-:Y:S01]  /*1420*/  IMAD R13, R0, R5, R13 ;  /* 0x00000005000d7224 */ /* 0x000fe200078e020d */
[----:B------:R-:W-:Y:S01]  /*1430*/  LOP3.LUT R5, R19, R6, RZ, 0xc0, !PT ;  /* 0x0000000613057212 */ /* 0x000fe200078ec0ff */
[----:B----4-:R-:W-:Y:S02]  /*1440*/  IMAD R4, R7, R20, R30 ;  /* 0x0000001407047224 */ /* 0x010fe400078e021e */
[----:B0-----:R-:W-:Y:S02]  /*1450*/  IMAD R0, R13, R26, R14 ;  /* 0x0000001a0d007224 */ /* 0x001fe400078e020e */
[----:B------:R-:W-:Y:S02]  /*1460*/  IMAD R5, R4, R21, R5 ;  /* 0x0000001504057224 */ /* 0x000fe400078e0205 */
[----:B------:R-:W-:-:S03]  /*1470*/  IMAD.MOV.U32 R6, RZ, RZ, 0x1 ;  /* 0x00000001ff067424 */ /* 0x000fc600078e00ff */
[----:B------:R-:W-:Y:S02]  /*1480*/  SEL R7, R5, R0, !P3 ;  /* 0x0000000005077207 */ /* 0x000fe40005800000 */
[----:B------:R-:W-:Y:S01]  /*1490*/  SEL R4, R0, R5, !P3 ;  /* 0x0000000500047207 */ /* 0x000fe20005800000 */
[----:B------:R-:W-:Y:S02]  /*14a0*/  IMAD.MOV.U32 R0, RZ, RZ, R27 ;  /* 0x000000ffff007224 */ /* 0x000fe400078e001b */
[----:B------:R2:W-:Y:S04]  /*14b0*/  STL [R1+0xa0], R7 ;  /* 0x0000a00701007387 */ /* 0x0005e80000100800 */
[----:B------:R2:W-:Y:S02]  /*14c0*/  STL [R1+0x8c], R4 ;  /* 0x00008c0401007387 */ /* 0x0005e40000100800 */
.L_x_12:
[----:B------:R-:W-:Y:S05]  /*14d0*/  @!P1 BRA `(.L_x_15) ;  /* 0x00000000000c9947 */ /* 0x000fea0003800000 */
[----:B------:R-:W-:Y:S01]  /*14e0*/  UCGABAR_WAIT ;  /* 0x0000000000007dc7 */ /* 0x000fe20008000000 */
[----:B------:R-:W-:Y:S01]  /*14f0*/  CCTL.IVALL ;  /* 0x00000000ff00798f */ /* 0x000fe20002000000 */
[----:B------:R-:W-:Y:S05]  /*1500*/  BRA `(.L_x_16) ;  /* 0x0000000000047947 */ /* 0x000fea0003800000 */
.L_x_15:
[----:B------:R-:W-:Y:S06]  /*1510*/  BAR.SYNC.DEFER_BLOCKING 0x0 ;  /* 0x0000000000007b1d */ /* 0x000fec0000010000 */
.L_x_16:
[----:B------:R-:W-:Y:S05]  /*1520*/  @!P2 BRA `(.L_x_17) ;  /* 0x000000f40060a947 */ /* 0x000fea0003800000 */
[----:B------:R-:W-:-:S06]  /*1530*/  UISETP.GT.U32.AND UP0, UPT, UR12, 0x1, UPT ;  /* 0x000000010c00788c */ /* 0x000fcc000bf04070 */
[----:B------:R-:W-:-:S13]  /*1540*/  PLOP3.LUT P0, PT, PT, PT, UP0, 0x80, 0x0 ;  /* 0x000000000000781c */ /* 0x000fda0003f0f008 */
[----:B------:R-:W-:Y:S05]  /*1550*/  @P0 EXIT ;  /* 0x000000000000094d */ /* 0x000fea0003800000 */
.L_x_18:
[----:B------:R-:W-:-:S08]  /*1560*/  NOP ;  /* 0x0000000000007918 */ /* 0x000fd00000000000 */
[----:B------:R-:W3:Y:S02]  /*1570*/  USETMAXREG.TRY_ALLOC.CTAPOOL UP0, 0xe8 ;  /* 0x000000e8000079c8 */ /* 0x000ee40008000600 */
[----:B---3--:R-:W-:-:S13]  /*1580*/  PLOP3.LUT P0, PT, PT, PT, UP0, 0x80, 0x0 ;  /* 0x000000000000781c */ /* 0x008fda0003f0f008 */
[----:B------:R-:W-:Y:S05]  /*1590*/  @!P0 BRA `(.L_x_18) ;  /* 0xfffffffc00f08947 */ /* 0x000fea000383ffff */
[----:B------:R-:W-:-:S13]  /*15a0*/  LOP3.LUT P0, RZ, R6, 0xff, RZ, 0xc0, !PT ;  /* 0x000000ff06ff7812 */ /* 0x000fda000780c0ff */
[----:B------:R-:W-:Y:S05]  /*15b0*/  @!P0 EXIT ;  /* 0x000000000000894d */ /* 0x000fea0003800000 */
[----:B------:R-:W3:Y:S01]  /*15c0*/  LDL R8, [R1+0x90] ;  /* 0x0000900001087983 */ /* 0x000ee20000100800 */
[CC--:B------:R-:W-:Y:S01]  /*15d0*/  LEA.HI R2, R12.reuse, R3.reuse, RZ, 0x2 ;  /* 0x000000030c027211 */ /* 0x0c0fe200078f10ff */
[----:B------:R-:W4:Y:S01]  /*15e0*/  S2UR UR6, SR_CgaCtaId ;  /* 0x00000000000679c3 */ /* 0x000f220000008800 */
[-C--:B------:R-:W-:Y:S01]  /*15f0*/  LEA.HI R12, R12, R3.reuse, RZ, 0x5 ;  /* 0x000000030c0c7211 */ /* 0x080fe200078f28ff */
[----:B------:R-:W-:Y:S01]  /*1600*/  ULDC UR8, c[0x0][0x284] ;  /* 0x0000a10000087ab9 */ /* 0x000fe20000000800 */
[--C-:B--2---:R-:W-:Y:S01]  /*1610*/  SHF.R.S32.HI R4, RZ, 0x2, R2.reuse ;  /* 0x00000002ff047819 */ /* 0x104fe20000011402 */
[----:B------:R-:W-:Y:S01]  /*1620*/  UIADD3 UR7, UR16, -0x1, URZ ;  /* 0xffffffff10077890 */ /* 0x000fe2000fffe03f */
[----:B------:R-:W-:Y:S01]  /*1630*/  SHF.R.S32.HI R5, RZ, 0x1f, R2 ;  /* 0x0000001fff057819 */ /* 0x000fe20000011402 */
[----:B------:R-:W-:Y:S01]  /*1640*/  UMOV UR12, 0x400 ;  /* 0x00000400000c7882 */ /* 0x000fe20000000000 */
[----:B------:R-:W-:Y:S01]  /*1650*/  LEA.HI R2, R3, R3, RZ, 0x1 ;  /* 0x0000000303027211 */ /* 0x000fe200078f08ff */
[----:B------:R-:W-:Y:S01]  /*1660*/  UISETP.LT.AND UP0, UPT, URZ, UR15, UPT ;  /* 0x0000000f3f00728c */ /* 0x000fe2000bf01270 */
[----:B------:R-:W-:Y:S01]  /*1670*/  LEA.HI R5, R5, R4, RZ, 0x3 ;  /* 0x0000000405057211 */ /* 0x000fe200078f18ff */
[----:B------:R-:W-:Y:S01]  /*1680*/  ULOP3.LUT UR29, UR14, 0x1, URZ, 0xfc, !UPT ;  /* 0x000000010e1d7892 */ /* 0x000fe2000f8efc3f */
[----:B------:R-:W-:Y:S01]  /*1690*/  SHF.R.S32.HI R179, RZ, 0x5, R12 ;  /* 0x00000005ffb37819 */ /* 0x000fe2000001140c */
[----:B------:R-:W-:Y:S01]  /*16a0*/  USEL UR13, URZ, UR15, UP0 ;  /* 0x0000000f3f0d7287 */ /* 0x000fe20008000000 */
[----:B------:R-:W-:Y:S01]  /*16b0*/  LOP3.LUT R5, R5, 0xfffffff8, RZ, 0xc0, !PT ;  /* 0xfffffff805057812 */ /* 0x000fe200078ec0ff */
[----:B------:R-:W-:Y:S01]  /*16c0*/  UISETP.NE.AND UP0, UPT, UR7, URZ, UPT ;  /* 0x0000003f0700728c */ /* 0x000fe2000bf05270 */
[----:B------:R-:W-:Y:S01]  /*16d0*/  LOP3.LUT P0, RZ, R3, 0x7, RZ, 0xc0, !PT ;  /* 0x0000000703ff7812 */ /* 0x000fe2000780c0ff */
[----:B------:R-:W-:-:S02]  /*16e0*/  USHF.L.U32 UR28, UR15, 0x1, URZ ;  /* 0x000000010f1c7899 */ /* 0x000fc4000800063f */
[----:B------:R-:W-:Y:S01]  /*16f0*/  IMAD.IADD R178, R4, 0x1, -R5 ;  /* 0x0000000104b27824 */ /* 0x000fe200078e0a05 */
[----:B------:R-:W-:Y:S01]  /*1700*/  SHF.R.S32.HI R5, RZ, 0x1, R2 ;  /* 0x00000001ff057819 */ /* 0x000fe20000011402 */
[----:B------:R-:W-:Y:S01]  /*1710*/  UIADD3 UR13, -UR13, UR15, URZ ;  /* 0x0000000f0d0d7290 */ /* 0x000fe2000fffe13f */
[C---:B------:R-:W-:Y:S01]  /*1720*/  LOP3.LUT R4, R2.reuse, 0x3ffffe, RZ, 0xc0, !PT ;  /* 0x003ffffe02047812 */ /* 0x040fe200078ec0ff */
[----:B------:R-:W-:Y:S01]  /*1730*/  USEL UR31, URZ, 0x1, UP0 ;  /* 0x000000013f1f7887 */ /* 0x000fe20008000000 */
[----:B------:R-:W-:Y:S01]  /*1740*/  LEA.HI R2, R2, R5, RZ, 0x1 ;  /* 0x0000000502027211 */ /* 0x000fe200078f08ff */
[----:B----4-:R-:W-:Y:S02]  /*1750*/  ULEA UR12, UR6, UR12, 0x18 ;  /* 0x0000000c060c7291 */ /* 0x010fe4000f8ec03f */
[----:B------:R-:W-:Y:S01]  /*1760*/  IMAD.IADD R4, R3, 0x1, -R4 ;  /* 0x0000000103047824 */ /* 0x000fe200078e0a04 */
[----:B------:R-:W-:Y:S01]  /*1770*/  LOP3.LUT R2, R2, 0x7fffffe, RZ, 0xc0, !PT ;  /* 0x07fffffe02027812 */ /* 0x000fe200078ec0ff */
[C---:B------:R-:W-:Y:S01]  /*1780*/  IMAD R3, R179.reuse, -0x10, -R178 ;  /* 0xfffffff0b3037824 */ /* 0x040fe200078e0ab2 */
[----:B------:R-:W-:Y:S01]  /*1790*/  USHF.L.U32 UR6, UR7, 0x3, URZ ;  /* 0x0000000307067899 */ /* 0x000fe2000800063f */
[----:B------:R-:W-:Y:S01]  /*17a0*/  IMAD R7, R179, 0x2, R4 ;  /* 0x00000002b3077824 */ /* 0x000fe200078e0204 */
[----:B------:R-:W-:Y:S01]  /*17b0*/  UIADD3 UR30, UR12, 0x70, URZ ;  /* 0x000000700c1e7890 */ /* 0x000fe2000fffe03f */
[----:B------:R-:W-:Y:S01]  /*17c0*/  IMAD.IADD R2, R5, 0x1, -R2 ;  /* 0x0000000105027824 */ /* 0x000fe200078e0a02 */
[----:B------:R-:W-:Y:S01]  /*17d0*/  ULOP3.LUT UR6, UR6, 0x8, URZ, 0xc0, !UPT ;  /* 0x0000000806067892 */ /* 0x000fe2000f8ec03f */
[--C-:B------:R-:W-:Y:S01]  /*17e0*/  IMAD R7, R7, 0x8, R178.reuse ;  /* 0x0000000807077824 */ /* 0x100fe200078e02b2 */
[----:B------:R-:W-:Y:S01]  /*17f0*/  ULEA UR16, UR16, UR30, 0x3 ;  /* 0x0000001e10107291 */ /* 0x000fe2000f8e183f */
[----:B------:R-:W-:Y:S01]  /*1800*/  VIADD R3, R3, UR8 ;  /* 0x0000000803037c36 */ /* 0x000fe20008000000 */
[----:B------:R-:W-:Y:S01]  /*1810*/  ULOP3.LUT UR32, UR6, 0x8, URZ, 0x3c, !UPT ;  /* 0x0000000806207892 */ /* 0x000fe2000f8e3c3f */
[----:B------:R-:W-:Y:S01]  /*1820*/  IMAD R178, R179, 0x10, R178 ;  /* 0x00000010b3b27824 */ /* 0x000fe200078e02b2 */
[----:B------:R-:W-:Y:S01]  /*1830*/  LEA R2, R7, R2, 0x2 ;  /* 0x0000000207027211 */ /* 0x000fe200078e10ff */
[----:B------:R-:W-:-:S03]  /*1840*/  ULOP3.LUT UR17, UR6, 0x18, URZ, 0x3c, !UPT ;  /* 0x0000001806117892 */ /* 0x000fc6000f8e3c3f */
[----:B------:R-:W-:Y:S01]  /*1850*/  SHF.R.S32.HI R179, RZ, 0x1f, R178 ;  /* 0x0000001fffb37819 */ /* 0x000fe200000114b2 */
[----:B------:R-:W-:-:S05]  /*1860*/  IMAD.SHL.U32 R2, R2, 0x20, RZ ;  /* 0x0000002002027824 */ /* 0x000fca00078e00ff */
[----:B------:R-:W-:Y:S02]  /*1870*/  SHF.R.S32.HI R2, RZ, 0x3, R2 ;  /* 0x00000003ff027819 */ /* 0x000fe40000011402 */
[----:B---3--:R-:W-:-:S04]  /*1880*/  ISETP.LT.U32.AND P0, PT, R8, 0x2, !P0 ;  /* 0x000000020800780c */ /* 0x008fc80004701070 */
[----:B------:R-:W-:-:S05]  /*1890*/  SEL R4, RZ, 0x1, !P0 ;  /* 0x00000001ff047807 */ /* 0x000fca0004000000 */
[----:B------:R2:W-:Y:S04]  /*18a0*/  STL [R1+0x84], R4 ;  /* 0x0000840401007387 */ /* 0x0005e80000100800 */
[----:B------:R2:W-:Y:S04]  /*18b0*/  STL [R1+0xa8], R3 ;  /* 0x0000a80301007387 */ /* 0x0005e80000100800 */
[----:B------:R2:W-:Y:S02]  /*18c0*/  STL [R1+0x88], R2 ;  /* 0x0000880201007387 */ /* 0x0005e40000100800 */
.L_x_227:
[----:B-12---:R-:W-:Y:S01]  /*18d0*/  IMAD.U32 R3, RZ, RZ, UR31 ;  /* 0x0000001fff037e24 */ /* 0x006fe2000f8e00ff */
[----:B------:R2:W-:Y:S01]  /*18e0*/  STL [R1+0x80], RZ ;  /* 0x000080ff01007387 */ /* 0x0005e20000100800 */
[----:B------:R-:W-:-:S03]  /*18f0*/  IMAD.MOV.U32 R2, RZ, RZ, RZ ;  /* 0x000000ffff027224 */ /* 0x000fc600078e00ff */
[----:B------:R-:W-:-:S04]  /*1900*/  SHF.L.U32 R3, R3, 0x1f, RZ ;  /* 0x0000001f03037819 */ /* 0x000fc800000006ff */
[----:B------:R-:W3:Y:S02]  /*1910*/  SYNCS.PHASECHK.TRANS64.TRYWAIT P0, [UR16+-0x8], R3 ;  /* 0xfffff803ff0075a7 */ /* 0x000ee40008000150 */
[----:B0-23--:R-:W-:Y:S05]  /*1920*/  @!P0 BRA `(.L_x_19) ;  /* 0x0000010400208947 */ /* 0x00dfea0003800000 */
.L_x_251:
[----:B------:R3:W-:Y:S01]  /*1930*/  STL [R1+0x7c], RZ ;  /* 0x00007cff01007387 */ /* 0x0007e20000100800 */
[----:B------:R-:W-:Y:S01]  /*1940*/  UISETP.GE.AND UP0, UPT, UR13, 0x1, UPT ;  /* 0x000000010d00788c */ /* 0x000fe2000bf06270 */
[----:B--2---:R-:W-:Y:S01]  /*1950*/  IMAD.MOV.U32 R3, RZ, RZ, RZ ;  /* 0x000000ffff037224 */ /* 0x004fe200078e00ff */
[----:B------:R-:W-:Y:S01]  /*1960*/  UMOV UR6, URZ ;  /* 0x0000003f00067c82 */ /* 0x000fe20008000000 */
[----:B------:R3:W-:Y:S01]  /*1970*/  STL [R1+0x78], RZ ;  /* 0x000078ff01007387 */ /* 0x0007e20000100800 */
[----:B------:R-:W-:Y:S02]  /*1980*/  CS2R R4, SRZ ;  /* 0x0000000000047805 */ /* 0x000fe4000001ff00 */
[----:B------:R-:W-:Y:S02]  /*1990*/  CS2R R6, SRZ ;  /* 0x0000000000067805 */ /* 0x000fe4000001ff00 */
[----:B------:R-:W-:Y:S01]  /*19a0*/  PLOP3.LUT P0, PT, PT, PT, UP0, 0x80, 0x0 ;  /* 0x000000000000781c */ /* 0x000fe20003f0f008 */
[----:B------:R3:W-:Y:S01]  /*19b0*/  STL [R1+0x74], RZ ;  /* 0x000074ff01007387 */ /* 0x0007e20000100800 */
[----:B------:R-:W-:-:S02]  /*19c0*/  CS2R R8, SRZ ;  /* 0x0000000000087805 */ /* 0x000fc4000001ff00 */
[----:B0-----:R-:W-:Y:S02]  /*19d0*/  CS2R R10, SRZ ;  /* 0x00000000000a7805 */ /* 0x001fe4000001ff00 */
[----:B------:R-:W-:Y:S01]  /*19e0*/  CS2R R12, SRZ ;  /* 0x00000000000c7805 */ /* 0x000fe2000001ff00 */
[----:B------:R3:W-:Y:S01]  /*19f0*/  STL [R1+0x70], RZ ;  /* 0x000070ff01007387 */ /* 0x0007e20000100800 */
[----:B------:R-:W-:Y:S02]  /*1a00*/  CS2R R14, SRZ ;  /* 0x00000000000e7805 */ /* 0x000fe4000001ff00 */
[----:B-1----:R-:W-:Y:S02]  /*1a10*/  CS2R R16, SRZ ;  /* 0x0000000000107805 */ /* 0x002fe4000001ff00 */
[----:B------:R-:W-:Y:S01]  /*1a20*/  CS2R R18, SRZ ;  /* 0x0000000000127805 */ /* 0x000fe2000001ff00 */
[----:B------:R3:W-:Y:S01]  /*1a30*/  STL [R1+0x6c], RZ ;  /* 0x00006cff01007387 */ /* 0x0007e20000100800 */
[----:B------:R-:W-:-:S02]  /*1a40*/  CS2R R20, SRZ ;  /* 0x0000000000147805 */ /* 0x000fc4000001ff00 */
[----:B------:R-:W-:Y:S02]  /*1a50*/  CS2R R22, SRZ ;  /* 0x0000000000167805 */ /* 0x000fe4000001ff00 */
[----:B------:R-:W-:Y:S01]  /*1a60*/  CS2R R154, SRZ ;  /* 0x00000000009a7805 */ /* 0x000fe2000001ff00 */
[----:B------:R3:W-:Y:S01]  /*1a70*/  STL [R1+0x68], RZ ;  /* 0x000068ff01007387 */ /* 0x0007e20000100800 */
[----:B------:R-:W-:Y:S02]  /*1a80*/  CS2R R156, SRZ ;  /* 0x00000000009c7805 */ /* 0x000fe4000001ff00 */
[----:B------:R-:W-:Y:S02]  /*1a90*/  CS2R R158, SRZ ;  /* 0x00000000009e7805 */ /* 0x000fe4000001ff00 */
        /* <DEDUP_REMOVED lines=43> */
[----:B------:R-:W-:Y:S01]  /*1d50*/  CS2R R226, SRZ ;  /* 0x0000000000e27805 */ /* 0x000fe2000001ff00 */
[----:B------:R-:W-:Y:S01]  /*1d60*/  IMAD.MOV.U32 R228, RZ, RZ, RZ ;  /* 0x000000ffffe47224 */ /* 0x000fe200078e00ff */
[----:B------:R3:W-:Y:S01]  /*1d70*/  STL [R1+0x38], RZ ;  /* 0x000038ff01007387 */ /* 0x0007e20000100800 */
[----:B------:R-:W-:Y:S02]  /*1d80*/  CS2R R24, SRZ ;  /* 0x0000000000187805 */ /* 0x000fe4000001ff00 */
[----:B------:R-:W-:Y:S02]  /*1d90*/  CS2R R26, SRZ ;  /* 0x00000000001a7805 */ /* 0x000fe4000001ff00 */
[----:B------:R-:W-:Y:S01]  /*1da0*/  CS2R R28, SRZ ;  /* 0x00000000001c7805 */ /* 0x000fe2000001ff00 */
[----:B------:R3:W-:Y:S01]  /*1db0*/  STL [R1+0x34], RZ ;  /* 0x000034ff01007387 */ /* 0x0007e20000100800 */
[----:B------:R-:W-:Y:S02]  /*1dc0*/  CS2R R30, SRZ ;  /* 0x00000000001e7805 */ /* 0x000fe4000001ff00 */
[----:B------:R-:W-:-:S02]  /*1dd0*/  CS2R R32, SRZ ;  /* 0x0000000000207805 */ /* 0x000fc4000001ff00 */
[----:B------:R-:W-:Y:S01]  /*1de0*/  CS2R R34, SRZ ;  /* 0x0000000000227805 */ /* 0x000fe2000001ff00 */
        /* <DEDUP_REMOVED lines=48> */
[----:B------:R3:W-:Y:S01]  /*20f0*/  STL [R1], RZ ;  /* 0x000000ff01007387 */ /* 0x0007e20000100800 */
[----:B------:R-:W-:Y:S02]  /*2100*/  CS2R R108, SRZ ;  /* 0x00000000006c7805 */ /* 0x000fe4000001ff00 */
[----:B------:R-:W-:Y:S02]  /*2110*/  CS2R R110, SRZ ;  /* 0x00000000006e7805 */ /* 0x000fe4000001ff00 */
[----:B------:R-:W-:Y:S02]  /*2120*/  CS2R R112, SRZ ;  /* 0x0000000000707805 */ /* 0x000fe4000001ff00 */
[----:B------:R-:W-:Y:S02]  /*2130*/  CS2R R114, SRZ ;  /* 0x0000000000727805 */ /* 0x000fe4000001ff00 */
[----:B------:R-:W-:-:S02]  /*2140*/  CS2R R116, SRZ ;  /* 0x0000000000747805 */ /* 0x000fc4000001ff00 */
[----:B------:R-:W-:Y:S02]  /*2150*/  CS2R R118, SRZ ;  /* 0x0000000000767805 */ /* 0x000fe4000001ff00 */
        /* <DEDUP_REMOVED lines=15> */
[----:B------:R-:W-:Y:S01]  /*2250*/  CS2R R150, SRZ ;  /* 0x0000000000967805 */ /* 0x000fe2000001ff00 */
[----:B---3--:R-:W-:Y:S06]  /*2260*/  @!P0 BRA `(.L_x_20) ;  /* 0x0000001400008947 */ /* 0x008fec0003800000 */
[----:B------:R-:W-:Y:S01]  /*2270*/  MOV R2, RZ ;  /* 0x000000ff00027202 */ /* 0x000fe20000000f00 */
[----:B------:R-:W-:Y:S01]  /*2280*/  IMAD.U32 R229, RZ, RZ, UR4 ;  /* 0x00000004ffe57e24 */ /* 0x000fe2000f8e00ff */
[----:B------:R-:W-:Y:S01]  /*2290*/  UMOV UR6, URZ ;  /* 0x0000003f00067c82 */ /* 0x000fe20008000000 */
[----:B------:R-:W-:Y:S01]  /*22a0*/  UPLOP3.LUT UP0, UPT, UPT, UPT, UPT, 0x40, 0x0 ;  /* 0x000000000000789c */ /* 0x000fe20003f0e870 */
[----:B------:R-:W-:Y:S01]  /*22b0*/  UMOV UR18, UR13 ;  /* 0x0000000d00127c82 */ /* 0x000fe20008000000 */
[----:B------:R-:W-:Y:S01]  /*22c0*/  UMOV UR19, UR5 ;  /* 0x0000000500137c82 */ /* 0x000fe20008000000 */
[----:B------:R-:W-:Y:S01]  /*22d0*/  UMOV UR20, UR5 ;  /* 0x0000000500147c82 */ /* 0x000fe20008000000 */
[----:B------:R-:W-:Y:S01]  /*22e0*/  UMOV UR7, URZ ;  /* 0x0000003f00077c82 */ /* 0x000fe20008000000 */
[----:B------:R-:W-:-:S06]  /*22f0*/  ULDC UR33, c[0x0][0x644] ;  /* 0x0001910000217ab9 */ /* 0x000fcc0000000800 */
.L_x_28:
[----:B------:R-:W-:-:S06]  /*2300*/  UISETP.NE.AND UP1, UPT, UR29, 0x3, UPT ;  /* 0x000000031d00788c */ /* 0x000fcc000bf25270 */
[----:B------:R-:W-:-:S13]  /*2310*/  PLOP3.LUT P1, PT, PT, PT, UP1, 0x80, 0x0 ;  /* 0x000000000000781c */ /* 0x000fda0003f2f018 */
[----:B-----5:R-:W-:Y:S05]  /*2320*/  @!P1 BRA `(.L_x_21) ;  /* 0x0000000000049947 */ /* 0x020fea0003800000 */
[----:B------:R-:W-:Y:S01]  /*2330*/  BPT.TRAP 0x1 ;  /* 0x000000040000795c */ /* 0x000fe20000300000 */
.L_x_21:
[----:B------:R-:W-:Y:S01]  /*2340*/  ULEA UR8, UR19, UR12, 0x3 ;  /* 0x0000000c13087291 */ /* 0x000fe2000f8e183f */
[----:B------:R-:W-:-:S08]  /*2350*/  SHF.L.U32 R152, R229, 0x1f, RZ ;  /* 0x0000001fe5987819 */ /* 0x000fd000000006ff */
[----:B------:R0:W1:Y:S01]  /*2360*/  SYNCS.PHASECHK.TRANS64.TRYWAIT P0, [UR8], R152 ;  /* 0x00000098ff0075a7 */ /* 0x0000620008000148 */
[----:B------:R-:W-:Y:S05]  /*2370*/  @!P1 BRA `(.L_x_22) ;  /* 0x0000000000049947 */ /* 0x000fea0003800000 */
[----:B------:R-:W-:Y:S01]  /*2380*/  BPT.TRAP 0x1 ;  /* 0x000000040000795c */ /* 0x000fe20000300000 */
.L_x_22:
[----:B-1----:R-:W-:Y:S05]  /*2390*/  @P0 BRA `(.L_x_23) ;  /* 0x0000000000080947 */ /* 0x002fea0003800000 */
[----:B------:R-:W1:Y:S02]  /*23a0*/  SYNCS.PHASECHK.TRANS64.TRYWAIT P0, [UR8], R152 ;  /* 0x00000098ff0075a7 */ /* 0x000e640008000148 */
[----:B-1----:R-:W-:Y:S05]  /*23b0*/  @!P0 BRA `(.L_x_24) ;  /* 0x000000f800948947 */ /* 0x002fea0003800000 */
.L_x_23:
[----:B------:R2:W-:Y:S04]  /*23c0*/  STL [R1+0xac], R0 ;  /* 0x0000ac0001007387 */ /* 0x0005e80000100800 */
[----:B--2---:R-:W2:Y:S01]  /*23d0*/  LDL R0, [R1+0x88] ;  /* 0x0000880001007983 */ /* 0x004ea20000100800 */
[----:B-1----:R-:W-:Y:S01]  /*23e0*/  IMAD.U32 R153, RZ, RZ, UR19 ;  /* 0x00000013ff997e24 */ /* 0x002fe2000f8e00ff */
[----:B------:R-:W-:Y:S02]  /*23f0*/  UIADD3 UR8, UR12, 0x180, URZ ;  /* 0x000001800c087890 */ /* 0x000fe4000fffe03f */
[----:B------:R-:W-:Y:S02]  /*2400*/  UIADD3 UR9, UR12, 0x6180, URZ ;  /* 0x000061800c097890 */ /* 0x000fe4000fffe03f */
[----:B------:R-:W-:-:S02]  /*2410*/  USHF.R.U32.HI UR8, URZ, 0x4, UR8 ;  /* 0x000000043f087899 */ /* 0x000fc40008011608 */
[----:B------:R-:W-:Y:S02]  /*2420*/  USHF.R.U32.HI UR9, URZ, 0x4, UR9 ;  /* 0x000000043f097899 */ /* 0x000fe40008011609 */
[----:B------:R-:W-:Y:S02]  /*2430*/  ULOP3.LUT UR8, UR8, 0x3fff, URZ, 0xc0, !UPT ;  /* 0x00003fff08087892 */ /* 0x000fe4000f8ec03f */
[----:B------:R-:W-:Y:S02]  /*2440*/  ULOP3.LUT UR9, UR9, 0x3fff, URZ, 0xc0, !UPT ;  /* 0x00003fff09097892 */ /* 0x000fe4000f8ec03f */
[----:B------:R-:W-:Y:S02]  /*2450*/  USEL UR7, UR7, URZ, !UP0 ;  /* 0x0000003f07077287 */ /* 0x000fe4000c000000 */
[----:B------:R-:W-:Y:S02]  /*2460*/  ULOP3.LUT UR8, UR8, 0x10000, URZ, 0xfc, !UPT ;  /* 0x0001000008087892 */ /* 0x000fe4000f8efc3f */
[----:B------:R-:W-:-:S02]  /*2470*/  ULOP3.LUT UR9, UR9, 0x10000, URZ, 0xfc, !UPT ;  /* 0x0001000009097892 */ /* 0x000fc4000f8efc3f */
[----:B------:R-:W-:Y:S02]  /*2480*/  UISETP.NE.U32.AND UP0, UPT, UR7, URZ, UPT ;  /* 0x0000003f0700728c */ /* 0x000fe4000bf05070 */
[----:B------:R-:W-:Y:S02]  /*2490*/  ULEA UR8, UR19, UR8, 0x8 ;  /* 0x0000000813087291 */ /* 0x000fe4000f8e403f */
[----:B------:R-:W-:Y:S01]  /*24a0*/  ULEA UR10, UR19, UR9, 0xb ;  /* 0x00000009130a7291 */ /* 0x000fe2000f8e583f */
[----:B------:R-:W-:Y:S02]  /*24b0*/  UMOV UR11, 0x40000040 ;  /* 0x40000040000b7882 */ /* 0x000fe40000000000 */
[----:B------:R-:W-:Y:S01]  /*24c0*/  UMOV UR9, 0x80000020 ;  /* 0x8000002000097882 */ /* 0x000fe20000000000 */
[----:B--2---:R-:W-:Y:S02]  /*24d0*/  IMAD R153, R153, 0x400, R0 ;  /* 0x0000040099997824 */ /* 0x004fe400078e0200 */
[----:B------:R1:W5:Y:S01]  /*24e0*/  LDL.LU R0, [R1+0xac] ;  /* 0x0000ac0001007983 */ /* 0x0003620000300800 */
[----:B------:R-:W-:-:S03]  /*24f0*/  UIADD3 UR6, UR6, 0x2, URZ ;  /* 0x0000000206067890 */ /* 0x000fc6000fffe03f */
[----:B0-----:R-:W-:Y:S04]  /*2500*/  LDS R152, [R153+UR12+0x36180] ;  /* 0x0361800c99987984 */ /* 0x001fe80008000800 */
[----:B------:R-:W0:Y:S02]  /*2510*/  LDS R153, [R153+UR12+0x36188] ;  /* 0x0361880c99997984 */ /* 0x000e240008000800 */
[----:B0-----:R-:W-:-:S06]  /*2520*/  WARPGROUP.ARRIVE ;  /* 0x00000000000079c5 */ /* 0x001fcc0000000000 */
[----:B------:R-:W-:Y:S01]  /*2530*/  QGMMA.SP.64x256x64.F32.E4M3.E4M3 R24, gdesc[UR8], R24, UP0, R152 ;  /* 0x07e09800081879f3 */ /* 0x000fe2000bf00a18 */
[----:B------:R-:W-:Y:S02]  /*2540*/  UIADD3 UR8, UR8, 0x2, URZ ;  /* 0x0000000208087890 */ /* 0x000fe4000fffe03f */
[----:B------:R-:W-:Y:S01]  /*2550*/  UIADD3 UR10, UR10, 0x4, URZ ;  /* 0x000000040a0a7890 */ /* 0x000fe2000fffe03f */
[----:B------:R-:W-:Y:S01]  /*2560*/  UMOV UR9, 0x80000020 ;  /* 0x8000002000097882 */ /* 0x000fe20000000000 */
[----:B------:R-:W-:Y:S01]  /*2570*/  UMOV UR11, 0x40000040 ;  /* 0x40000040000b7882 */ /* 0x000fe20000000000 */
[----:B------:R-:W-:-:S04]  /*2580*/  UISETP.NE.AND UP0, UPT, UR6, UR33, UPT ;  /* 0x000000210600728c */ /* 0x000fc8000bf05270 */
[----:B------:R-:W-:-:S04]  /*2590*/  USEL UR7, URZ, 0x1, UP0 ;  /* 0x000000013f077887 */ /* 0x000fc80008000000 */
[----:B------:R-:W-:-:S06]  /*25a0*/  UISETP.NE.AND UP0, UPT, UR7, URZ, UPT ;  /* 0x0000003f0700728c */ /* 0x000fcc000bf05270 */
[----:B------:R-:W-:-:S12]  /*25b0*/  PLOP3.LUT P0, PT, PT, PT, UP0, 0x80, 0x0 ;  /* 0x000000000000781c */ /* 0x000fd80003f0f008 */
[----:B------:R-:W-:Y:S03]  /*25c0*/  QGMMA.SP.64x256x64.F32.E4M3.E4M3 R24, gdesc[UR8], R24, R153, gsb0 ;  /* 0x07e09900081879f3 */ /* 0x000fe60008000a18 */
[----:B------:R-:W-:Y:S02]  /*25d0*/  WARPGROUP.DEPBAR.LE gsb0, 0x0 ;  /* 0x00008000000079c5 */ /* 0x000fe40000010000 */
[----:B-1----:R-:W-:Y:S05]  /*25e0*/  @!P0 BRA `(.L_x_25) ;  /* 0x0000000c00988947 */ /* 0x002fea0003800000 */
[----:B------:R0:W-:Y:S01]  /*25f0*/  STL [R1+0xb8], R2 ;  /* 0x0000b80201007387 */ /* 0x0001e20000100800 */
[----:B------:R-:W-:-:S01]  /*2600*/  FADD R227, R25, R227 ;  /* 0x000000e319e37221 */ /* 0x000fc20000000000 */
[----:B------:R-:W-:Y:S01]  /*2610*/  FADD R226, R26, R226 ;  /* 0x000000e21ae27221 */ /* 0x000fe20000000000 */
[----:B------:R-:W-:-:S01]  /*2620*/  FADD R225, R27, R225 ;  /* 0x000000e11be17221 */ /* 0x000fc20000000000 */
[----:B0-----:R-:W2:Y:S04]  /*2630*/  LDL.LU R2, [R1+0x3c] ;  /* 0x00003c0001027983 */ /* 0x001ea80000300800 */
[----:B------:R0:W-:Y:S01]  /*2640*/  STL [R1+0xb4], R179 ;  /* 0x0000b4b301007387 */ /* 0x0001e20000100800 */
[----:B------:R-:W-:-:S01]  /*2650*/  FADD R224, R28, R224 ;  /* 0x000000e01ce07221 */ /* 0x000fc20000000000 */
[----:B------:R-:W-:-:S02]  /*2660*/  FADD R223, R29, R223 ;  /* 0x000000df1ddf7221 */ /* 0x000fc40000000000 */
[----:B0-----:R-:W3:Y:S04]  /*2670*/  LDL.LU R179, [R1+0x38] ;  /* 0x0000380001b37983 */ /* 0x001ee80000300800 */
[----:B------:R0:W-:Y:S01]  /*2680*/  STL [R1+0xb0], R178 ;  /* 0x0000b0b201007387 */ /* 0x0001e20000100800 */
[----:B------:R-:W-:-:S03]  /*2690*/  FADD R222, R30, R222 ;  /* 0x000000de1ede7221 */ /* 0x000fc60000000000 */
[----:B0-----:R-:W4:Y:S04]  /*26a0*/  LDL.LU R178, [R1+0x34] ;  /* 0x0000340001b27983 */ /* 0x001f280000300800 */
[----:B-----5:R0:W-:Y:S01]  /*26b0*/  STL [R1+0xac], R0 ;  /* 0x0000ac0001007387 */ /* 0x0201e20000100800 */
[----:B------:R-:W-:-:S03]  /*26c0*/  FADD R221, R31, R221 ;  /* 0x000000dd1fdd7221 */ /* 0x000fc60000000000 */
[----:B0-----:R-:W4:Y:S01]  /*26d0*/  LDL.LU R0, [R1+0x30] ;  /* 0x0000300001007983 */ /* 0x001f220000300800 */
[----:B------:R-:W-:-:S03]  /*26e0*/  FADD R228, R24, R228 ;  /* 0x000000e418e47221 */ /* 0x000fc60000000000 */
[----:B------:R0:W-:Y:S01]  /*26f0*/  STL [R1+0xbc], R227 ;  /* 0x0000bce301007387 */ /* 0x0001e20000100800 */
[----:B------:R-:W-:-:S03]  /*2700*/  FADD R220, R32, R220 ;  /* 0x000000dc20dc7221 */ /* 0x000fc60000000000 */
[----:B0-----:R-:W4:Y:S04]  /*2710*/  LDL.LU R227, [R1+0x2c] ;  /* 0x00002c0001e37983 */ /* 0x001f280000300800 */
        /* <DEDUP_REMOVED lines=12> */
[----:B------:R0:W-:Y:S04]  /*27e0*/  STL [R1+0xd0], R222 ;  /* 0x0000d0de01007387 */ /* 0x0001e80000100800 */
        /* <DEDUP_REMOVED lines=12> */
[----:B0-----:R-:W4:Y:S01]  /*28b0*/  LDL.LU R216, [R1] ;  /* 0x0000000001d87983 */ /* 0x001f220000300800 */
[----:B------:R-:W-:-:S01]  /*28c0*/  FADD R215, R37, R215 ;  /* 0x000000d725d77221 */ /* 0x000fc20000000000 */
[----:B------:R-:W-:Y:S01]  /*28d0*/  FADD R214, R38, R214 ;  /* 0x000000d626d67221 */ /* 0x000fe20000000000 */
[----:B------:R-:W-:-:S01]  /*28e0*/  FADD R213, R39, R213 ;  /* 0x000000d527d57221 */ /* 0x000fc20000000000 */
[----:B------:R-:W-:Y:S01]  /*28f0*/  FADD R212, R40, R212 ;  /* 0x000000d428d47221 */ /* 0x000fe20000000000 */
[----:B------:R-:W-:-:S01]  /*2900*/  FADD R211, R41, R211 ;  /* 0x000000d329d37221 */ /* 0x000fc20000000000 */
[----:B------:R0:W-:Y:S01]  /*2910*/  STL [R1+0xec], R215 ;  /* 0x0000ecd701007387 */ /* 0x0001e20000100800 */
[----:B------:R-:W-:-:S01]  /*2920*/  FADD R210, R42, R210 ;  /* 0x000000d22ad27221 */ /* 0x000fc20000000000 */
[----:B------:R-:W-:Y:S01]  /*2930*/  FADD R209, R43, R209 ;  /* 0x000000d12bd17221 */ /* 0x000fe20000000000 */
        /* <DEDUP_REMOVED lines=74> */
[----:B--2---:R-:W-:-:S01]  /*2de0*/  FADD R2, R133, R2 ;  /* 0x0000000285027221 */ /* 0x004fc20000000000 */
[----:B---3--:R-:W-:Y:S01]  /*2df0*/  FADD R179, R132, R179 ;  /* 0x000000b384b37221 */ /* 0x008fe20000000000 */
[----:B----4-:R-:W-:-:S01]  /*2e00*/  FADD R178, R131, R178 ;  /* 0x000000b283b27221 */ /* 0x010fc20000000000 */
        /* <DEDUP_REMOVED lines=12> */
[----:B------:R-:W-:-:S05]  /*2ed0*/  FADD R216, R118, R216 ;  /* 0x000000d876d87221 */ /* 0x000fca0000000000 */
[----:B------:R1:W-:Y:S04]  /*2ee0*/  STL [R1], R216 ;  /* 0x000000d801007387 */ /* 0x0003e80000100800 */
[----:B------:R2:W-:Y:S04]  /*2ef0*/  STL [R1+0x4], R217 ;  /* 0x000004d901007387 */ /* 0x0005e80000100800 */
        /* <DEDUP_REMOVED lines=10> */
[----:B------:R-:W-:Y:S04]  /*2fa0*/  STL [R1+0x30], R0 ;  /* 0x0000300001007387 */ /* 0x000fe80000100800 */
[----:B0-----:R-:W4:Y:S04]  /*2fb0*/  LDL.LU R215, [R1+0x40] ;  /* 0x0000400001d77983 */ /* 0x001f280000300800 */
[----:B------:R-:W-:Y:S04]  /*2fc0*/  STL [R1+0x34], R178 ;  /* 0x000034b201007387 */ /* 0x000fe80000100800 */
[----:B-1----:R-:W4:Y:S04]  /*2fd0*/  LDL.LU R216, [R1+0x44] ;  /* 0x0000440001d87983 */ /* 0x002f280000300800 */
[----:B------:R-:W-:Y:S04]  /*2fe0*/  STL [R1+0x38], R179 ;  /* 0x000038b301007387 */ /* 0x000fe80000100800 */
[----:B--2---:R-:W2:Y:S04]  /*2ff0*/  LDL.LU R217, [R1+0x48] ;  /* 0x0000480001d97983 */ /* 0x004ea80000300800 */
[----:B------:R0:W-:Y:S04]  /*3000*/  STL [R1+0x3c], R2 ;  /* 0x00003c0201007387 */ /* 0x0001e80000100800 */
[----:B---3--:R-:W3:Y:S04]  /*3010*/  LDL.LU R218, [R1+0x4c] ;  /* 0x00004c0001da7983 */ /* 0x008ee80000300800 */
[----:B----4-:R-:W4:Y:S04]  /*3020*/  LDL.LU R219, [R1+0x50] ;  /* 0x0000500001db7983 */ /* 0x010f280000300800 */
[----:B------:R-:W4:Y:S04]  /*3030*/  LDL.LU R220, [R1+0x54] ;  /* 0x0000540001dc7983 */ /* 0x000f280000300800 */
[----:B------:R-:W4:Y:S04]  /*3040*/  LDL.LU R221, [R1+0x58] ;  /* 0x0000580001dd7983 */ /* 0x000f280000300800 */
[----:B------:R-:W4:Y:S04]  /*3050*/  LDL.LU R222, [R1+0x5c] ;  /* 0x00005c0001de7983 */ /* 0x000f280000300800 */
[----:B------:R-:W4:Y:S04]  /*3060*/  LDL.LU R223, [R1+0x60] ;  /* 0x0000600001df7983 */ /* 0x000f280000300800 */
[----:B------:R-:W4:Y:S04]  /*3070*/  LDL.LU R224, [R1+0x64] ;  /* 0x0000640001e07983 */ /* 0x000f280000300800 */
[----:B------:R-:W4:Y:S04]  /*3080*/  LDL.LU R225, [R1+0x68] ;  /* 0x0000680001e17983 */ /* 0x000f280000300800 */
[----:B------:R-:W4:Y:S04]  /*3090*/  LDL.LU R226, [R1+0x6c] ;  /* 0x00006c0001e27983 */ /* 0x000f280000300800 */
[----:B------:R-:W4:Y:S04]  /*30a0*/  LDL.LU R227, [R1+0x70] ;  /* 0x0000700001e37983 */ /* 0x000f280000300800 */
[----:B0-----:R-:W4:Y:S04]  /*30b0*/  LDL.LU R2, [R1+0x74] ;  /* 0x0000740001027983 */ /* 0x001f280000300800 */
[----:B------:R-:W4:Y:S04]  /*30c0*/  LDL.LU R179, [R1+0x78] ;  /* 0x0000780001b37983 */ /* 0x000f280000300800 */
[----:B------:R-:W4:Y:S04]  /*30d0*/  LDL.LU R178, [R1+0x7c] ;  /* 0x00007c0001b27983 */ /* 0x000f280000300800 */
[----:B------:R-:W4:Y:S01]  /*30e0*/  LDL.LU R0, [R1+0x80] ;  /* 0x0000800001007983 */ /* 0x000f220000300800 */
[----:B------:R-:W-:-:S05]  /*30f0*/  FADD R215, R134, R215 ;  /* 0x000000d786d77221 */ /* 0x000fca0000000000 */
[----:B------:R0:W-:Y:S01]  /*3100*/  STL [R1+0x40], R215 ;  /* 0x000040d701007387 */ /* 0x0001e20000100800 */
[----:B------:R-:W-:-:S03]  /*3110*/  FADD R216, R135, R216 ;  /* 0x000000d887d87221 */ /* 0x000fc60000000000 */
[----:B0-----:R0:W5:Y:S01]  /*3120*/  LDL.LU R215, [R1+0xec] ;  /* 0x0000ec0001d77983 */ /* 0x0011620000300800 */
[----:B--2---:R-:W-:-:S03]  /*3130*/  FADD R217, R136, R217 ;  /* 0x000000d988d97221 */ /* 0x004fc60000000000 */
[----:B------:R1:W-:Y:S01]  /*3140*/  STL [R1+0x44], R216 ;  /* 0x000044d801007387 */ /* 0x0003e20000100800 */
[----:B---3--:R-:W-:-:S01]  /*3150*/  FADD R218, R137, R218 ;  /* 0x000000da89da7221 */ /* 0x008fc20000000000 */
[----:B----4-:R-:W-:Y:S02]  /*3160*/  FADD R219, R138, R219 ;  /* 0x000000db8adb7221 */ /* 0x010fe40000000000 */
[----:B-1----:R0:W5:Y:S01]  /*3170*/  LDL.LU R216, [R1+0xe8] ;  /* 0x0000e80001d87983 */ /* 0x0021620000300800 */
[----:B------:R-:W-:-:S03]  /*3180*/  FADD R220, R139, R220 ;  /* 0x000000dc8bdc7221 */ /* 0x000fc60000000000 */
[----:B------:R1:W-:Y:S01]  /*3190*/  STL [R1+0x48], R217 ;  /* 0x000048d901007387 */ /* 0x0003e20000100800 */
[----:B------:R-:W-:-:S03]  /*31a0*/  FADD R221, R140, R221 ;  /* 0x000000dd8cdd7221 */ /* 0x000fc60000000000 */
[----:B-1----:R0:W5:Y:S01]  /*31b0*/  LDL.LU R217, [R1+0xe4] ;  /* 0x0000e40001d97983 */ /* 0x0021620000300800 */
[----:B------:R-:W-:-:S03]  /*31c0*/  FADD R222, R141, R222 ;  /* 0x000000de8dde7221 */ /* 0x000fc60000000000 */
[----:B------:R1:W-:Y:S01]  /*31d0*/  STL [R1+0x4c], R218 ;  /* 0x00004cda01007387 */ /* 0x0003e20000100800 */
[----:B------:R-:W-:-:S01]  /*31e0*/  FADD R223, R142, R223 ;  /* 0x000000df8edf7221 */ /* 0x000fc20000000000 */
[----:B------:R-:W-:Y:S02]  /*31f0*/  FADD R224, R143, R224 ;  /* 0x000000e08fe07221 */ /* 0x000fe40000000000 */
[----:B-1----:R0:W5:Y:S04]  /*3200*/  LDL.LU R218, [R1+0xe0] ;  /* 0x0000e00001da7983 */ /* 0x0021680000300800 */
[----:B------:R1:W-:Y:S01]  /*3210*/  STL [R1+0x50], R219 ;  /* 0x000050db01007387 */ /* 0x0003e20000100800 */
[----:B------:R-:W-:-:S01]  /*3220*/  FADD R225, R144, R225 ;  /* 0x000000e190e17221 */ /* 0x000fc20000000000 */
[----:B------:R-:W-:-:S02]  /*3230*/  FADD R226, R145, R226 ;  /* 0x000000e291e27221 */ /* 0x000fc40000000000 */
[----:B-1----:R0:W5:Y:S04]  /*3240*/  LDL.LU R219, [R1+0xdc] ;  /* 0x0000dc0001db7983 */ /* 0x0021680000300800 */
[----:B------:R1:W-:Y:S01]  /*3250*/  STL [R1+0x54], R220 ;  /* 0x000054dc01007387 */ /* 0x0003e20000100800 */
[----:B------:R-:W-:-:S03]  /*3260*/  FADD R227, R146, R227 ;  /* 0x000000e392e37221 */ /* 0x000fc60000000000 */
        /* <DEDUP_REMOVED lines=13> */
[----:B------:R1:W-:Y:S04]  /*3340*/  STL [R1+0x68], R225 ;  /* 0x000068e101007387 */ /* 0x0003e80000100800 */
[----:B-1----:R0:W5:Y:S04]  /*3350*/  LDL.LU R225, [R1+0xc4] ;  /* 0x0000c40001e17983 */ /* 0x0021680000300800 */
[----:B------:R1:W-:Y:S04]  /*3360*/  STL [R1+0x6c], R226 ;  /* 0x00006ce201007387 */ /* 0x0003e80000100800 */
[----:B-1----:R0:W5:Y:S04]  /*3370*/  LDL.LU R226, [R1+0xc0] ;  /* 0x0000c00001e27983 */ /* 0x0021680000300800 */
[----:B------:R1:W-:Y:S04]  /*3380*/  STL [R1+0x70], R227 ;  /* 0x000070e301007387 */ /* 0x0003e80000100800 */
[----:B-1----:R0:W5:Y:S04]  /*3390*/  LDL.LU R227, [R1+0xbc] ;  /* 0x0000bc0001e37983 */ /* 0x0021680000300800 */
[----:B------:R1:W-:Y:S04]  /*33a0*/  STL [R1+0x74], R2 ;  /* 0x0000740201007387 */ /* 0x0003e80000100800 */
[----:B-1----:R-:W2:Y:S04]  /*33b0*/  LDL.LU R2, [R1+0xb8] ;  /* 0x0000b80001027983 */ /* 0x002ea80000300800 */
[----:B------:R1:W-:Y:S04]  /*33c0*/  STL [R1+0x78], R179 ;  /* 0x000078b301007387 */ /* 0x0003e80000100800 */
[----:B-1----:R0:W5:Y:S04]  /*33d0*/  LDL.LU R179, [R1+0xb4] ;  /* 0x0000b40001b37983 */ /* 0x0021680000300800 */
[----:B------:R1:W-:Y:S04]  /*33e0*/  STL [R1+0x7c], R178 ;  /* 0x00007cb201007387 */ /* 0x0003e80000100800 */
[----:B-1----:R0:W5:Y:S04]  /*33f0*/  LDL.LU R178, [R1+0xb0] ;  /* 0x0000b00001b27983 */ /* 0x0021680000300800 */
[----:B------:R1:W-:Y:S04]  /*3400*/  STL [R1+0x80], R0 ;  /* 0x0000800001007387 */ /* 0x0003e80000100800 */
[----:B-1----:R0:W5:Y:S01]  /*3410*/  LDL.LU R0, [R1+0xac] ;  /* 0x0000ac0001007983 */ /* 0x0021620000300800 */
[----:B------:R-:W-:-:S02]  /*3420*/  WARPGROUP.DEPBAR.LE gsb0, 0x0 ;  /* 0x00008000000079c5 */ /* 0x000fc40000010000 */
[----:B------:R-:W-:Y:S01]  /*3430*/  UMOV UR6, URZ ;  /* 0x0000003f00067c82 */ /* 0x000fe20008000000 */
[----:B0-2---:R-:W-:-:S07]  /*3440*/  FADD R2, R2, R151 ;  /* 0x0000009702027221 */ /* 0x005fce0000000000 */
.L_x_25:
[----:B------:R-:W-:Y:S05]  /*3450*/  @!P1 BRA `(.L_x_26) ;  /* 0x0000000000049947 */ /* 0x000fea0003800000 */
[----:B------:R-:W-:Y:S01]  /*3460*/  BPT.TRAP 0x1 ;  /* 0x000000040000795c */ /* 0x000fe20000300000 */
.L_x_26:
[----:B------:R0:W-:Y:S04]  /*3470*/  STL [R1+0xb4], R3 ;  /* 0x0000b40301007387 */ /* 0x0001e80000100800 */
[----:B0-----:R-:W2:Y:S04]  /*3480*/  LDL R3, [R1+0x84] ;  /* 0x0000840001037983 */ /* 0x001ea80000100800 */
[----:B------:R0:W-:Y:S04]  /*3490*/  STL [R1+0xb0], R2 ;  /* 0x0000b00201007387 */ /* 0x0001e80000100800 */
[----:B0-----:R-:W2:Y:S04]  /*34a0*/  LDL R2, [R1+0x94] ;  /* 0x0000940001027983 */ /* 0x001ea80000100800 */
[----:B-----5:R0:W-:Y:S04]  /*34b0*/  STL [R1+0xac], R0 ;  /* 0x0000ac0001007387 */ /* 0x0201e80000100800 */
[----:B0-----:R-:W3:Y:S01]  /*34c0*/  LDL R0, [R1+0x90] ;  /* 0x0000900001007983 */ /* 0x001ee20000100800 */
[----:B------:R-:W-:Y:S01]  /*34d0*/  IMAD.U32 R152, RZ, RZ, UR20 ;  /* 0x00000014ff987e24 */ /* 0x000fe2000f8e00ff */
[----:B--2---:R-:W-:-:S02]  /*34e0*/  LOP3.LUT P0, RZ, R2, R3, RZ, 0xc0, !PT ;  /* 0x0000000302ff7212 */ /* 0x004fc4000780c0ff */
[----:B------:R0:W5:Y:S04]  /*34f0*/  LDL.LU R3, [R1+0xb4] ;  /* 0x0000b40001037983 */ /* 0x0001680000300800 */
[----:B------:R0:W5:Y:S07]  /*3500*/  LDL.LU R2, [R1+0xb0] ;  /* 0x0000b00001027983 */ /* 0x00016e0000300800 */
[----:B------:R-:W-:-:S05]  /*3510*/  @P0 LEA R152, R152, UR12, 0x3 ;  /* 0x0000000c98980c11 */ /* 0x000fca000f8e18ff */
[----:B------:R-:W-:-:S05]  /*3520*/  @P0 VIADD R152, R152, 0x30 ;  /* 0x0000003098980836 */ /* 0x000fca0000000000 */
[----:B---3--:R-:W-:Y:S02]  /*3530*/  @P0 PRMT R152, R0, 0x654, R152 ;  /* 0x0000065400980816 */ /* 0x008fe40000000098 */
[----:B------:R0:W5:Y:S01]  /*3540*/  LDL.LU R0, [R1+0xac] ;  /* 0x0000ac0001007983 */ /* 0x0001620000300800 */
[----:B------:R-:W-:Y:S01]  /*3550*/  UISETP.GT.U32.AND UP1, UPT, UR14, 0x1, UPT ;  /* 0x000000010e00788c */ /* 0x000fe2000bf24070 */
[----:B------:R0:W-:Y:S05]  /*3560*/  @P0 SYNCS.ARRIVE.TRANS64.RED.A1T0 RZ, [R152+URZ], RZ ;  /* 0x000000ff98ff09a7 */ /* 0x0001ea000810043f */
[----:B------:R-:W-:-:S13]  /*3570*/  PLOP3.LUT P0, PT, PT, PT, UP1, 0x80, 0x0 ;  /* 0x000000000000781c */ /* 0x000fda0003f0f018 */
[----:B0-----:R-:W-:Y:S05]  /*3580*/  @P0 BRA `(.L_x_27) ;  /* 0x0000000000040947 */ /* 0x001fea0003800000 */
[----:B------:R-:W-:Y:S01]  /*3590*/  BPT.TRAP 0x1 ;  /* 0x000000040000795c */ /* 0x000fe20000300000 */
.L_x_27:
[----:B------:R-:W-:Y:S02]  /*35a0*/  UISETP.GT.AND UP3, UPT, UR18, 0x1, UPT ;  /* 0x000000011200788c */ /* 0x000fe4000bf64270 */
[----:B------:R-:W-:Y:S02]  /*35b0*/  UIADD3 UR19, UR19, 0x1, URZ ;  /* 0x0000000113137890 */ /* 0x000fe4000fffe03f */
[----:B------:R-:W-:Y:S02]  /*35c0*/  UIADD3 UR20, UR20, 0x1, URZ ;  /* 0x0000000114147890 */ /* 0x000fe4000fffe03f */
[----:B------:R-:W-:Y:S01]  /*35d0*/  PLOP3.LUT P0, PT, PT, PT, UP3, 0x80, 0x0 ;  /* 0x000000000000781c */ /* 0x000fe20003f0f038 */
[----:B------:R-:W-:Y:S02]  /*35e0*/  UISETP.NE.AND UP1, UPT, UR19, 0x6, UPT ;  /* 0x000000061300788c */ /* 0x000fe4000bf25270 */
[----:B------:R-:W-:Y:S02]  /*35f0*/  UISETP.NE.AND UP2, UPT, UR20, 0x6, UPT ;  /* 0x000000061400788c */ /* 0x000fe4000bf45270 */
[----:B------:R-:W-:-:S02]  /*3600*/  USEL UR7, URZ, 0x1, UP1 ;  /* 0x000000013f077887 */ /* 0x000fc40008800000 */
[----:B------:R-:W-:Y:S02]  /*3610*/  UIADD3 UR18, UR18, -0x1, URZ ;  /* 0xffffffff12127890 */ /* 0x000fe4000fffe03f */
[----:B------:R-:W-:Y:S02]  /*3620*/  USEL UR19, UR19, URZ, UP1 ;  /* 0x0000003f13137287 */ /* 0x000fe40008800000 */
[----:B------:R-:W-:Y:S01]  /*3630*/  LOP3.LUT R229, R229, UR7, RZ, 0x3c, !PT ;  /* 0x00000007e5e57c12 */ /* 0x000fe2000f8e3cff */
[----:B------:R-:W-:Y:S01]  /*3640*/  USEL UR20, UR20, URZ, UP2 ;  /* 0x0000003f14147287 */ /* 0x000fe20009000000 */
[----:B------:R-:W-:Y:S01]  /*3650*/  UMOV UR7, 0x1 ;  /* 0x0000000100077882 */ /* 0x000fe20000000000 */
[----:B------:R-:W-:Y:S10]  /*3660*/  @P0 BRA `(.L_x_28) ;  /* 0xffffffec00240947 */ /* 0x000ff4000383ffff */
.L_x_20:
[----:B-----5:R0:W-:Y:S04]  /*3670*/  STL [R1+0xa4], R2 ;  /* 0x0000a40201007387 */ /* 0x0201e80000100800 */
[----:B0-----:R-:W2:Y:S04]  /*3680*/  LDL.LU R2, [R1+0x80] ;  /* 0x0000800001027983 */ /* 0x001ea80000300800 */
[----:B--2---:R0:W-:Y:S04]  /*3690*/  STL [R1+0x80], R2 ;  /* 0x0000800201007387 */ /* 0x0041e80000100800 */
        /* <DEDUP_REMOVED lines=55> */
[----:B------:R0:W5:Y:S01]  /*3a10*/  LDL.LU R229, [R1+0xc] ;  /* 0x00000c0001e57983 */ /* 0x0001620000300800 */
[----:B------:R-:W-:-:S04]  /*3a20*/  UISETP.NE.AND UP0, UPT, UR6, URZ, UPT ;  /* 0x0000003f0600728c */ /* 0x000fc8000bf05270 */
[----:B------:R-:W-:-:S06]  /*3a30*/  USEL UR6, URZ, 0x1, !UP0 ;  /* 0x000000013f067887 */ /* 0x000fcc000c000000 */
[----:B------:R-:W-:Y:S01]  /*3a40*/  ISETP.NE.AND P0, PT, RZ, UR6, PT ;  /* 0x00000006ff007c0c */ /* 0x000fe2000bf05270 */
[----:B--2---:R1:W-:Y:S04]  /*3a50*/  STL [R1+0x10], R2 ;  /* 0x0000100201007387 */ /* 0x0043e80000100800 */
[----:B------:R0:W5:Y:S04]  /*3a60*/  LDL.LU R153, [R1+0x8] ;  /* 0x0000080001997983 */ /* 0x0001680000300800 */
[----:B------:R0:W5:Y:S04]  /*3a70*/  LDL.LU R152, [R1+0x4] ;  /* 0x0000040001987983 */ /* 0x0001680000300800 */
[----:B-1----:R0:W5:Y:S01]  /*3a80*/  LDL.LU R2, [R1] ;  /* 0x0000000001027983 */ /* 0x0021620000300800 */
[----:B------:R-:W-:Y:S05]  /*3a90*/  @!P0 BRA `(.L_x_29) ;  /* 0x0000000c00e48947 */ /* 0x000fea0003800000 */
[----:B------:R1:W-:Y:S04]  /*3aa0*/  STL [R1+0xb4], R179 ;  /* 0x0000b4b301007387 */ /* 0x0003e80000100800 */
[----:B-1----:R-:W2:Y:S04]  /*3ab0*/  LDL.LU R179, [R1+0x7c] ;  /* 0x00007c0001b37983 */ /* 0x002ea80000300800 */
[----:B--2---:R1:W-:Y:S04]  /*3ac0*/  STL [R1+0xb8], R179 ;  /* 0x0000b8b301007387 */ /* 0x0043e80000100800 */
        /* <DEDUP_REMOVED lines=53> */
[----:B------:R1:W-:Y:S04]  /*3e20*/  STL [R1+0xb0], R178 ;  /* 0x0000b0b201007387 */ /* 0x0003e80000100800 */
[----:B-1----:R-:W3:Y:S04]  /*3e30*/  LDL.LU R178, [R1+0x80] ;  /* 0x0000800001b27983 */ /* 0x002ee80000300800 */
[----:B------:R1:W-:Y:S04]  /*3e40*/  STL [R1+0xac], R0 ;  /* 0x0000ac0001007387 */ /* 0x0003e80000100800 */
[----:B-1----:R-:W4:Y:S01]  /*3e50*/  LDL.LU R0, [R1+0xa4] ;  /* 0x0000a40001007983 */ /* 0x002f220000300800 */
[----:B------:R-:W-:Y:S01]  /*3e60*/  FADD R228, R24, R228 ;  /* 0x000000e418e47221 */ /* 0x000fe20000000000 */
        /* <DEDUP_REMOVED lines=93> */
[----:B-----5:R-:W-:Y:S01]  /*4440*/  FADD R2, R118, R2 ;  /* 0x0000000276027221 */ /* 0x020fe20000000000 */
[----:B------:R-:W-:Y:S01]  /*4450*/  FADD R152, R119, R152 ;  /* 0x0000009877987221 */ /* 0x000fe20000000000 */
[----:B------:R-:W-:Y:S01]  /*4460*/  FADD R153, R120, R153 ;  /* 0x0000009978997221 */ /* 0x000fe20000000000 */
[----:B------:R-:W-:Y:S01]  /*4470*/  FADD R229, R121, R229 ;  /* 0x000000e579e57221 */ /* 0x000fe20000000000 */
[----:B--2---:R-:W-:-:S05]  /*4480*/  FADD R179, R122, R179 ;  /* 0x000000b37ab37221 */ /* 0x004fca0000000000 */
[----:B------:R1:W-:Y:S04]  /*4490*/  STL [R1+0x10], R179 ;  /* 0x000010b301007387 */ /* 0x0003e80000100800 */
[----:B-1----:R-:W2:Y:S02]  /*44a0*/  LDL.LU R179, [R1+0x120] ;  /* 0x0001200001b37983 */ /* 0x002ea40000300800 */
        /* <DEDUP_REMOVED lines=77> */
[----:B-1----:R-:W2:Y:S01]  /*4980*/  LDL.LU R179, [R1+0xb8] ;  /* 0x0000b80001b37983 */ /* 0x002ea20000300800 */
[----:B---3--:R-:W-:Y:S01]  /*4990*/  FADD R178, R150, R178 ;  /* 0x000000b296b27221 */ /* 0x008fe20000000000 */
[----:B----4-:R-:W-:Y:S01]  /*49a0*/  FADD R0, R151, R0 ;  /* 0x0000000097007221 */ /* 0x010fe20000000000 */
[----:B--2---:R-:W-:-:S05]  /*49b0*/  FADD R179, R149, R179 ;  /* 0x000000b395b37221 */ /* 0x004fca0000000000 */
[----:B------:R1:W-:Y:S04]  /*49c0*/  STL [R1+0x7c], R179 ;  /* 0x00007cb301007387 */ /* 0x0003e80000100800 */
[----:B-1----:R1:W5:Y:S04]  /*49d0*/  LDL.LU R179, [R1+0xb4] ;  /* 0x0000b40001b37983 */ /* 0x0023680000300800 */
[----:B------:R2:W-:Y:S04]  /*49e0*/  STL [R1+0x80], R178 ;  /* 0x000080b201007387 */ /* 0x0005e80000100800 */
[----:B--2---:R1:W5:Y:S04]  /*49f0*/  LDL.LU R178, [R1+0xb0] ;  /* 0x0000b00001b27983 */ /* 0x0043680000300800 */
[----:B------:R2:W-:Y:S04]  /*4a00*/  STL [R1+0xa4], R0 ;  /* 0x0000a40001007387 */ /* 0x0005e80000100800 */
[----:B--2---:R1:W5:Y:S01]  /*4a10*/  LDL.LU R0, [R1+0xac] ;  /* 0x0000ac0001007983 */ /* 0x0043620000300800 */
[----:B------:R-:W-:-:S02]  /*4a20*/  WARPGROUP.DEPBAR.LE gsb0, 0x0 ;  /* 0x00008000000079c5 */ /* 0x000fc40000010000 */
.L_x_29:
[----:B------:R-:W2:Y:S01]  /*4a30*/  S2R R25, SR_TID.X ;  /* 0x0000000000197919 */ /* 0x000ea20000002100 */
[----:B------:R-:W-:Y:S01]  /*4a40*/  IMAD.U32 R24, RZ, RZ, UR31 ;  /* 0x0000001fff187e24 */ /* 0x000fe2000f8e00ff */
[----:B------:R-:W-:Y:S01]  /*4a50*/  UIADD3 UR5, UR5, UR28, URZ ;  /* 0x0000001c05057290 */ /* 0x000fe2000fffe03f */
[----:B------:R-:W-:Y:S01]  /*4a60*/  IMAD.U32 R26, RZ, RZ, UR32 ;  /* 0x00000020ff1a7e24 */ /* 0x000fe2000f8e00ff */
[----:B------:R-:W3:Y:S01]  /*4a70*/  LDC R51, c[0x0][0x288] ;  /* 0x0000a200ff337b82 */ /* 0x000ee20000000800 */
[----:B------:R-:W-:Y:S01]  /*4a80*/  UISETP.GE.U32.AND UP1, UPT, UR28, 0x6, UPT ;  /* 0x000000061c00788c */ /* 0x000fe2000bf26070 */
[----:B------:R-:W-:Y:S01]  /*4a90*/  SHF.L.U32 R24, R24, 0x1f, RZ ;  /* 0x0000001f18187819 */ /* 0x000fe200000006ff */
[----:B------:R-:W-:Y:S01]  /*4aa0*/  UISETP.GT.U32.AND UP0, UPT, UR5, 0x5, UPT ;  /* 0x000000050500788c */ /* 0x000fe2000bf04070 */
[----:B-----5:R-:W-:Y:S01]  /*4ab0*/  SHF.R.S32.HI R28, RZ, 0x1f, R0 ;  /* 0x0000001fff1c7819 */ /* 0x020fe20000011400 */
[----:B------:R-:W-:Y:S02]  /*4ac0*/  UIMAD.WIDE.U32 UR6, UR5, -0x55555555, URZ ;  /* 0xaaaaaaab050678a5 */ /* 0x000fe4000f8e003f */
[----:B------:R-:W-:Y:S01]  /*4ad0*/  UISETP.LT.U32.AND UP0, UPT, UR28, 0x6, UP0 ;  /* 0x000000061c00788c */ /* 0x000fe20008701070 */
[----:B------:R2:W-:Y:S01]  /*4ae0*/  SYNCS.ARRIVE.TRANS64.A1T0 RZ, [R26+UR30], RZ ;  /* 0x000000ff1aff79a7 */ /* 0x0005e2000810001e */
[----:B------:R-:W-:-:S02]  /*4af0*/  WARPGROUP.DEPBAR.LE gsb0, 0x0 ;  /* 0x00008000000079c5 */ /* 0x000fc40000010000 */
[----:B------:R-:W-:Y:S02]  /*4b00*/  USEL UR8, URZ, 0x1, !UP0 ;  /* 0x000000013f087887 */ /* 0x000fe4000c000000 */
[----:B------:R-:W-:Y:S02]  /*4b10*/  USHF.R.U32.HI UR6, URZ, 0x2, UR7 ;  /* 0x000000023f067899 */ /* 0x000fe40008011607 */
[----:B------:R-:W-:Y:S01]  /*4b20*/  ULOP3.LUT UR4, UR4, UR8, URZ, 0x3c, !UPT ;  /* 0x0000000804047292 */ /* 0x000fe2000f8e3c3f */
[----:B------:R-:W4:Y:S01]  /*4b30*/  SYNCS.PHASECHK.TRANS64.TRYWAIT P0, [UR16+0x8], R24 ;  /* 0x00000818ff0075a7 */ /* 0x000f220008000150 */
[----:B------:R-:W-:Y:S02]  /*4b40*/  UIMAD UR5, UR6, -0x6, UR5 ;  /* 0xfffffffa060578a4 */ /* 0x000fe4000f8e0205 */
[----:B------:R-:W-:Y:S01]  /*4b50*/  @UP1 ULOP3.LUT UR4, UR4, 0x1, UR6, 0x78, !UPT ;  /* 0x0000000104041892 */ /* 0x000fe2000f8e7806 */
[----:B--2---:R-:W-:-:S04]  /*4b60*/  SHF.R.S32.HI R26, RZ, 0x1f, R25 ;  /* 0x0000001fff1a7819 */ /* 0x004fc80000011419 */
[----:B------:R-:W-:-:S04]  /*4b70*/  LEA.HI R26, R26, R25, RZ, 0x7 ;  /* 0x000000191a1a7211 */ /* 0x000fc800078f38ff */
[----:B------:R-:W-:-:S04]  /*4b80*/  LOP3.LUT R26, R26, 0xffffff80, RZ, 0xc0, !PT ;  /* 0xffffff801a1a7812 */ /* 0x000fc800078ec0ff */
[----:B------:R-:W-:-:S04]  /*4b90*/  IADD3 R26, -R26, R25, RZ ;  /* 0x000000191a1a7210 */ /* 0x000fc80007ffe1ff */
[----:B------:R-:W-:-:S04]  /*4ba0*/  SHF.R.S32.HI R25, RZ, 0x1f, R26 ;  /* 0x0000001fff197819 */ /* 0x000fc8000001141a */
[----:B------:R-:W-:-:S04]  /*4bb0*/  LEA.HI R25, R25, R26, RZ, 0x2 ;  /* 0x0000001a19197211 */ /* 0x000fc800078f10ff */
[----:B------:R-:W-:Y:S01]  /*4bc0*/  LOP3.LUT R25, R25, 0xfffffffc, RZ, 0xc0, !PT ;  /* 0xfffffffc19197812 */ /* 0x000fe200078ec0ff */
[----:B---34-:R-:W-:Y:S06]  /*4bd0*/  @!P0 BRA `(.L_x_30) ;  /* 0x000000d000a48947 */ /* 0x018fec0003800000 */
.L_x_252:
[----:B------:R3:W-:Y:S01]  /*4be0*/  STL [R1+0xb0], R3 ;  /* 0x0000b00301007387 */ /* 0x0007e20000100800 */
[----:B------:R-:W-:-:S03]  /*4bf0*/  ULDC.64 UR6, c[0x0][0x6d0] ;  /* 0x0001b40000067ab9 */ /* 0x000fc60000000a00 */
[----:B---3--:R-:W3:Y:S04]  /*4c00*/  LDL.LU R3, [R1+0x8c] ;  /* 0x00008c0001037983 */ /* 0x008ee80000300800 */
[----:B------:R4:W-:Y:S04]  /*4c10*/  STL [R1+0xac], R2 ;  /* 0x0000ac0201007387 */ /* 0x0009e80000100800 */
[----:B----4-:R-:W4:Y:S01]  /*4c20*/  LDL.LU R2, [R1+0xa0] ;  /* 0x0000a00001027983 */ /* 0x010f220000300800 */
[----:B------:R-:W-:Y:S02]  /*4c30*/  IMAD.IADD R30, R26, 0x1, -R25 ;  /* 0x000000011a1e7824 */ /* 0x000fe400078e0a19 */
[----:B--2---:R-:W-:-:S02]  /*4c40*/  IMAD R27, R28, UR6, RZ ;  /* 0x000000061c1b7c24 */ /* 0x004fc4000f8e02ff */
[----:B------:R-:W-:-:S04]  /*4c50*/  IMAD.WIDE R34, R30, 0x2, RZ ;  /* 0x000000021e227825 */ /* 0x000fc800078e02ff */
[----:B------:R-:W-:Y:S01]  /*4c60*/  IMAD.WIDE.U32 R24, R0, UR6, R178 ;  /* 0x0000000600187c25 */ /* 0x000fe2000f8e00b2 */
[----:B------:R-:W-:-:S03]  /*4c70*/  ULDC UR6, c[0x0][0x284] ;  /* 0x0000a10000067ab9 */ /* 0x000fc60000000800 */
[----:B---3--:R-:W-:Y:S02]  /*4c80*/  IMAD.SHL.U32 R36, R3, 0x40, RZ ;  /* 0x0000004003247824 */ /* 0x008fe400078e00ff */
[----:B------:R2:W5:Y:S01]  /*4c90*/  LDL.LU R3, [R1+0xb0] ;  /* 0x0000b00001037983 */ /* 0x0005620000300800 */
[----:B------:R-:W-:Y:S02]  /*4ca0*/  IMAD R27, R0, UR7, R27 ;  /* 0x00000007001b7c24 */ /* 0x000fe4000f8e021b */
[C---:B------:R-:W-:Y:S02]  /*4cb0*/  ISETP.GE.AND P0, PT, R36.reuse, UR6, PT ;  /* 0x0000000624007c0c */ /* 0x040fe4000bf06270 */
[----:B------:R-:W-:Y:S02]  /*4cc0*/  SHF.R.S32.HI R37, RZ, 0x1f, R36 ;  /* 0x0000001fff257819 */ /* 0x000fe40000011424 */
[----:B------:R-:W-:-:S04]  /*4cd0*/  IADD3 R24, P1, R36, R24, RZ ;  /* 0x0000001824187210 */ /* 0x000fc80007f3e0ff */
[----:B------:R-:W-:Y:S01]  /*4ce0*/  IADD3.X R25, R37, R25, R27, P1, !PT ;  /* 0x0000001925197210 */ /* 0x000fe20000ffe41b */
[C---:B----4-:R-:W-:Y:S02]  /*4cf0*/  IMAD.SHL.U32 R26, R2.reuse, 0x100, RZ ;  /* 0x00000100021a7824 */ /* 0x050fe400078e00ff */
[----:B------:R-:W-:Y:S02]  /*4d00*/  IMAD.WIDE R34, R2, 0x100, R34 ;  /* 0x0000010002227825 */ /* 0x000fe400078e0222 */
[----:B------:R2:W5:Y:S01]  /*4d10*/  LDL.LU R2, [R1+0xac] ;  /* 0x0000ac0001027983 */ /* 0x0005620000300800 */
[----:B------:R-:W-:Y:S01]  /*4d20*/  ISETP.GE.OR P0, PT, R26, R51, P0 ;  /* 0x000000331a00720c */ /* 0x000fe20000706670 */
[----:B------:R-:W-:-:S04]  /*4d30*/  IMAD R51, R30, -0x2, R51 ;  /* 0xfffffffe1e337824 */ /* 0x000fc800078e0233 */
[----:B------:R-:W-:-:S08]  /*4d40*/  IMAD.IADD R51, R51, 0x1, -R26 ;  /* 0x0000000133337824 */ /* 0x000fd000078e0a1a */
[----:B--2---:R-:W-:Y:S05]  /*4d50*/  @P0 BRA `(.L_x_31) ;  /* 0x000000b4007c0947 */ /* 0x004fea0003800000 */
[----:B------:R2:W-:Y:S01]  /*4d60*/  STL [R1+0xac], R0 ;  /* 0x0000ac0001007387 */ /* 0x0005e20000100800 */
[----:B------:R-:W3:Y:S03]  /*4d70*/  LDC.64 R32, c[0x0][0x6c8] ;  /* 0x0001b200ff207b82 */ /* 0x000ee60000000a00 */
[----:B--2---:R-:W2:Y:S01]  /*4d80*/  LDL R0, [R1+0xa8] ;  /* 0x0000a80001007983 */ /* 0x004ea20000100800 */
[----:B------:R-:W-:Y:S01]  /*4d90*/  FSETP.NEU.AND P0, PT, RZ, UR27, PT ;  /* 0x0000001bff007c0b */ /* 0x000fe2000bf0d000 */
[----:B------:R-:W-:Y:S01]  /*4da0*/  BSSY B0, `(.L_x_31) ;  /* 0x0000b5a000007945 */ /* 0x000fe20003800000 */
[----:B------:R-:W-:Y:S01]  /*4db0*/  ISETP.GT.AND P1, PT, R51, RZ, PT ;  /* 0x000000ff3300720c */ /* 0x000fe20003f24270 */
[----:B--2---:R-:W-:Y:S02]  /*4dc0*/  IMAD.IADD R50, R0, 0x1, -R36 ;  /* 0x0000000100327824 */ /* 0x004fe400078e0a24 */
[----:B------:R2:W5:Y:S01]  /*4dd0*/  LDL.LU R0, [R1+0xac] ;  /* 0x0000ac0001007983 */ /* 0x0005620000300800 */
[----:B---3--:R-:W-:-:S02]  /*4de0*/  IMAD R26, R35, R32, RZ ;  /* 0x00000020231a7224 */ /* 0x008fc400078e02ff */
[----:B------:R-:W-:Y:S01]  /*4df0*/  IMAD.WIDE.U32 R24, R34, R32, R24 ;  /* 0x0000002022187225 */ /* 0x000fe200078e0018 */
[----:B------:R-:W-:-:S03]  /*4e00*/  ISETP.GT.AND P2, PT, R50, RZ, P1 ;  /* 0x000000ff3200720c */ /* 0x000fc60000f44270 */
[----:B------:R-:W-:-:S04]  /*4e10*/  IMAD R27, R34, R33, R26 ;  /* 0x00000021221b7224 */ /* 0x000fc800078e021a */
[----:B------:R-:W-:Y:S01]  /*4e20*/  IMAD.IADD R45, R25, 0x1, R27 ;  /* 0x00000001192d7824 */ /* 0x000fe200078e021b */
[----:B--2---:R-:W-:Y:S06]  /*4e30*/  @!P0 BRA `(.L_x_32) ;  /* 0x0000008c00908947 */ /* 0x004fec0003800000 */
[----:B------:R-:W2:Y:S01]  /*4e40*/  LDC.64 R30, c[0x0][0x6b0] ;  /* 0x0001ac00ff1e7b82 */ /* 0x000ea20000000a00 */
[----:B------:R-:W-:Y:S01]  /*4e50*/  ULDC.64 UR6, c[0x0][0x6b8] ;  /* 0x0001ae0000067ab9 */ /* 0x000fe20000000a00 */
[----:B------:R-:W-:Y:S01]  /*4e60*/  ULDC.64 UR8, c[0x0][0x6a8] ;  /* 0x0001aa0000087ab9 */ /* 0x000fe20000000a00 */
[----:B-----5:R-:W-:Y:S01]  /*4e70*/  IMAD.WIDE.U32 R26, R0, UR6, R178 ;  /* 0x00000006001a7c25 */ /* 0x020fe2000f8e00b2 */
[----:B------:R-:W-:-:S03]  /*4e80*/  ULDC.64 UR10, c[0x0][0x6c0] ;  /* 0x0001b000000a7ab9 */ /* 0x000fc60000000a00 */
[----:B------:R-:W-:Y:S01]  /*4e90*/  IMAD R25, R28, UR6, RZ ;  /* 0x000000061c197c24 */ /* 0x000fe2000f8e02ff */
[----:B------:R-:W-:Y:S01]  /*4ea0*/  IADD3 R28, P0, R36, R26, RZ ;  /* 0x0000001a241c7210 */ /* 0x000fe20007f1e0ff */
[----:B------:R-:W3:Y:S02]  /*4eb0*/  LDC.64 R46, c[0x0][0x6b0] ;  /* 0x0001ac00ff2e7b82 */ /* 0x000ee40000000a00 */
[----:B------:R-:W-:-:S05]  /*4ec0*/  IMAD R52, R0, UR7, R25 ;  /* 0x0000000700347c24 */ /* 0x000fca000f8e0219 */
[----:B------:R-:W-:Y:S01]  /*4ed0*/  IADD3.X R29, R37, R27, R52, P0, !PT ;  /* 0x0000001b251d7210 */ /* 0x000fe200007fe434 */
[-C--:B--2---:R-:W-:Y:S02]  /*4ee0*/  IMAD R53, R35, R30.reuse, RZ ;  /* 0x0000001e23357224 */ /* 0x084fe400078e02ff */
[----:B------:R-:W-:-:S04]  /*4ef0*/  IMAD.WIDE.U32 R26, R34, R30, R28 ;  /* 0x0000001e221a7225 */ /* 0x000fc800078e001c */
[----:B------:R-:W-:Y:S01]  /*4f00*/  IMAD R53, R34, R31, R53 ;  /* 0x0000001f22357224 */ /* 0x000fe200078e0235 */
[----:B------:R-:W-:-:S04]  /*4f10*/  LEA R38, P0, R26, UR8, 0x2 ;  /* 0x000000081a267c11 */ /* 0x000fc8000f8010ff */
[----:B------:R-:W-:-:S04]  /*4f20*/  IADD3 R25, R27, R53, RZ ;  /* 0x000000351b197210 */ /* 0x000fc80007ffe0ff */
[----:B------:R-:W-:-:S05]  /*4f30*/  LEA.HI.X R39, R26, UR9, R25, 0x2, P0 ;  /* 0x000000091a277c11 */ /* 0x000fca00080f1419 */
[----:B------:R2:W4:Y:S01]  /*4f40*/  @P2 LDG.E.LTC128B R43, desc[UR24][R38.64] ;  /* 0x00000018262b2981 */ /* 0x000522000c1e1920 */
[C---:B------:R-:W-:Y:S01]  /*4f50*/  LEA R26, P0, R24.reuse, UR10, 0x2 ;  /* 0x0000000a181a7c11 */ /* 0x040fe2000f8010ff */
[----:B------:R-:W-:Y:S03]  /*4f60*/  BSSY B1, `(.L_x_33) ;  /* 0x0000015000017945 */ /* 0x000fe60003800000 */
[----:B------:R-:W-:Y:S01]  /*4f70*/  LEA.HI.X R27, R24, UR11, R45, 0x2, P0 ;  /* 0x0000000b181b7c11 */ /* 0x000fe200080f142d */
[----:B---3--:R-:W-:Y:S01]  /*4f80*/  IMAD.WIDE.U32 R24, R34, R30, R46 ;  /* 0x0000001e22187225 */ /* 0x008fe200078e002e */
[----:B------:R-:W-:-:S03]  /*4f90*/  ISETP.GT.AND P0, PT, R51, 0x1, PT ;  /* 0x000000013300780c */ /* 0x000fc60003f04270 */
[----:B--2---:R-:W-:-:S04]  /*4fa0*/  IMAD.WIDE.U32 R38, R34, R30, R36 ;  /* 0x0000001e22267225 */ /* 0x004fc800078e0024 */
[----:B------:R-:W-:Y:S01]  /*4fb0*/  IMAD.IADD R49, R53, 0x1, R25 ;  /* 0x0000000135317824 */ /* 0x000fe200078e0219 */
[----:B------:R-:W-:-:S04]  /*4fc0*/  IADD3 R38, P4, R178, R38, RZ ;  /* 0x00000026b2267210 */ /* 0x000fc80007f9e0ff */
[----:B------:R-:W-:Y:S02]  /*4fd0*/  IADD3.X R39, R179, R53, R39, P4, !PT ;  /* 0x00000035b3277210 */ /* 0x000fe400027fe427 */
[----:B------:R-:W-:Y:S01]  /*4fe0*/  LEA R42, P4, R32, R26, 0x2 ;  /* 0x0000001a202a7211 */ /* 0x000fe200078810ff */
[----:B------:R-:W-:-:S04]  /*4ff0*/  IMAD.WIDE.U32 R38, R0, UR6, R38 ;  /* 0x0000000600267c25 */ /* 0x000fc8000f8e0026 */
[----:B----4-:R-:W-:Y:S01]  /*5000*/  FMUL R41, R43, UR27 ;  /* 0x0000001b2b297c20 */ /* 0x010fe20008400000 */
[----:B------:R-:W-:-:S03]  /*5010*/  IMAD.MOV.U32 R48, RZ, RZ, R43 ;  /* 0x000000ffff307224 */ /* 0x000fc600078e002b */
[----:B------:R-:W-:Y:S01]  /*5020*/  FFMA R45, R228, UR26, R41 ;  /* 0x0000001ae42d7c23 */ /* 0x000fe20008000029 */
[----:B------:R-:W-:-:S04]  /*5030*/  IADD3 R41, P5, R28, R24, RZ ;  /* 0x000000181c297210 */ /* 0x000fc80007fbe0ff */
[----:B------:R2:W-:Y:S01]  /*5040*/  @P2 STG.E desc[UR24][R26.64], R45 ;  /* 0x0000002d1a002986 */ /* 0x0005e2000c101918 */
[----:B------:R-:W-:Y:S01]  /*5050*/  ISETP.GT.AND P2, PT, R50, RZ, P0 ;  /* 0x000000ff3200720c */ /* 0x000fe20000744270 */
[----:B------:R-:W-:Y:S01]  /*5060*/  IMAD.X R44, R49, 0x1, R29, P5 ;  /* 0x00000001312c7824 */ /* 0x000fe200028e061d */
[----:B------:R-:W-:-:S04]  /*5070*/  LEA R40, P5, R41, UR8, 0x2 ;  /* 0x0000000829287c11 */ /* 0x000fc8000f8a10ff */
[----:B------:R-:W-:-:S07]  /*5080*/  LEA.HI.X R41, R41, UR9, R44, 0x2, P5 ;  /* 0x0000000929297c11 */ /* 0x000fce000a8f142c */
[----:B--2---:R-:W-:Y:S05]  /*5090*/  @!P2 BRA `(.L_x_34) ;  /* 0x000000000004a947 */ /* 0x004fea0003800000 */
[----:B------:R2:W5:Y:S02]  /*50a0*/  LDG.E.LTC128B R48, desc[UR24][R40.64] ;  /* 0x0000001828307981 */ /* 0x000564000c1e1920 */
.L_x_34:
[----:B------:R-:W-:Y:S05]  /*50b0*/  BSYNC B1 ;  /* 0x0000000000017941 */ /* 0x000fea0003800000 */
.L_x_33:
[----:B-----5:R-:W-:Y:S01]  /*50c0*/  FMUL R44, R48, UR27 ;  /* 0x0000001b302c7c20 */ /* 0x020fe20008400000 */
[----:B------:R-:W-:Y:S01]  /*50d0*/  LEA.HI.X R43, R32, R27, R33, 0x2, P4 ;  /* 0x0000001b202b7211 */ /* 0x000fe200020f1421 */
[----:B------:R-:W-:Y:S01]  /*50e0*/  IMAD.IADD R39, R52, 0x1, R39 ;  /* 0x0000000134277824 */ /* 0x000fe200078e0227 */
[----:B------:R-:W-:Y:S01]  /*50f0*/  ISETP.GT.AND P1, PT, R50, 0x8, P1 ;  /* 0x000000083200780c */ /* 0x000fe20000f24270 */
[----:B------:R-:W-:Y:S01]  /*5100*/  FFMA R227, R227, UR26, R44 ;  /* 0x0000001ae3e37c23 */ /* 0x000fe2000800002c */
[----:B--2---:R-:W-:Y:S01]  /*5110*/  LEA R40, P4, R38, UR8, 0x2 ;  /* 0x0000000826287c11 */ /* 0x004fe2000f8810ff */
[----:B------:R-:W-:Y:S01]  /*5120*/  BSSY B1, `(.L_x_35) ;  /* 0x0000007000017945 */ /* 0x000fe20003800000 */
[----:B------:R-:W-:Y:S02]  /*5130*/  IADD3 R44, P5, P6, R178, R24, R36 ;  /* 0x00000018b22c7210 */ /* 0x000fe40007ebe024 */
[----:B------:R2:W-:Y:S01]  /*5140*/  @P2 STG.E desc[UR24][R42.64], R227 ;  /* 0x000000e32a002986 */ /* 0x0005e2000c101918 */
[----:B------:R-:W-:-:S02]  /*5150*/  LEA.HI.X R41, R38, UR9, R39, 0x2, P4 ;  /* 0x0000000926297c11 */ /* 0x000fc4000a0f1427 */
[----:B------:R-:W-:-:S04]  /*5160*/  IADD3.X R45, R179, R49, R37, P5, P6 ;  /* 0x00000031b32d7210 */ /* 0x000fc80002fec425 */
[----:B------:R-:W-:Y:S05]  /*5170*/  @!P1 BRA `(.L_x_36) ;  /* 0x0000000000049947 */ /* 0x000fea0003800000 */
[----:B------:R3:W5:Y:S02]  /*5180*/  LDG.E.LTC128B R48, desc[UR24][R40.64+0x20] ;  /* 0x0000201828307981 */ /* 0x000764000c1e1920 */
.L_x_36:
[----:B------:R-:W-:Y:S05]  /*5190*/  BSYNC B1 ;  /* 0x0000000000017941 */ /* 0x000fea0003800000 */
.L_x_35:
[----:B-----5:R-:W-:Y:S01]  /*51a0*/  FMUL R39, R48, UR27 ;  /* 0x0000001b30277c20 */ /* 0x020fe20008400000 */
[----:B------:R-:W-:Y:S01]  /*51b0*/  IMAD.MOV.U32 R25, RZ, RZ, R49 ;  /* 0x000000ffff197224 */ /* 0x000fe200078e0031 */
[----:B------:R-:W-:Y:S01]  /*51c0*/  ISETP.GT.AND P0, PT, R50, 0x8, P0 ;  /* 0x000000083200780c */ /* 0x000fe20000704270 */
[----:B------:R-:W-:-:S04]  /*51d0*/  IMAD.WIDE.U32 R44, R0, UR6, R44 ;  /* 0x00000006002c7c25 */ /* 0x000fc8000f8e002c */
[----:B------:R-:W-:Y:S01]  /*51e0*/  FFMA R49, R226, UR26, R39 ;  /* 0x0000001ae2317c23 */ /* 0x000fe20008000027 */
[----:B------:R-:W-:Y:S01]  /*51f0*/  ISETP.GT.AND P2, PT, R51, 0x8, PT ;  /* 0x000000083300780c */ /* 0x000fe20003f44270 */
[----:B------:R-:W-:Y:S01]  /*5200*/  BSSY B1, `(.L_x_37) ;  /* 0x000000d000017945 */ /* 0x000fe20003800000 */
[----:B------:R-:W-:Y:S01]  /*5210*/  IMAD R54, R31, 0x7, RZ ;  /* 0x000000071f367824 */ /* 0x000fe200078e02ff */
[----:B------:R-:W-:Y:S01]  /*5220*/  LEA R38, P5, R44, UR8, 0x2 ;  /* 0x000000082c267c11 */ /* 0x000fe2000f8a10ff */
[----:B------:R4:W-:Y:S01]  /*5230*/  @P1 STG.E desc[UR24][R26.64+0x20], R49 ;  /* 0x000020311a001986 */ /* 0x0009e2000c101918 */
[----:B------:R-:W-:Y:S01]  /*5240*/  IMAD.WIDE.U32 R24, R30, 0x7, R24 ;  /* 0x000000071e187825 */ /* 0x000fe200078e0018 */
[----:B------:R-:W-:-:S03]  /*5250*/  ISETP.GT.AND P4, PT, R50, RZ, P2 ;  /* 0x000000ff3200720c */ /* 0x000fc60001784270 */
[----:B------:R-:W-:Y:S01]  /*5260*/  IMAD.IADD R39, R52, 0x1, R45 ;  /* 0x0000000134277824 */ /* 0x000fe200078e022d */
[----:B------:R-:W-:Y:S02]  /*5270*/  IADD3 R45, R25, R54, RZ ;  /* 0x00000036192d7210 */ /* 0x000fe40007ffe0ff */
[----:B---3--:R-:W-:Y:S02]  /*5280*/  IADD3 R40, P6, R28, R24, RZ ;  /* 0x000000181c287210 */ /* 0x008fe40007fde0ff */
[----:B------:R-:W-:-:S03]  /*5290*/  LEA.HI.X R39, R44, UR9, R39, 0x2, P5 ;  /* 0x000000092c277c11 */ /* 0x000fc6000a8f1427 */
[----:B------:R-:W-:Y:S01]  /*52a0*/  IMAD.X R41, R45, 0x1, R29, P6 ;  /* 0x000000012d297824 */ /* 0x000fe200030e061d */
[----:B----4-:R-:W-:Y:S07]  /*52b0*/  @!P0 BRA `(.L_x_38) ;  /* 0x0000000000048947 */ /* 0x010fee0003800000 */
[----:B------:R3:W5:Y:S02]  /*52c0*/  LDG.E.LTC128B R48, desc[UR24][R38.64+0x20] ;  /* 0x0000201826307981 */ /* 0x000764000c1e1920 */
.L_x_38:
[----:B------:R-:W-:Y:S05]  /*52d0*/  BSYNC B1 ;  /* 0x0000000000017941 */ /* 0x000fea0003800000 */
.L_x_37:
[----:B---3-5:R-:W-:Y:S01]  /*52e0*/  FMUL R38, R48, UR27 ;  /* 0x0000001b30267c20 */ /* 0x028fe20008400000 */
[C---:B------:R-:W-:Y:S01]  /*52f0*/  LEA R26, P1, R40.reuse, UR8, 0x2 ;  /* 0x00000008281a7c11 */ /* 0x040fe2000f8210ff */
[----:B------:R-:W-:Y:S02]  /*5300*/  IMAD.MOV.U32 R57, RZ, RZ, R48 ;  /* 0x000000ffff397224 */ /* 0x000fe400078e0030 */
[----:B------:R-:W-:Y:S01]  /*5310*/  FFMA R225, R225, UR26, R38 ;  /* 0x0000001ae1e17c23 */ /* 0x000fe20008000026 */
[----:B------:R-:W-:Y:S01]  /*5320*/  IMAD.MOV.U32 R38, RZ, RZ, R42 ;  /* 0x000000ffff267224 */ /* 0x000fe200078e002a */
[----:B------:R-:W-:Y:S01]  /*5330*/  LEA.HI.X R27, R40, UR9, R41, 0x2, P1 ;  /* 0x00000009281b7c11 */ /* 0x000fe200088f1429 */
[----:B------:R-:W-:-:S05]  /*5340*/  IMAD.MOV.U32 R39, RZ, RZ, R43 ;  /* 0x000000ffff277224 */ /* 0x000fca00078e002b */
[----:B------:R3:W-:Y:S04]  /*5350*/  @P0 STG.E desc[UR24][R38.64+0x20], R225 ;  /* 0x000020e126000986 */ /* 0x0007e8000c101918 */
[----:B------:R4:W2:Y:S01]  /*5360*/  @P4 LDG.E.LTC128B R57, desc[UR24][R26.64] ;  /* 0x000000181a394981 */ /* 0x0008a2000c1e1920 */
[----:B------:R-:W-:Y:S01]  /*5370*/  ISETP.GT.AND P1, PT, R51, 0x9, PT ;  /* 0x000000093300780c */ /* 0x000fe20003f24270 */
[----:B------:R-:W-:Y:S01]  /*5380*/  IMAD R55, R33, 0x1c, RZ ;  /* 0x0000001c21377824 */ /* 0x000fe200078e02ff */
[----:B----4-:R-:W-:Y:S01]  /*5390*/  IADD3 R26, P0, R24, R30, RZ ;  /* 0x0000001e181a7210 */ /* 0x010fe20007f1e0ff */
[----:B------:R-:W-:-:S03]  /*53a0*/  IMAD.WIDE.U32 R24, R32, 0x1c, R38 ;  /* 0x0000001c20187825 */ /* 0x000fc600078e0026 */
[----:B------:R-:W-:Y:S01]  /*53b0*/  IADD3 R40, P5, R26, R28, RZ ;  /* 0x0000001c1a287210 */ /* 0x000fe20007fbe0ff */
[----:B------:R-:W-:Y:S01]  /*53c0*/  IMAD.X R27, R45, 0x1, R31, P0 ;  /* 0x000000012d1b7824 */ /* 0x000fe200000e061f */
[----:B------:R-:W-:Y:S02]  /*53d0*/  ISETP.GT.AND P0, PT, R50, RZ, P1 ;  /* 0x000000ff3200720c */ /* 0x000fe40000f04270 */
[----:B------:R-:W-:Y:S01]  /*53e0*/  IADD3 R25, R25, R55, RZ ;  /* 0x0000003719197210 */ /* 0x000fe20007ffe0ff */
[----:B------:R-:W-:Y:S01]  /*53f0*/  IMAD.X R45, R27, 0x1, R29, P5 ;  /* 0x000000011b2d7824 */ /* 0x000fe200028e061d */
[----:B---3--:R-:W-:-:S04]  /*5400*/  LEA R38, P5, R40, UR8, 0x2 ;  /* 0x0000000828267c11 */ /* 0x008fc8000f8a10ff */
[----:B------:R-:W-:Y:S01]  /*5410*/  LEA.HI.X R39, R40, UR9, R45, 0x2, P5 ;  /* 0x0000000928277c11 */ /* 0x000fe2000a8f142d */
[----:B--2---:R-:W-:-:S04]  /*5420*/  FMUL R41, R57, UR27 ;  /* 0x0000001b39297c20 */ /* 0x004fc80008400000 */
[----:B------:R-:W-:-:S05]  /*5430*/  FFMA R49, R224, UR26, R41 ;  /* 0x0000001ae0317c23 */ /* 0x000fca0008000029 */
[----:B------:R2:W-:Y:S04]  /*5440*/  @P4 STG.E desc[UR24][R24.64], R49 ;  /* 0x0000003118004986 */ /* 0x0005e8000c101918 */
[----:B------:R3:W4:Y:S01]  /*5450*/  @P0 LDG.E.LTC128B R57, desc[UR24][R38.64] ;  /* 0x0000001826390981 */ /* 0x000722000c1e1920 */
[C---:B------:R-:W-:Y:S01]  /*5460*/  IMAD.SHL.U32 R56, R32.reuse, 0x20, RZ ;  /* 0x0000002020387824 */ /* 0x040fe200078e00ff */
[----:B------:R-:W-:Y:S01]  /*5470*/  SHF.L.U64.HI R33, R32, 0x5, R33 ;  /* 0x0000000520217819 */ /* 0x000fe20000010221 */
[----:B------:R-:W-:Y:S01]  /*5480*/  BSSY B1, `(.L_x_39) ;  /* 0x000001a000017945 */ /* 0x000fe20003800000 */
[----:B------:R-:W-:Y:S01]  /*5490*/  ISETP.GT.AND P2, PT, R50, 0x8, P2 ;  /* 0x000000083200780c */ /* 0x000fe20001744270 */
[----:B---3--:R-:W-:-:S04]  /*54a0*/  IMAD.WIDE.U32 R38, R30, 0x7, R46 ;  /* 0x000000071e267825 */ /* 0x008fc800078e002e */
[----:B------:R-:W-:Y:S02]  /*54b0*/  IMAD.IADD R41, R54, 0x1, R39 ;  /* 0x0000000136297824 */ /* 0x000fe400078e0227 */
[----:B------:R-:W-:Y:S01]  /*54c0*/  IMAD.MOV.U32 R40, RZ, RZ, R38 ;  /* 0x000000ffff287224 */ /* 0x000fe200078e0026 */
[----:B------:R-:W-:-:S03]  /*54d0*/  IADD3 R38, P6, R38, R30, RZ ;  /* 0x0000001e26267210 */ /* 0x000fc60007fde0ff */
[----:B------:R-:W-:-:S04]  /*54e0*/  IMAD.WIDE.U32 R44, R34, R30, R40 ;  /* 0x0000001e222c7225 */ /* 0x000fc800078e0028 */
[----:B------:R-:W-:Y:S01]  /*54f0*/  IMAD.IADD R45, R53, 0x1, R45 ;  /* 0x00000001352d7824 */ /* 0x000fe200078e022d */
[----:B------:R-:W-:Y:S01]  /*5500*/  IADD3 R44, P4, P5, R178, R44, R36 ;  /* 0x0000002cb22c7210 */ /* 0x000fe20007d9e024 */
[----:B------:R-:W-:-:S03]  /*5510*/  IMAD.X R39, R41, 0x1, R31, P6 ;  /* 0x0000000129277824 */ /* 0x000fc600030e061f */
[----:B------:R-:W-:Y:S01]  /*5520*/  IADD3.X R45, R179, R45, R37, P4, P5 ;  /* 0x0000002db32d7210 */ /* 0x000fe200027ea425 */
[----:B------:R-:W-:Y:S01]  /*5530*/  IMAD.WIDE.U32 R46, R34, R30, R38 ;  /* 0x0000001e222e7225 */ /* 0x000fe200078e0026 */
[----:B------:R-:W-:-:S03]  /*5540*/  IADD3 R42, P4, R56, R42, RZ ;  /* 0x0000002a382a7210 */ /* 0x000fc60007f9e0ff */
[----:B------:R-:W-:Y:S01]  /*5550*/  IMAD.WIDE.U32 R44, R0, UR6, R44 ;  /* 0x00000006002c7c25 */ /* 0x000fe2000f8e002c */
[----:B------:R-:W-:-:S03]  /*5560*/  IADD3 R46, P5, P6, R178, R46, R36 ;  /* 0x0000002eb22e7210 */ /* 0x000fc60007ebe024 */
[----:B------:R-:W-:Y:S01]  /*5570*/  IMAD.X R43, R33, 0x1, R43, P4 ;  /* 0x00000001212b7824 */ /* 0x000fe200020e062b */
[----:B--2---:R-:W-:Y:S01]  /*5580*/  IADD3 R49, R52, R45, RZ ;  /* 0x0000002d34317210 */ /* 0x004fe20007ffe0ff */
[----:B------:R-:W-:Y:S01]  /*5590*/  IMAD.IADD R45, R53, 0x1, R47 ;  /* 0x00000001352d7824 */ /* 0x000fe200078e022f */
[----:B------:R-:W-:-:S04]  /*55a0*/  LEA R48, P4, R44, UR8, 0x2 ;  /* 0x000000082c307c11 */ /* 0x000fc8000f8810ff */
[----:B------:R-:W-:Y:S02]  /*55b0*/  LEA.HI.X R49, R44, UR9, R49, 0x2, P4 ;  /* 0x000000092c317c11 */ /* 0x000fe4000a0f1431 */
[----:B------:R-:W-:Y:S01]  /*55c0*/  IADD3.X R47, R179, R45, R37, P5, P6 ;  /* 0x0000002db32f7210 */ /* 0x000fe20002fec425 */
[----:B----4-:R-:W-:-:S04]  /*55d0*/  FMUL R58, R57, UR27 ;  /* 0x0000001b393a7c20 */ /* 0x010fc80008400000 */
[----:B------:R-:W-:-:S05]  /*55e0*/  FFMA R223, R223, UR26, R58 ;  /* 0x0000001adfdf7c23 */ /* 0x000fca000800003a */
[----:B------:R2:W-:Y:S01]  /*55f0*/  @P0 STG.E desc[UR24][R42.64], R223 ;  /* 0x000000df2a000986 */ /* 0x0005e2000c101918 */
[----:B------:R-:W-:Y:S05]  /*5600*/  @!P2 BRA `(.L_x_40) ;  /* 0x000000000004a947 */ /* 0x000fea0003800000 */
[----:B------:R3:W5:Y:S02]  /*5610*/  LDG.E.LTC128B R57, desc[UR24][R48.64+0x20] ;  /* 0x0000201830397981 */ /* 0x000764000c1e1920 */
.L_x_40:
[----:B------:R-:W-:Y:S05]  /*5620*/  BSYNC B1 ;  /* 0x0000000000017941 */ /* 0x000fea0003800000 */
.L_x_39:
[----:B-----5:R-:W-:Y:S01]  /*5630*/  FMUL R45, R57, UR27 ;  /* 0x0000001b392d7c20 */ /* 0x020fe20008400000 */
[----:B------:R-:W-:Y:S01]  /*5640*/  ISETP.GT.AND P1, PT, R50, 0x8, P1 ;  /* 0x000000083200780c */ /* 0x000fe20000f24270 */
[----:B------:R-:W-:Y:S01]  /*5650*/  IMAD.WIDE.U32 R46, R0, UR6, R46 ;  /* 0x00000006002e7c25 */ /* 0x000fe2000f8e002e */
[----:B------:R-:W-:-:S03]  /*5660*/  ISETP.GT.AND P0, PT, R51, 0x10, PT ;  /* 0x000000103300780c */ /* 0x000fc60003f04270 */
[----:B---3--:R-:W-:Y:S01]  /*5670*/  FFMA R49, R222, UR26, R45 ;  /* 0x0000001ade317c23 */ /* 0x008fe2000800002d */
[----:B------:R-:W-:Y:S01]  /*5680*/  BSSY B1, `(.L_x_41) ;  /* 0x000000c000017945 */ /* 0x000fe20003800000 */
[----:B------:R-:W-:Y:S01]  /*5690*/  IMAD.WIDE.U32 R26, R30, 0x7, R26 ;  /* 0x000000071e1a7825 */ /* 0x000fe200078e001a */
[----:B------:R-:W-:Y:S02]  /*56a0*/  LEA R44, P5, R46, UR8, 0x2 ;  /* 0x000000082e2c7c11 */ /* 0x000fe4000f8a10ff */
[----:B------:R3:W-:Y:S01]  /*56b0*/  @P2 STG.E desc[UR24][R24.64+0x20], R49 ;  /* 0x0000203118002986 */ /* 0x0007e2000c101918 */
[----:B------:R-:W-:Y:S01]  /*56c0*/  IMAD.IADD R45, R52, 0x1, R47 ;  /* 0x00000001342d7824 */ /* 0x000fe200078e022f */
[----:B------:R-:W-:Y:S01]  /*56d0*/  IADD3 R47, P6, R28, R26, RZ ;  /* 0x0000001a1c2f7210 */ /* 0x000fe20007fde0ff */
[----:B------:R-:W-:Y:S01]  /*56e0*/  IMAD.IADD R48, R54, 0x1, R27 ;  /* 0x0000000136307824 */ /* 0x000fe200078e021b */
[----:B------:R-:W-:Y:S02]  /*56f0*/  ISETP.GT.AND P4, PT, R50, RZ, P0 ;  /* 0x000000ff3200720c */ /* 0x000fe40000784270 */
[----:B------:R-:W-:Y:S01]  /*5700*/  LEA.HI.X R45, R46, UR9, R45, 0x2, P5 ;  /* 0x000000092e2d7c11 */ /* 0x000fe2000a8f142d */
[----:B------:R-:W-:Y:S01]  /*5710*/  IMAD.X R46, R48, 0x1, R29, P6 ;  /* 0x00000001302e7824 */ /* 0x000fe200030e061d */
[----:B------:R-:W-:Y:S09]  /*5720*/  @!P1 BRA `(.L_x_42) ;  /* 0x0000000000049947 */ /* 0x000ff20003800000 */
[----:B------:R4:W5:Y:S02]  /*5730*/  LDG.E.LTC128B R57, desc[UR24][R44.64+0x20] ;  /* 0x000020182c397981 */ /* 0x000964000c1e1920 */
.L_x_42:
[----:B------:R-:W-:Y:S05]  /*5740*/  BSYNC B1 ;  /* 0x0000000000017941 */ /* 0x000fea0003800000 */
.L_x_41:
[----:B---3-5:R-:W-:Y:S01]  /*5750*/  FMUL R24, R57, UR27 ;  /* 0x0000001b39187c20 */ /* 0x028fe20008400000 */
[----:B----4-:R-:W-:Y:S01]  /*5760*/  LEA R44, P2, R47, UR8, 0x2 ;  /* 0x000000082f2c7c11 */ /* 0x010fe2000f8410ff */
[----:B------:R-:W-:Y:S02]  /*5770*/  IMAD.MOV.U32 R25, RZ, RZ, R43 ;  /* 0x000000ffff197224 */ /* 0x000fe400078e002b */
[----:B------:R-:W-:Y:S01]  /*5780*/  FFMA R221, R221, UR26, R24 ;  /* 0x0000001adddd7c23 */ /* 0x000fe20008000018 */
[----:B------:R-:W-:Y:S01]  /*5790*/  IMAD.MOV.U32 R24, RZ, RZ, R42 ;  /* 0x000000ffff187224 */ /* 0x000fe200078e002a */
[----:B------:R-:W-:-:S04]  /*57a0*/  LEA.HI.X R45, R47, UR9, R46, 0x2, P2 ;  /* 0x000000092f2d7c11 */ /* 0x000fc800090f142e */
[----:B------:R3:W-:Y:S04]  /*57b0*/  @P1 STG.E desc[UR24][R24.64+0x20], R221 ;  /* 0x000020dd18001986 */ /* 0x0007e8000c101918 */
[----:B------:R4:W2:Y:S01]  /*57c0*/  @P4 LDG.E.LTC128B R57, desc[UR24][R44.64] ;  /* 0x000000182c394981 */ /* 0x0008a2000c1e1920 */
[----:B------:R-:W-:Y:S01]  /*57d0*/  IMAD.WIDE.U32 R40, R30, 0x7, R40 ;  /* 0x000000071e287825 */ /* 0x000fe200078e0028 */
[----:B------:R-:W-:Y:S02]  /*57e0*/  BSSY B1, `(.L_x_43) ;  /* 0x0000019000017945 */ /* 0x000fe40003800000 */
[----:B------:R-:W-:Y:S01]  /*57f0*/  IADD3 R40, P5, R40, R30, RZ ;  /* 0x0000001e28287210 */ /* 0x000fe20007fbe0ff */
[----:B---3--:R-:W-:-:S03]  /*5800*/  IMAD.WIDE.U32 R24, R32, 0x1c, R24 ;  /* 0x0000001c20187825 */ /* 0x008fc600078e0018 */
[----:B------:R-:W-:Y:S01]  /*5810*/  IADD3.X R41, R31, R54, R41, P5, !PT ;  /* 0x000000361f297210 */ /* 0x000fe20002ffe429 */
[----:B----4-:R-:W-:Y:S01]  /*5820*/  IMAD.WIDE.U32 R44, R30, 0x7, R38 ;  /* 0x000000071e2c7825 */ /* 0x010fe200078e0026 */
[----:B------:R-:W-:-:S03]  /*5830*/  IADD3 R38, P1, R26, R30, RZ ;  /* 0x0000001e1a267210 */ /* 0x000fc60007f3e0ff */
[----:B------:R-:W-:Y:S01]  /*5840*/  IMAD.IADD R25, R55, 0x1, R25 ;  /* 0x0000000137197824 */ /* 0x000fe200078e0219 */
[----:B------:R-:W-:Y:S01]  /*5850*/  IADD3.X R39, R48, R31, RZ, P1, !PT ;  /* 0x0000001f30277210 */ /* 0x000fe20000ffe4ff */
[----:B------:R-:W-:Y:S01]  /*5860*/  IMAD.WIDE.U32 R46, R34, R30, R40 ;  /* 0x0000001e222e7225 */ /* 0x000fe200078e0028 */
[----:B------:R-:W-:Y:S02]  /*5870*/  ISETP.GT.AND P1, PT, R51, 0x11, PT ;  /* 0x000000113300780c */ /* 0x000fe40003f24270 */
[----:B------:R-:W-:Y:S01]  /*5880*/  IADD3 R27, P2, R38, R28, RZ ;  /* 0x0000001c261b7210 */ /* 0x000fe20007f5e0ff */
[----:B------:R-:W-:Y:S01]  /*5890*/  IMAD.IADD R47, R53, 0x1, R47 ;  /* 0x00000001352f7824 */ /* 0x000fe200078e022f */
[----:B------:R-:W-:Y:S02]  /*58a0*/  ISETP.GT.AND P5, PT, R50, RZ, P1 ;  /* 0x000000ff3200720c */ /* 0x000fe40000fa4270 */
[----:B------:R-:W-:Y:S01]  /*58b0*/  IADD3 R44, P6, R44, R30, RZ ;  /* 0x0000001e2c2c7210 */ /* 0x000fe20007fde0ff */
[----:B------:R-:W-:Y:S01]  /*58c0*/  IMAD.X R48, R39, 0x1, R29, P2 ;  /* 0x0000000127307824 */ /* 0x000fe200010e061d */
[----:B------:R-:W-:-:S02]  /*58d0*/  LEA R26, P2, R27, UR8, 0x2 ;  /* 0x000000081b1a7c11 */ /* 0x000fc4000f8410ff */
[----:B------:R-:W-:Y:S02]  /*58e0*/  IADD3.X R45, R31, R54, R45, P6, !PT ;  /* 0x000000361f2d7210 */ /* 0x000fe400037fe42d */
[----:B------:R-:W-:Y:S02]  /*58f0*/  LEA.HI.X R27, R27, UR9, R48, 0x2, P2 ;  /* 0x000000091b1b7c11 */ /* 0x000fe400090f1430 */
[----:B------:R-:W-:-:S04]  /*5900*/  IADD3 R46, P2, P6, R178, R46, R36 ;  /* 0x0000002eb22e7210 */ /* 0x000fc80007e5e024 */
[----:B------:R-:W-:Y:S01]  /*5910*/  IADD3.X R47, R179, R47, R37, P2, P6 ;  /* 0x0000002fb32f7210 */ /* 0x000fe200017ec425 */
[----:B--2---:R-:W-:-:S04]  /*5920*/  FMUL R49, R57, UR27 ;  /* 0x0000001b39317c20 */ /* 0x004fc80008400000 */
[----:B------:R-:W-:-:S05]  /*5930*/  FFMA R49, R220, UR26, R49 ;  /* 0x0000001adc317c23 */ /* 0x000fca0008000031 */
[----:B------:R2:W-:Y:S01]  /*5940*/  @P4 STG.E desc[UR24][R24.64], R49 ;  /* 0x0000003118004986 */ /* 0x0005e2000c101918 */
[----:B------:R-:W-:Y:S05]  /*5950*/  @!P5 BRA `(.L_x_44) ;  /* 0x000000000004d947 */ /* 0x000fea0003800000 */
[----:B------:R3:W5:Y:S02]  /*5960*/  LDG.E.LTC128B R57, desc[UR24][R26.64] ;  /* 0x000000181a397981 */ /* 0x000764000c1e1920 */
.L_x_44:
[----:B------:R-:W-:Y:S05]  /*5970*/  BSYNC B1 ;  /* 0x0000000000017941 */ /* 0x000fea0003800000 */
.L_x_43:
[----:B------:R-:W-:Y:S01]  /*5980*/  ISETP.GT.AND P2, PT, R50, 0x8, P0 ;  /* 0x000000083200780c */ /* 0x000fe20000744270 */
[----:B-----5:R-:W-:Y:S01]  /*5990*/  FMUL R58, R57, UR27 ;  /* 0x0000001b393a7c20 */ /* 0x020fe20008400000 */
[----:B---3--:R-:W-:Y:S01]  /*59a0*/  IADD3 R26, P0, R42, R56, RZ ;  /* 0x000000382a1a7210 */ /* 0x008fe20007f1e0ff */
[----:B------:R-:W-:Y:S01]  /*59b0*/  IMAD.WIDE.U32 R46, R0, UR6, R46 ;  /* 0x00000006002e7c25 */ /* 0x000fe2000f8e002e */
[----:B------:R-:W-:Y:S03]  /*59c0*/  BSSY B1, `(.L_x_45) ;  /* 0x000000d000017945 */ /* 0x000fe60003800000 */
[----:B------:R-:W-:Y:S01]  /*59d0*/  FFMA R219, R219, UR26, R58 ;  /* 0x0000001adbdb7c23 */ /* 0x000fe2000800003a */
[----:B------:R-:W-:Y:S01]  /*59e0*/  IMAD.X R27, R43, 0x1, R33, P0 ;  /* 0x000000012b1b7824 */ /* 0x000fe200000e0621 */
[----:B------:R-:W-:Y:S01]  /*59f0*/  LEA R42, P0, R46, UR8, 0x2 ;  /* 0x000000082e2a7c11 */ /* 0x000fe2000f8010ff */
[----:B--2---:R-:W-:-:S03]  /*5a00*/  IMAD.WIDE.U32 R48, R34, R30, R44 ;  /* 0x0000001e22307225 */ /* 0x004fc600078e002c */
[----:B------:R2:W-:Y:S01]  /*5a10*/  @P5 STG.E desc[UR24][R26.64], R219 ;  /* 0x000000db1a005986 */ /* 0x0005e2000c101918 */
[----:B------:R-:W-:Y:S01]  /*5a20*/  IMAD.IADD R43, R52, 0x1, R47 ;  /* 0x00000001342b7824 */ /* 0x000fe200078e022f */
[----:B------:R-:W-:Y:S01]  /*5a30*/  IADD3 R48, P4, P6, R178, R48, R36 ;  /* 0x00000030b2307210 */ /* 0x000fe20007e9e024 */
[----:B------:R-:W-:-:S03]  /*5a40*/  IMAD.IADD R47, R53, 0x1, R49 ;  /* 0x00000001352f7824 */ /* 0x000fc600078e0231 */
[----:B------:R-:W-:Y:S02]  /*5a50*/  LEA.HI.X R43, R46, UR9, R43, 0x2, P0 ;  /* 0x000000092e2b7c11 */ /* 0x000fe400080f142b */
[----:B------:R-:W-:Y:S01]  /*5a60*/  IADD3.X R49, R179, R47, R37, P4, P6 ;  /* 0x0000002fb3317210 */ /* 0x000fe200027ec425 */
[----:B------:R-:W-:Y:S06]  /*5a70*/  @!P2 BRA `(.L_x_46) ;  /* 0x000000000004a947 */ /* 0x000fec0003800000 */
[----:B------:R3:W5:Y:S02]  /*5a80*/  LDG.E.LTC128B R57, desc[UR24][R42.64+0x20] ;  /* 0x000020182a397981 */ /* 0x000764000c1e1920 */
.L_x_46:
[----:B------:R-:W-:Y:S05]  /*5a90*/  BSYNC B1 ;  /* 0x0000000000017941 */ /* 0x000fea0003800000 */
.L_x_45:
[----:B---3-5:R-:W-:Y:S01]  /*5aa0*/  FMUL R43, R57, UR27 ;  /* 0x0000001b392b7c20 */ /* 0x028fe20008400000 */
[----:B------:R-:W-:Y:S01]  /*5ab0*/  ISETP.GT.AND P1, PT, R50, 0x8, P1 ;  /* 0x000000083200780c */ /* 0x000fe20000f24270 */
[----:B------:R-:W-:Y:S01]  /*5ac0*/  IMAD.WIDE.U32 R48, R0, UR6, R48 ;  /* 0x0000000600307c25 */ /* 0x000fe2000f8e0030 */
[----:B------:R-:W-:-:S03]  /*5ad0*/  ISETP.GT.AND P0, PT, R51, 0x18, PT ;  /* 0x000000183300780c */ /* 0x000fc60003f04270 */
[----:B------:R-:W-:Y:S01]  /*5ae0*/  FFMA R59, R218, UR26, R43 ;  /* 0x0000001ada3b7c23 */ /* 0x000fe2000800002b */
[----:B------:R-:W-:Y:S01]  /*5af0*/  BSSY B1, `(.L_x_47) ;  /* 0x000000c000017945 */ /* 0x000fe20003800000 */
[----:B------:R-:W-:Y:S01]  /*5b00*/  IMAD.WIDE.U32 R38, R30, 0x7, R38 ;  /* 0x000000071e267825 */ /* 0x000fe200078e0026 */
[----:B------:R-:W-:Y:S02]  /*5b10*/  IADD3 R43, R52, R49, RZ ;  /* 0x00000031342b7210 */ /* 0x000fe40007ffe0ff */
[----:B------:R3:W-:Y:S01]  /*5b20*/  @P2 STG.E desc[UR24][R24.64+0x20], R59 ;  /* 0x0000203b18002986 */ /* 0x0007e2000c101918 */
[----:B------:R-:W-:Y:S01]  /*5b30*/  LEA R42, P5, R48, UR8, 0x2 ;  /* 0x00000008302a7c11 */ /* 0x000fe2000f8a10ff */
[----:B------:R-:W-:Y:S01]  /*5b40*/  IMAD.IADD R49, R54, 0x1, R39 ;  /* 0x0000000136317824 */ /* 0x000fe200078e0227 */
[----:B------:R-:W-:Y:S02]  /*5b50*/  IADD3 R46, P6, R28, R38, RZ ;  /* 0x000000261c2e7210 */ /* 0x000fe40007fde0ff */
[----:B------:R-:W-:-:S02]  /*5b60*/  ISETP.GT.AND P4, PT, R50, RZ, P0 ;  /* 0x000000ff3200720c */ /* 0x000fc40000784270 */
[----:B------:R-:W-:Y:S01]  /*5b70*/  LEA.HI.X R43, R48, UR9, R43, 0x2, P5 ;  /* 0x00000009302b7c11 */ /* 0x000fe2000a8f142b */
[----:B------:R-:W-:Y:S01]  /*5b80*/  IMAD.X R47, R49, 0x1, R29, P6 ;  /* 0x00000001312f7824 */ /* 0x000fe200030e061d */
[----:B------:R-:W-:Y:S09]  /*5b90*/  @!P1 BRA `(.L_x_48) ;  /* 0x0000000000049947 */ /* 0x000ff20003800000 */
[----:B------:R4:W5:Y:S02]  /*5ba0*/  LDG.E.LTC128B R57, desc[UR24][R42.64+0x20] ;  /* 0x000020182a397981 */ /* 0x000964000c1e1920 */
.L_x_48:
[----:B------:R-:W-:Y:S05]  /*5bb0*/  BSYNC B1 ;  /* 0x0000000000017941 */ /* 0x000fea0003800000 */
.L_x_47:
[----:B---3-5:R-:W-:Y:S01]  /*5bc0*/  FMUL R24, R57, UR27 ;  /* 0x0000001b39187c20 */ /* 0x028fe20008400000 */
[C---:B----4-:R-:W-:Y:S01]  /*5bd0*/  LEA R42, P2, R46.reuse, UR8, 0x2 ;  /* 0x000000082e2a7c11 */ /* 0x050fe2000f8410ff */
        /* <DEDUP_REMOVED lines=12> */
[-C--:B------:R-:W-:Y:S02]  /*5ca0*/  IADD3 R40, P1, R38, R30.reuse, RZ ;  /* 0x0000001e26287210 */ /* 0x080fe40007f3e0ff */
[----:B------:R-:W-:Y:S02]  /*5cb0*/  IADD3 R25, R55, R25, RZ ;  /* 0x0000001937197210 */ /* 0x000fe40007ffe0ff */
[----:B------:R-:W-:Y:S01]  /*5cc0*/  IADD3 R42, P5, R42, R30, RZ ;  /* 0x0000001e2a2a7210 */ /* 0x000fe20007fbe0ff */
[----:B------:R-:W-:Y:S01]  /*5cd0*/  IMAD.X R41, R49, 0x1, R31, P1 ;  /* 0x0000000131297824 */ /* 0x000fe200008e061f */
[----:B------:R-:W-:Y:S02]  /*5ce0*/  ISETP.GT.AND P1, PT, R51, 0x19, PT ;  /* 0x000000193300780c */ /* 0x000fe40003f24270 */
[----:B------:R-:W-:-:S02]  /*5cf0*/  IADD3.X R43, R31, R54, R43, P5, !PT ;  /* 0x000000361f2b7210 */ /* 0x000fc40002ffe42b */
[----:B------:R-:W-:Y:S02]  /*5d00*/  IADD3 R39, P2, R40, R28, RZ ;  /* 0x0000001c28277210 */ /* 0x000fe40007f5e0ff */
[----:B------:R-:W-:Y:S01]  /*5d10*/  ISETP.GT.AND P5, PT, R50, RZ, P1 ;  /* 0x000000ff3200720c */ /* 0x000fe20000fa4270 */
[----:B------:R-:W-:-:S04]  /*5d20*/  IMAD.WIDE.U32 R46, R34, R30, R42 ;  /* 0x0000001e222e7225 */ /* 0x000fc800078e002a */
[----:B------:R-:W-:Y:S01]  /*5d30*/  IMAD.X R48, R41, 0x1, R29, P2 ;  /* 0x0000000129307824 */ /* 0x000fe200010e061d */
[----:B------:R-:W-:Y:S01]  /*5d40*/  LEA R38, P2, R39, UR8, 0x2 ;  /* 0x0000000827267c11 */ /* 0x000fe2000f8410ff */
[----:B------:R-:W-:-:S03]  /*5d50*/  IMAD.IADD R47, R53, 0x1, R47 ;  /* 0x00000001352f7824 */ /* 0x000fc600078e022f */
        /* <DEDUP_REMOVED lines=8> */
.L_x_50:
[----:B------:R-:W-:Y:S05]  /*5de0*/  BSYNC B1 ;  /* 0x0000000000017941 */ /* 0x000fea0003800000 */
.L_x_49:
[----:B------:R-:W-:Y:S01]  /*5df0*/  ISETP.GT.AND P2, PT, R50, 0x8, P0 ;  /* 0x000000083200780c */ /* 0x000fe20000744270 */
[----:B-----5:R-:W-:Y:S01]  /*5e00*/  FMUL R58, R57, UR27 ;  /* 0x0000001b393a7c20 */ /* 0x020fe20008400000 */
[----:B------:R-:W-:Y:S01]  /*5e10*/  IADD3 R26, P0, R26, R56, RZ ;  /* 0x000000381a1a7210 */ /* 0x000fe20007f1e0ff */
[----:B------:R-:W-:Y:S01]  /*5e20*/  IMAD.WIDE.U32 R46, R0, UR6, R46 ;  /* 0x00000006002e7c25 */ /* 0x000fe2000f8e002e */
[----:B------:R-:W-:Y:S03]  /*5e30*/  BSSY B1, `(.L_x_51) ;  /* 0x000000d000017945 */ /* 0x000fe60003800000 */
[----:B------:R-:W-:Y:S01]  /*5e40*/  FFMA R215, R215, UR26, R58 ;  /* 0x0000001ad7d77c23 */ /* 0x000fe2000800003a */
[----:B------:R-:W-:Y:S01]  /*5e50*/  IMAD.X R27, R27, 0x1, R33, P0 ;  /* 0x000000011b1b7824 */ /* 0x000fe200000e0621 */
[----:B------:R-:W-:Y:S01]  /*5e60*/  LEA R48, P0, R46, UR8, 0x2 ;  /* 0x000000082e307c11 */ /* 0x000fe2000f8010ff */
[----:B---3--:R-:W-:-:S03]  /*5e70*/  IMAD.WIDE.U32 R38, R34, R30, R44 ;  /* 0x0000001e22267225 */ /* 0x008fc600078e002c */
[----:B------:R3:W-:Y:S01]  /*5e80*/  @P5 STG.E desc[UR24][R26.64], R215 ;  /* 0x000000d71a005986 */ /* 0x0007e2000c101918 */
[----:B------:R-:W-:Y:S01]  /*5e90*/  IMAD.IADD R47, R52, 0x1, R47 ;  /* 0x00000001342f7824 */ /* 0x000fe200078e022f */
[----:B------:R-:W-:Y:S01]  /*5ea0*/  IADD3 R38, P4, P6, R178, R38, R36 ;  /* 0x00000026b2267210 */ /* 0x000fe20007e9e024 */
[----:B------:R-:W-:-:S03]  /*5eb0*/  IMAD.IADD R39, R53, 0x1, R39 ;  /* 0x0000000135277824 */ /* 0x000fc600078e0227 */
[----:B--2---:R-:W-:Y:S02]  /*5ec0*/  LEA.HI.X R49, R46, UR9, R47, 0x2, P0 ;  /* 0x000000092e317c11 */ /* 0x004fe400080f142f */
[----:B------:R-:W-:Y:S01]  /*5ed0*/  IADD3.X R39, R179, R39, R37, P4, P6 ;  /* 0x00000027b3277210 */ /* 0x000fe200027ec425 */
[----:B------:R-:W-:Y:S06]  /*5ee0*/  @!P2 BRA `(.L_x_52) ;  /* 0x000000000004a947 */ /* 0x000fec0003800000 */
[----:B------:R2:W5:Y:S02]  /*5ef0*/  LDG.E.LTC128B R57, desc[UR24][R48.64+0x20] ;  /* 0x0000201830397981 */ /* 0x000564000c1e1920 */
.L_x_52:
[----:B------:R-:W-:Y:S05]  /*5f00*/  BSYNC B1 ;  /* 0x0000000000017941 */ /* 0x000fea0003800000 */
.L_x_51:
[----:B-----5:R-:W-:Y:S01]  /*5f10*/  FMUL R47, R57, UR27 ;  /* 0x0000001b392f7c20 */ /* 0x020fe20008400000 */
[----:B------:R-:W-:Y:S01]  /*5f20*/  ISETP.GT.AND P1, PT, R50, 0x8, P1 ;  /* 0x000000083200780c */ /* 0x000fe20000f24270 */
[----:B------:R-:W-:Y:S01]  /*5f30*/  IMAD.WIDE.U32 R38, R0, UR6, R38 ;  /* 0x0000000600267c25 */ /* 0x000fe2000f8e0026 */
[----:B------:R-:W-:-:S03]  /*5f40*/  ISETP.GT.AND P0, PT, R51, 0x20, PT ;  /* 0x000000203300780c */ /* 0x000fc60003f04270 */
[----:B--2---:R-:W-:Y:S01]  /*5f50*/  FFMA R49, R214, UR26, R47 ;  /* 0x0000001ad6317c23 */ /* 0x004fe2000800002f */
        /* <DEDUP_REMOVED lines=8> */
[----:B------:R-:W-:-:S02]  /*5fe0*/  LEA.HI.X R47, R38, UR9, R47, 0x2, P5 ;  /* 0x00000009262f7c11 */ /* 0x000fc4000a8f142f */
[----:B------:R-:W-:Y:S01]  /*5ff0*/  IADD3.X R48, R58, R29, RZ, P6, !PT ;  /* 0x0000001d3a307210 */ /* 0x000fe200037fe4ff */
[----:B------:R-:W-:Y:S08]  /*6000*/  @!P1 BRA `(.L_x_54) ;  /* 0x0000000000049947 */ /* 0x000ff00003800000 */
[----:B------:R4:W5:Y:S02]  /*6010*/  LDG.E.LTC128B R57, desc[UR24][R46.64+0x20] ;  /* 0x000020182e397981 */ /* 0x000964000c1e1920 */
.L_x_54:
[----:B------:R-:W-:Y:S05]  /*6020*/  BSYNC B1 ;  /* 0x0000000000017941 */ /* 0x000fea0003800000 */
.L_x_53:
[----:B--2--5:R-:W-:Y:S01]  /*6030*/  FMUL R24, R57, UR27 ;  /* 0x0000001b39187c20 */ /* 0x024fe20008400000 */
[----:B------:R-:W-:Y:S01]  /*6040*/  LEA R38, P2, R39, UR8, 0x2 ;  /* 0x0000000827267c11 */ /* 0x000fe2000f8410ff */
[----:B------:R-:W-:Y:S02]  /*6050*/  IMAD.MOV.U32 R25, RZ, RZ, R27 ;  /* 0x000000ffff197224 */ /* 0x000fe400078e001b */
[----:B------:R-:W-:Y:S01]  /*6060*/  FFMA R213, R213, UR26, R24 ;  /* 0x0000001ad5d57c23 */ /* 0x000fe20008000018 */
[----:B------:R-:W-:Y:S01]  /*6070*/  IMAD.MOV.U32 R24, RZ, RZ, R26 ;  /* 0x000000ffff187224 */ /* 0x000fe200078e001a */
[----:B------:R-:W-:-:S04]  /*6080*/  LEA.HI.X R39, R39, UR9, R48, 0x2, P2 ;  /* 0x0000000927277c11 */ /* 0x000fc800090f1430 */
[----:B------:R2:W-:Y:S04]  /*6090*/  @P1 STG.E desc[UR24][R24.64+0x20], R213 ;  /* 0x000020d518001986 */ /* 0x0005e8000c101918 */
[----:B------:R0:W3:Y:S01]  /*60a0*/  @P4 LDG.E.LTC128B R57, desc[UR24][R38.64] ;  /* 0x0000001826394981 */ /* 0x0000e2000c1e1920 */
[----:B------:R-:W-:Y:S01]  /*60b0*/  IMAD.WIDE.U32 R42, R30, 0x7, R42 ;  /* 0x000000071e2a7825 */ /* 0x000fe200078e002a */
[-C--:B------:R-:W-:Y:S01]  /*60c0*/  IADD3 R40, P1, R40, R30.reuse, RZ ;  /* 0x0000001e28287210 */ /* 0x080fe20007f3e0ff */
[----:B------:R-:W-:Y:S02]  /*60d0*/  BSSY B1, `(.L_x_55) ;  /* 0x0000018000017945 */ /* 0x000fe40003800000 */
[----:B------:R-:W-:Y:S01]  /*60e0*/  IMAD.WIDE.U32 R44, R30, 0x7, R44 ;  /* 0x000000071e2c7825 */ /* 0x000fe200078e002c */
[----:B------:R-:W-:-:S02]  /*60f0*/  IADD3 R42, P5, R42, R30, RZ ;  /* 0x0000001e2a2a7210 */ /* 0x000fc40007fbe0ff */
[----:B------:R-:W-:Y:S01]  /*6100*/  IADD3 R48, P2, R40, R28, RZ ;  /* 0x0000001c28307210 */ /* 0x000fe20007f5e0ff */
[----:B--2---:R-:W-:Y:S01]  /*6110*/  IMAD.WIDE.U32 R24, R32, 0x1c, R24 ;  /* 0x0000001c20187825 */ /* 0x004fe200078e0018 */
[----:B------:R-:W-:Y:S02]  /*6120*/  IADD3.X R43, R31, R54, R43, P5, !PT ;  /* 0x000000361f2b7210 */ /* 0x000fe40002ffe42b */
[-C--:B------:R-:W-:Y:S01]  /*6130*/  IADD3 R44, P6, R44, R30.reuse, RZ ;  /* 0x0000001e2c2c7210 */ /* 0x080fe20007fde0ff */
[----:B------:R-:W-:Y:S02]  /*6140*/  IMAD.IADD R25, R55, 0x1, R25 ;  /* 0x0000000137197824 */ /* 0x000fe400078e0219 */
[----:B------:R-:W-:Y:S01]  /*6150*/  IMAD.X R41, R58, 0x1, R31, P1 ;  /* 0x000000013a297824 */ /* 0x000fe200008e061f */
[----:B------:R-:W-:Y:S01]  /*6160*/  ISETP.GT.AND P1, PT, R51, 0x21, PT ;  /* 0x000000213300780c */ /* 0x000fe20003f24270 */
[----:B----4-:R-:W-:Y:S01]  /*6170*/  IMAD.WIDE.U32 R46, R34, R30, R42 ;  /* 0x0000001e222e7225 */ /* 0x010fe200078e002a */
[----:B------:R-:W-:-:S02]  /*6180*/  IADD3.X R45, R31, R54, R45, P6, !PT ;  /* 0x000000361f2d7210 */ /* 0x000fc400037fe42d */
[----:B------:R-:W-:Y:S01]  /*6190*/  ISETP.GT.AND P5, PT, R50, RZ, P1 ;  /* 0x000000ff3200720c */ /* 0x000fe20000fa4270 */
[----:B0-----:R-:W-:Y:S01]  /*61a0*/  IMAD.X R39, R41, 0x1, R29, P2 ;  /* 0x0000000129277824 */ /* 0x001fe200010e061d */
[----:B------:R-:W-:Y:S01]  /*61b0*/  LEA R38, P2, R48, UR8, 0x2 ;  /* 0x0000000830267c11 */ /* 0x000fe2000f8410ff */
[----:B------:R-:W-:-:S03]  /*61c0*/  IMAD.IADD R47, R53, 0x1, R47 ;  /* 0x00000001352f7824 */ /* 0x000fc600078e022f */
[----:B------:R-:W-:Y:S02]  /*61d0*/  LEA.HI.X R39, R48, UR9, R39, 0x2, P2 ;  /* 0x0000000930277c11 */ /* 0x000fe400090f1427 */
[----:B------:R-:W-:-:S04]  /*61e0*/  IADD3 R46, P2, P6, R178, R46, R36 ;  /* 0x0000002eb22e7210 */ /* 0x000fc80007e5e024 */
[----:B------:R-:W-:Y:S01]  /*61f0*/  IADD3.X R47, R179, R47, R37, P2, P6 ;  /* 0x0000002fb32f7210 */ /* 0x000fe200017ec425 */
[----:B---3--:R-:W-:-:S04]  /*6200*/  FMUL R49, R57, UR27 ;  /* 0x0000001b39317c20 */ /* 0x008fc80008400000 */
[----:B------:R-:W-:-:S05]  /*6210*/  FFMA R49, R212, UR26, R49 ;  /* 0x0000001ad4317c23 */ /* 0x000fca0008000031 */
[----:B------:R0:W-:Y:S01]  /*6220*/  @P4 STG.E desc[UR24][R24.64], R49 ;  /* 0x0000003118004986 */ /* 0x0001e2000c101918 */
[----:B------:R-:W-:Y:S05]  /*6230*/  @!P5 BRA `(.L_x_56) ;  /* 0x000000000004d947 */ /* 0x000fea0003800000 */
[----:B------:R2:W5:Y:S02]  /*6240*/  LDG.E.LTC128B R57, desc[UR24][R38.64] ;  /* 0x0000001826397981 */ /* 0x000564000c1e1920 */
.L_x_56:
[----:B------:R-:W-:Y:S05]  /*6250*/  BSYNC B1 ;  /* 0x0000000000017941 */ /* 0x000fea0003800000 */
.L_x_55:
[----:B------:R-:W-:Y:S01]  /*6260*/  ISETP.GT.AND P2, PT, R50, 0x8, P0 ;  /* 0x000000083200780c */ /* 0x000fe20000744270 */
[----:B-----5:R-:W-:Y:S01]  /*6270*/  FMUL R58, R57, UR27 ;  /* 0x0000001b393a7c20 */ /* 0x020fe20008400000 */
[----:B------:R-:W-:Y:S01]  /*6280*/  IADD3 R26, P0, R26, R56, RZ ;  /* 0x000000381a1a7210 */ /* 0x000fe20007f1e0ff */
[----:B------:R-:W-:Y:S01]  /*6290*/  IMAD.WIDE.U32 R46, R0, UR6, R46 ;  /* 0x00000006002e7c25 */ /* 0x000fe2000f8e002e */
[----:B------:R-:W-:Y:S03]  /*62a0*/  BSSY B1, `(.L_x_57) ;  /* 0x000000d000017945 */ /* 0x000fe60003800000 */
[----:B------:R-:W-:Y:S01]  /*62b0*/  FFMA R211, R211, UR26, R58 ;  /* 0x0000001ad3d37c23 */ /* 0x000fe2000800003a */
[----:B------:R-:W-:Y:S01]  /*62c0*/  IADD3.X R27, R27, R33, RZ, P0, !PT ;  /* 0x000000211b1b7210 */ /* 0x000fe200007fe4ff */
[----:B--2---:R-:W-:Y:S01]  /*62d0*/  IMAD.WIDE.U32 R38, R34, R30, R44 ;  /* 0x0000001e22267225 */ /* 0x004fe200078e002c */
[----:B------:R-:W-:-:S03]  /*62e0*/  LEA R48, P0, R46, UR8, 0x2 ;  /* 0x000000082e307c11 */ /* 0x000fc6000f8010ff */
[----:B------:R2:W-:Y:S01]  /*62f0*/  @P5 STG.E desc[UR24][R26.64], R211 ;  /* 0x000000d31a005986 */ /* 0x0005e2000c101918 */
[----:B------:R-:W-:Y:S01]  /*6300*/  IMAD.IADD R47, R52, 0x1, R47 ;  /* 0x00000001342f7824 */ /* 0x000fe200078e022f */
[----:B------:R-:W-:Y:S01]  /*6310*/  IADD3 R38, P4, P6, R178, R38, R36 ;  /* 0x00000026b2267210 */ /* 0x000fe20007e9e024 */
[----:B------:R-:W-:-:S03]  /*6320*/  IMAD.IADD R39, R53, 0x1, R39 ;  /* 0x0000000135277824 */ /* 0x000fc600078e0227 */
[----:B0-----:R-:W-:Y:S02]  /*6330*/  LEA.HI.X R49, R46, UR9, R47, 0x2, P0 ;  /* 0x000000092e317c11 */ /* 0x001fe400080f142f */
[----:B------:R-:W-:Y:S01]  /*6340*/  IADD3.X R39, R179, R39, R37, P4, P6 ;  /* 0x00000027b3277210 */ /* 0x000fe200027ec425 */
[----:B------:R-:W-:Y:S06]  /*6350*/  @!P2 BRA `(.L_x_58) ;  /* 0x000000000004a947 */ /* 0x000fec0003800000 */
[----:B------:R0:W5:Y:S02]  /*6360*/  LDG.E.LTC128B R57, desc[UR24][R48.64+0x20] ;  /* 0x0000201830397981 */ /* 0x000164000c1e1920 */
.L_x_58:
[----:B------:R-:W-:Y:S05]  /*6370*/  BSYNC B1 ;  /* 0x0000000000017941 */ /* 0x000fea0003800000 */
.L_x_57:
[----:B-----5:R-:W-:Y:S01]  /*6380*/  FMUL R47, R57, UR27 ;  /* 0x0000001b392f7c20 */ /* 0x020fe20008400000 */
[----:B------:R-:W-:Y:S01]  /*6390*/  ISETP.GT.AND P1, PT, R50, 0x8, P1 ;  /* 0x000000083200780c */ /* 0x000fe20000f24270 */
[----:B------:R-:W-:Y:S01]  /*63a0*/  IMAD.WIDE.U32 R38, R0, UR6, R38 ;  /* 0x0000000600267c25 */ /* 0x000fe2000f8e0026 */
[----:B------:R-:W-:-:S03]  /*63b0*/  ISETP.GT.AND P0, PT, R51, 0x28, PT ;  /* 0x000000283300780c */ /* 0x000fc60003f04270 */
[----:B0-----:R-:W-:Y:S01]  /*63c0*/  FFMA R49, R210, UR26, R47 ;  /* 0x0000001ad2317c23 */ /* 0x001fe2000800002f */
        /* <DEDUP_REMOVED lines=12> */
.L_x_60:
[----:B------:R-:W-:Y:S05]  /*6490*/  BSYNC B1 ;  /* 0x0000000000017941 */ /* 0x000fea0003800000 */
.L_x_59:
[----:B0----5:R-:W-:Y:S01]  /*64a0*/  FMUL R24, R57, UR27 ;  /* 0x0000001b39187c20 */ /* 0x021fe20008400000 */
[----:B------:R-:W-:Y:S02]  /*64b0*/  LEA R38, P2, R39, UR8, 0x2 ;  /* 0x0000000827267c11 */ /* 0x000fe4000f8410ff */
[----:B------:R-:W-:Y:S01]  /*64c0*/  MOV R25, R27 ;  /* 0x0000001b00197202 */ /* 0x000fe20000000f00 */
[----:B------:R-:W-:Y:S01]  /*64d0*/  FFMA R209, R209, UR26, R24 ;  /* 0x0000001ad1d17c23 */ /* 0x000fe20008000018 */
[----:B------:R-:W-:Y:S01]  /*64e0*/  IMAD.MOV.U32 R24, RZ, RZ, R26 ;  /* 0x000000ffff187224 */ /* 0x000fe200078e001a */
[----:B------:R-:W-:-:S04]  /*64f0*/  LEA.HI.X R39, R39, UR9, R48, 0x2, P2 ;  /* 0x0000000927277c11 */ /* 0x000fc800090f1430 */
[----:B------:R0:W-:Y:S04]  /*6500*/  @P1 STG.E desc[UR24][R24.64+0x20], R209 ;  /* 0x000020d118001986 */ /* 0x0001e8000c101918 */
[----:B------:R4:W2:Y:S01]  /*6510*/  @P4 LDG.E.LTC128B R57, desc[UR24][R38.64] ;  /* 0x0000001826394981 */ /* 0x0008a2000c1e1920 */
[----:B------:R-:W-:Y:S01]  /*6520*/  IMAD.WIDE.U32 R42, R30, 0x7, R42 ;  /* 0x000000071e2a7825 */ /* 0x000fe200078e002a */
[-C--:B------:R-:W-:Y:S01]  /*6530*/  IADD3 R40, P1, R40, R30.reuse, RZ ;  /* 0x0000001e28287210 */ /* 0x080fe20007f3e0ff */
[----:B------:R-:W-:Y:S02]  /*6540*/  BSSY B1, `(.L_x_61) ;  /* 0x0000018000017945 */ /* 0x000fe40003800000 */
[----:B------:R-:W-:Y:S01]  /*6550*/  IMAD.WIDE.U32 R44, R30, 0x7, R44 ;  /* 0x000000071e2c7825 */ /* 0x000fe200078e002c */
[----:B------:R-:W-:-:S02]  /*6560*/  IADD3 R42, P5, R42, R30, RZ ;  /* 0x0000001e2a2a7210 */ /* 0x000fc40007fbe0ff */
[----:B------:R-:W-:Y:S01]  /*6570*/  IADD3 R48, P2, R40, R28, RZ ;  /* 0x0000001c28307210 */ /* 0x000fe20007f5e0ff */
[----:B0-----:R-:W-:Y:S01]  /*6580*/  IMAD.WIDE.U32 R24, R32, 0x1c, R24 ;  /* 0x0000001c20187825 */ /* 0x001fe200078e0018 */
[----:B------:R-:W-:Y:S02]  /*6590*/  IADD3.X R43, R31, R54, R43, P5, !PT ;  /* 0x000000361f2b7210 */ /* 0x000fe40002ffe42b */
[-C--:B------:R-:W-:Y:S01]  /*65a0*/  IADD3 R44, P6, R44, R30.reuse, RZ ;  /* 0x0000001e2c2c7210 */ /* 0x080fe20007fde0ff */
[----:B------:R-:W-:Y:S02]  /*65b0*/  IMAD.IADD R25, R55, 0x1, R25 ;  /* 0x0000000137197824 */ /* 0x000fe400078e0219 */
[----:B------:R-:W-:Y:S01]  /*65c0*/  IMAD.X R41, R58, 0x1, R31, P1 ;  /* 0x000000013a297824 */ /* 0x000fe200008e061f */
[----:B------:R-:W-:Y:S01]  /*65d0*/  ISETP.GT.AND P1, PT, R51, 0x29, PT ;  /* 0x000000293300780c */ /* 0x000fe20003f24270 */
[----:B---3--:R-:W-:Y:S01]  /*65e0*/  IMAD.WIDE.U32 R46, R34, R30, R42 ;  /* 0x0000001e222e7225 */ /* 0x008fe200078e002a */
[----:B------:R-:W-:-:S02]  /*65f0*/  IADD3.X R45, R31, R54, R45, P6, !PT ;  /* 0x000000361f2d7210 */ /* 0x000fc400037fe42d */
[----:B------:R-:W-:Y:S01]  /*6600*/  ISETP.GT.AND P5, PT, R50, RZ, P1 ;  /* 0x000000ff3200720c */ /* 0x000fe20000fa4270 */
[----:B----4-:R-:W-:Y:S01]  /*6610*/  IMAD.X R39, R41, 0x1, R29, P2 ;  /* 0x0000000129277824 */ /* 0x010fe200010e061d */
        /* <DEDUP_REMOVED lines=10> */
.L_x_62:
[----:B------:R-:W-:Y:S05]  /*66c0*/  BSYNC B1 ;  /* 0x0000000000017941 */ /* 0x000fea0003800000 */
.L_x_61:
        /* <DEDUP_REMOVED lines=11> */
[----:B------:R-:W-:Y:S02]  /*6780*/  IADD3 R39, R53, R39, RZ ;  /* 0x0000002735277210 */ /* 0x000fe40007ffe0ff */
[----:B------:R-:W-:Y:S02]  /*6790*/  IADD3 R38, P4, P6, R178, R38, R36 ;  /* 0x00000026b2267210 */ /* 0x000fe40007e9e024 */
[----:B0-----:R-:W-:Y:S02]  /*67a0*/  LEA.HI.X R49, R46, UR9, R47, 0x2, P0 ;  /* 0x000000092e317c11 */ /* 0x001fe400080f142f */
[----:B------:R-:W-:Y:S01]  /*67b0*/  IADD3.X R39, R179, R39, R37, P4, P6 ;  /* 0x00000027b3277210 */ /* 0x000fe200027ec425 */
[----:B------:R-:W-:Y:S08]  /*67c0*/  @!P2 BRA `(.L_x_64) ;  /* 0x000000000004a947 */ /* 0x000ff00003800000 */
[----:B------:R0:W5:Y:S02]  /*67d0*/  LDG.E.LTC128B R57, desc[UR24][R48.64+0x20] ;  /* 0x0000201830397981 */ /* 0x000164000c1e1920 */
.L_x_64:
[----:B------:R-:W-:Y:S05]  /*67e0*/  BSYNC B1 ;  /* 0x0000000000017941 */ /* 0x000fea0003800000 */
.L_x_63:
        /* <DEDUP_REMOVED lines=17> */
.L_x_66:
[----:B------:R-:W-:Y:S05]  /*6900*/  BSYNC B1 ;  /* 0x0000000000017941 */ /* 0x000fea0003800000 */
.L_x_65:
[----:B0----5:R-:W-:Y:S01]  /*6910*/  FMUL R24, R57, UR27 ;  /* 0x0000001b39187c20 */ /* 0x021fe20008400000 */
[----:B------:R-:W-:Y:S01]  /*6920*/  LEA R38, P2, R39, UR8, 0x2 ;  /* 0x0000000827267c11 */ /* 0x000fe2000f8410ff */
[----:B------:R-:W-:Y:S02]  /*6930*/  IMAD.MOV.U32 R25, RZ, RZ, R27 ;  /* 0x000000ffff197224 */ /* 0x000fe400078e001b */
        /* <DEDUP_REMOVED lines=20> */
[----:B------:R-:W-:Y:S01]  /*6a80*/  IMAD.IADD R47, R53, 0x1, R47 ;  /* 0x00000001352f7824 */ /* 0x000fe200078e022f */
[----:B----4-:R-:W-:Y:S02]  /*6a90*/  IADD3.X R39, R41, R29, RZ, P2, !PT ;  /* 0x0000001d29277210 */ /* 0x010fe400017fe4ff */
[----:B------:R-:W-:-:S04]  /*6aa0*/  LEA R38, P2, R48, UR8, 0x2 ;  /* 0x0000000830267c11 */ /* 0x000fc8000f8410ff */
        /* <DEDUP_REMOVED lines=8> */
.L_x_68:
[----:B------:R-:W-:Y:S05]  /*6b30*/  BSYNC B1 ;  /* 0x0000000000017941 */ /* 0x000fea0003800000 */
.L_x_67:
        /* <DEDUP_REMOVED lines=17> */
.L_x_70:
[----:B------:R-:W-:Y:S05]  /*6c50*/  BSYNC B1 ;  /* 0x0000000000017941 */ /* 0x000fea0003800000 */
.L_x_69:
        /* <DEDUP_REMOVED lines=10> */
[----:B------:R-:W-:Y:S02]  /*6d00*/  IADD3 R58, R54, R41, RZ ;  /* 0x00000029363a7210 */ /* 0x000fe40007ffe0ff */
[----:B------:R-:W-:Y:S02]  /*6d10*/  IADD3 R39, P6, R28, R40, RZ ;  /* 0x000000281c277210 */ /* 0x000fe40007fde0ff */
[----:B------:R-:W-:-:S02]  /*6d20*/  ISETP.GT.AND P4, PT, R50, RZ, P0 ;  /* 0x000000ff3200720c */ /* 0x000fc40000784270 */
[----:B------:R-:W-:Y:S01]  /*6d30*/  LEA.HI.X R47, R38, UR9, R47, 0x2, P5 ;  /* 0x00000009262f7c11 */ /* 0x000fe2000a8f142f */
[----:B------:R-:W-:Y:S01]  /*6d40*/  IMAD.X R48, R58, 0x1, R29, P6 ;  /* 0x000000013a307824 */ /* 0x000fe200030e061d */
[----:B------:R-:W-:Y:S09]  /*6d50*/  @!P1 BRA `(.L_x_72) ;  /* 0x0000000000049947 */ /* 0x000ff20003800000 */
[----:B------:R3:W5:Y:S02]  /*6d60*/  LDG.E.LTC128B R57, desc[UR24][R46.64+0x20] ;  /* 0x000020182e397981 */ /* 0x000764000c1e1920 */
.L_x_72:
[----:B------:R-:W-:Y:S05]  /*6d70*/  BSYNC B1 ;  /* 0x0000000000017941 */ /* 0x000fea0003800000 */
.L_x_71:
        /* <DEDUP_REMOVED lines=24> */
[C---:B------:R-:W-:Y:S02]  /*6f00*/  LEA R38, P2, R48.reuse, UR8, 0x2 ;  /* 0x0000000830267c11 */ /* 0x040fe4000f8410ff */
[----:B------:R-:W-:Y:S02]  /*6f10*/  IADD3 R47, R53, R47, RZ ;  /* 0x0000002f352f7210 */ /* 0x000fe40007ffe0ff */
        /* <DEDUP_REMOVED lines=8> */
.L_x_74:
[----:B------:R-:W-:Y:S05]  /*6fa0*/  BSYNC B1 ;  /* 0x0000000000017941 */ /* 0x000fea0003800000 */
.L_x_73:
        /* <DEDUP_REMOVED lines=17> */
.L_x_76:
[----:B------:R-:W-:Y:S05]  /*70c0*/  BSYNC B1 ;  /* 0x0000000000017941 */ /* 0x000fea0003800000 */
.L_x_75:
        /* <DEDUP_REMOVED lines=17> */
.L_x_78:
[----:B------:R-:W-:Y:S05]  /*71e0*/  BSYNC B1 ;  /* 0x0000000000017941 */ /* 0x000fea0003800000 */
.L_x_77:
[----:B0----5:R-:W-:Y:S01]  /*71f0*/  FMUL R24, R57, UR27 ;  /* 0x0000001b39187c20 */ /* 0x021fe20008400000 */
[----:B------:R-:W-:Y:S01]  /*7200*/  LEA R38, P2, R39, UR8, 0x2 ;  /* 0x0000000827267c11 */ /* 0x000fe2000f8410ff */
[----:B------:R-:W-:Y:S02]  /*7210*/  IMAD.MOV.U32 R25, RZ, RZ, R27 ;  /* 0x000000ffff197224 */ /* 0x000fe400078e001b */
[----:B------:R-:W-:Y:S01]  /*7220*/  FFMA R197, R197, UR26, R24 ;  /* 0x0000001ac5c57c23 */ /* 0x000fe20008000018 */
[----:B------:R-:W-:Y:S02]  /*7230*/  MOV R24, R26 ;  /* 0x0000001a00187202 */ /* 0x000fe40000000f00 */
[----:B------:R-:W-:-:S03]  /*7240*/  LEA.HI.X R39, R39, UR9, R48, 0x2, P2 ;  /* 0x0000000927277c11 */ /* 0x000fc600090f1430 */
        /* <DEDUP_REMOVED lines=28> */
.L_x_80:
[----:B------:R-:W-:Y:S05]  /*7410*/  BSYNC B1 ;  /* 0x0000000000017941 */ /* 0x000fea0003800000 */
.L_x_79:
[----:B------:R-:W-:Y:S01]  /*7420*/  ISETP.GT.AND P2, PT, R50, 0x8, P0 ;  /* 0x000000083200780c */ /* 0x000fe20000744270 */
[----:B-----5:R-:W-:Y:S01]  /*7430*/  FMUL R58, R57, UR27 ;  /* 0x0000001b393a7c20 */ /* 0x020fe20008400000 */
[----:B------:R-:W-:Y:S01]  /*7440*/  IADD3 R26, P0, R26, R56, RZ ;  /* 0x000000381a1a7210 */ /* 0x000fe20007f1e0ff */
[----:B------:R-:W-:Y:S01]  /*7450*/  IMAD.WIDE.U32 R46, R0, UR6, R46 ;  /* 0x00000006002e7c25 */ /* 0x000fe2000f8e002e */
[----:B------:R-:W-:Y:S03]  /*7460*/  BSSY B1, `(.L_x_81) ;  /* 0x000000d000017945 */ /* 0x000fe60003800000 */
[----:B------:R-:W-:Y:S01]  /*7470*/  FFMA R195, R195, UR26, R58 ;  /* 0x0000001ac3c37c23 */ /* 0x000fe2000800003a */
[----:B------:R-:W-:Y:S01]  /*7480*/  IMAD.X R27, R27, 0x1, R33, P0 ;  /* 0x000000011b1b7824 */ /* 0x000fe200000e0621 */
[----:B------:R-:W-:Y:S01]  /*7490*/  IADD3 R47, R52, R47, RZ ;  /* 0x0000002f342f7210 */ /* 0x000fe20007ffe0ff */
[----:B--2---:R-:W-:Y:S01]  /*74a0*/  IMAD.WIDE.U32 R38, R34, R30, R44 ;  /* 0x0000001e22267225 */ /* 0x004fe200078e002c */
[----:B------:R-:W-:-:S02]  /*74b0*/  LEA R48, P0, R46, UR8, 0x2 ;  /* 0x000000082e307c11 */ /* 0x000fc4000f8010ff */
[----:B------:R2:W-:Y:S01]  /*74c0*/  @P5 STG.E desc[UR24][R26.64], R195 ;  /* 0x000000c31a005986 */ /* 0x0005e2000c101918 */
[----:B------:R-:W-:Y:S01]  /*74d0*/  IMAD.IADD R39, R53, 0x1, R39 ;  /* 0x0000000135277824 */ /* 0x000fe200078e0227 */
[----:B------:R-:W-:Y:S02]  /*74e0*/  IADD3 R38, P4, P6, R178, R38, R36 ;  /* 0x00000026b2267210 */ /* 0x000fe40007e9e024 */
[----:B0-----:R-:W-:Y:S02]  /*74f0*/  LEA.HI.X R49, R46, UR9, R47, 0x2, P0 ;  /* 0x000000092e317c11 */ /* 0x001fe400080f142f */
[----:B------:R-:W-:Y:S01]  /*7500*/  IADD3.X R39, R179, R39, R37, P4, P6 ;  /* 0x00000027b3277210 */ /* 0x000fe200027ec425 */
[----:B------:R-:W-:Y:S08]  /*7510*/  @!P2 BRA `(.L_x_82) ;  /* 0x000000000004a947 */ /* 0x000ff00003800000 */
[----:B------:R0:W5:Y:S02]  /*7520*/  LDG.E.LTC128B R57, desc[UR24][R48.64+0x20] ;  /* 0x0000201830397981 */ /* 0x000164000c1e1920 */
.L_x_82:
[----:B------:R-:W-:Y:S05]  /*7530*/  BSYNC B1 ;  /* 0x0000000000017941 */ /* 0x000fea0003800000 */
.L_x_81:
        /* <DEDUP_REMOVED lines=17> */
.L_x_84:
[----:B------:R-:W-:Y:S05]  /*7650*/  BSYNC B1 ;  /* 0x0000000000017941 */ /* 0x000fea0003800000 */
.L_x_83:
        /* <DEDUP_REMOVED lines=13> */
[----:B------:R-:W-:Y:S01]  /*7730*/  IADD3.X R41, R58, R31, RZ, P1, !PT ;  /* 0x0000001f3a297210 */ /* 0x000fe20000ffe4ff */
[----:B0-----:R-:W-:Y:S01]  /*7740*/  IMAD.WIDE.U32 R24, R32, 0x1c, R24 ;  /* 0x0000001c20187825 */ /* 0x001fe200078e0018 */
[----:B------:R-:W-:Y:S02]  /*7750*/  ISETP.GT.AND P1, PT, R51, 0x49, PT ;  /* 0x000000493300780c */ /* 0x000fe40003f24270 */
[----:B------:R-:W-:Y:S01]  /*7760*/  IADD3.X R43, R31, R54, R43, P5, !PT ;  /* 0x000000361f2b7210 */ /* 0x000fe20002ffe42b */
[----:B------:R-:W-:Y:S01]  /*7770*/  IMAD.IADD R25, R55, 0x1, R25 ;  /* 0x0000000137197824 */ /* 0x000fe200078e0219 */
[----:B------:R-:W-:Y:S02]  /*7780*/  IADD3 R48, P2, R40, R28, RZ ;  /* 0x0000001c28307210 */ /* 0x000fe40007f5e0ff */
[----:B------:R-:W-:Y:S01]  /*7790*/  ISETP.GT.AND P5, PT, R50, RZ, P1 ;  /* 0x000000ff3200720c */ /* 0x000fe20000fa4270 */
[-C--:B---3--:R-:W-:Y:S01]  /*77a0*/  IMAD.WIDE.U32 R46, R34, R30.reuse, R42 ;  /* 0x0000001e222e7225 */ /* 0x088fe200078e002a */
[----:B------:R-:W-:-:S03]  /*77b0*/  IADD3 R44, P6, R44, R30, RZ ;  /* 0x0000001e2c2c7210 */ /* 0x000fc60007fde0ff */
[----:B----4-:R-:W-:Y:S01]  /*77c0*/  IMAD.X R39, R41, 0x1, R29, P2 ;  /* 0x0000000129277824 */ /* 0x010fe200010e061d */
[C---:B------:R-:W-:Y:S01]  /*77d0*/  LEA R38, P2, R48.reuse, UR8, 0x2 ;  /* 0x0000000830267c11 */ /* 0x040fe2000f8410ff */
[----:B------:R-:W-:Y:S01]  /*77e0*/  IMAD.IADD R47, R53, 0x1, R47 ;  /* 0x00000001352f7824 */ /* 0x000fe200078e022f */
        /* <DEDUP_REMOVED lines=9> */
.L_x_86:
[----:B------:R-:W-:Y:S05]  /*7880*/  BSYNC B1 ;  /* 0x0000000000017941 */ /* 0x000fea0003800000 */
.L_x_85:
        /* <DEDUP_REMOVED lines=17> */
.L_x_88:
[----:B------:R-:W-:Y:S05]  /*79a0*/  BSYNC B1 ;  /* 0x0000000000017941 */ /* 0x000fea0003800000 */
.L_x_87:
[----:B-----5:R-:W-:Y:S01]  /*79b0*/  FMUL R47, R57, UR27 ;  /* 0x0000001b392f7c20 */ /* 0x020fe20008400000 */
[----:B------:R-:W-:Y:S01]  /*79c0*/  ISETP.GT.AND P1, PT, R50, 0x8, P1 ;  /* 0x000000083200780c */ /* 0x000fe20000f24270 */
[----:B------:R-:W-:Y:S01]  /*79d0*/  IMAD.WIDE.U32 R38, R0, UR6, R38 ;  /* 0x0000000600267c25 */ /* 0x000fe2000f8e0026 */
[----:B------:R-:W-:-:S03]  /*79e0*/  ISETP.GT.AND P0, PT, R51, 0x50, PT ;  /* 0x000000503300780c */ /* 0x000fc60003f04270 */
[----:B0-----:R-:W-:Y:S01]  /*79f0*/  FFMA R49, R190, UR26, R47 ;  /* 0x0000001abe317c23 */ /* 0x001fe2000800002f */
        /* <DEDUP_REMOVED lines=12> */
.L_x_90:
[----:B------:R-:W-:Y:S05]  /*7ac0*/  BSYNC B1 ;  /* 0x0000000000017941 */ /* 0x000fea0003800000 */
.L_x_89:
        /* <DEDUP_REMOVED lines=17> */
[----:B------:R-:W-:Y:S01]  /*7be0*/  IMAD.X R41, R58, 0x1, R31, P1 ;  /* 0x000000013a297824 */ /* 0x000fe200008e061f */
[----:B------:R-:W-:Y:S01]  /*7bf0*/  IADD3 R25, R55, R25, RZ ;  /* 0x0000001937197210 */ /* 0x000fe20007ffe0ff */
[----:B---3--:R-:W-:Y:S01]  /*7c00*/  IMAD.WIDE.U32 R46, R34, R30, R42 ;  /* 0x0000001e222e7225 */ /* 0x008fe200078e002a */
[----:B------:R-:W-:Y:S02]  /*7c10*/  ISETP.GT.AND P1, PT, R51, 0x51, PT ;  /* 0x000000513300780c */ /* 0x000fe40003f24270 */
[----:B------:R-:W-:Y:S01]  /*7c20*/  IADD3.X R45, R31, R54, R45, P6, !PT ;  /* 0x000000361f2d7210 */ /* 0x000fe200037fe42d */
[----:B----4-:R-:W-:Y:S01]  /*7c30*/  IMAD.X R39, R41, 0x1, R29, P2 ;  /* 0x0000000129277824 */ /* 0x010fe200010e061d */
[----:B------:R-:W-:Y:S01]  /*7c40*/  ISETP.GT.AND P5, PT, R50, RZ, P1 ;  /* 0x000000ff3200720c */ /* 0x000fe20000fa4270 */
[----:B------:R-:W-:Y:S01]  /*7c50*/  IMAD.IADD R47, R53, 0x1, R47 ;  /* 0x00000001352f7824 */ /* 0x000fe200078e022f */
        /* <DEDUP_REMOVED lines=9> */
.L_x_92:
[----:B------:R-:W-:Y:S05]  /*7cf0*/  BSYNC B1 ;  /* 0x0000000000017941 */ /* 0x000fea0003800000 */
.L_x_91:
        /* <DEDUP_REMOVED lines=17> */
.L_x_94:
[----:B------:R-:W-:Y:S05]  /*7e10*/  BSYNC B1 ;  /* 0x0000000000017941 */ /* 0x000fea0003800000 */
.L_x_93:
        /* <DEDUP_REMOVED lines=17> */
.L_x_96:
[----:B------:R-:W-:Y:S05]  /*7f30*/  BSYNC B1 ;  /* 0x0000000000017941 */ /* 0x000fea0003800000 */
.L_x_95:
[----:B0----5:R-:W-:Y:S01]  /*7f40*/  FMUL R24, R57, UR27 ;  /* 0x0000001b39187c20 */ /* 0x021fe20008400000 */
[----:B---3--:R-:W-:-:S03]  /*7f50*/  LEA R46, P2, R39, UR8, 0x2 ;  /* 0x00000008272e7c11 */ /* 0x008fc6000f8410ff */
[----:B------:R-:W-:Y:S01]  /*7f60*/  FFMA R185, R185, UR26, R24 ;  /* 0x0000001ab9b97c23 */ /* 0x000fe20008000018 */
[----:B------:R-:W-:-:S04]  /*7f70*/  LEA.HI.X R47, R39, UR9, R38, 0x2, P2 ;  /* 0x00000009272f7c11 */ /* 0x000fc800090f1426 */
[----:B------:R0:W-:Y:S04]  /*7f80*/  @P1 STG.E desc[UR24][R26.64+0x20], R185 ;  /* 0x000020b91a001986 */ /* 0x0001e8000c101918 */
[----:B------:R3:W4:Y:S01]  /*7f90*/  @P4 LDG.E.LTC128B R57, desc[UR24][R46.64] ;  /* 0x000000182e394981 */ /* 0x000722000c1e1920 */
[----:B------:R-:W-:Y:S01]  /*7fa0*/  IMAD.WIDE.U32 R42, R30, 0x7, R42 ;  /* 0x000000071e2a7825 */ /* 0x000fe200078e002a */
[-C--:B------:R-:W-:Y:S01]  /*7fb0*/  IADD3 R40, P1, R40, R30.reuse, RZ ;  /* 0x0000001e28287210 */ /* 0x080fe20007f3e0ff */
[----:B------:R-:W-:Y:S02]  /*7fc0*/  BSSY B1, `(.L_x_97) ;  /* 0x0000018000017945 */ /* 0x000fe40003800000 */
[----:B------:R-:W-:Y:S01]  /*7fd0*/  IMAD.WIDE.U32 R44, R30, 0x7, R44 ;  /* 0x000000071e2c7825 */ /* 0x000fe200078e002c */
[----:B------:R-:W-:-:S03]  /*7fe0*/  IADD3 R38, P5, R42, R30, RZ ;  /* 0x0000001e2a267210 */ /* 0x000fc60007fbe0ff */
[----:B------:R-:W-:Y:S01]  /*7ff0*/  IMAD.X R41, R48, 0x1, R31, P1 ;  /* 0x0000000130297824 */ /* 0x000fe200008e061f */
[----:B------:R-:W-:Y:S01]  /*8000*/  IADD3.X R39, R31, R54, R43, P5, !PT ;  /* 0x000000361f277210 */ /* 0x000fe20002ffe42b */
[----:B------:R-:W-:Y:S01]  /*8010*/  IMAD.WIDE.U32 R42, R32, 0x1c, R26 ;  /* 0x0000001c202a7825 */ /* 0x000fe200078e001a */
[----:B------:R-:W-:Y:S02]  /*8020*/  ISETP.GT.AND P1, PT, R51, 0x59, PT ;  /* 0x000000593300780c */ /* 0x000fe40003f24270 */
[----:B------:R-:W-:Y:S01]  /*8030*/  IADD3 R24, P6, R44, R30, RZ ;  /* 0x0000001e2c187210 */ /* 0x000fe20007fde0ff */
[----:B------:R-:W-:Y:S01]  /*8040*/  IMAD.IADD R43, R55, 0x1, R43 ;  /* 0x00000001372b7824 */ /* 0x000fe200078e022b */
[----:B------:R-:W-:Y:S01]  /*8050*/  IADD3 R48, P2, R40, R28, RZ ;  /* 0x0000001c28307210 */ /* 0x000fe20007f5e0ff */
[----:B---3--:R-:W-:Y:S01]  /*8060*/  IMAD.WIDE.U32 R46, R34, R30, R38 ;  /* 0x0000001e222e7225 */ /* 0x008fe200078e0026 */
[----:B------:R-:W-:Y:S02]  /*8070*/  ISETP.GT.AND P5, PT, R50, RZ, P1 ;  /* 0x000000ff3200720c */ /* 0x000fe40000fa4270 */
[----:B------:R-:W-:Y:S01]  /*8080*/  IADD3.X R25, R31, R54, R45, P6, !PT ;  /* 0x000000361f197210 */ /* 0x000fe200037fe42d */
[----:B------:R-:W-:Y:S01]  /*8090*/  IMAD.X R45, R41, 0x1, R29, P2 ;  /* 0x00000001292d7824 */ /* 0x000fe200010e061d */
[----:B------:R-:W-:Y:S01]  /*80a0*/  LEA R44, P2, R48, UR8, 0x2 ;  /* 0x00000008302c7c11 */ /* 0x000fe2000f8410ff */
[----:B------:R-:W-:-:S03]  /*80b0*/  IMAD.IADD R47, R53, 0x1, R47 ;  /* 0x00000001352f7824 */ /* 0x000fc600078e022f */
[----:B------:R-:W-:Y:S02]  /*80c0*/  LEA.HI.X R45, R48, UR9, R45, 0x2, P2 ;  /* 0x00000009302d7c11 */ /* 0x000fe400090f142d */
[----:B------:R-:W-:-:S04]  /*80d0*/  IADD3 R46, P2, P6, R178, R46, R36 ;  /* 0x0000002eb22e7210 */ /* 0x000fc80007e5e024 */
[----:B------:R-:W-:Y:S01]  /*80e0*/  IADD3.X R47, R179, R47, R37, P2, P6 ;  /* 0x0000002fb32f7210 */ /* 0x000fe200017ec425 */
[----:B----4-:R-:W-:-:S04]  /*80f0*/  FMUL R49, R57, UR27 ;  /* 0x0000001b39317c20 */ /* 0x010fc80008400000 */
[----:B------:R-:W-:-:S05]  /*8100*/  FFMA R49, R184, UR26, R49 ;  /* 0x0000001ab8317c23 */ /* 0x000fca0008000031 */
[----:B------:R0:W-:Y:S01]  /*8110*/  @P4 STG.E desc[UR24][R42.64], R49 ;  /* 0x000000312a004986 */ /* 0x0001e2000c101918 */
[----:B------:R-:W-:Y:S05]  /*8120*/  @!P5 BRA `(.L_x_98) ;  /* 0x000000000004d947 */ /* 0x000fea0003800000 */
[----:B------:R3:W5:Y:S02]  /*8130*/  LDG.E.LTC128B R57, desc[UR24][R44.64] ;  /* 0x000000182c397981 */ /* 0x000764000c1e1920 */
.L_x_98:
[----:B------:R-:W-:Y:S05]  /*8140*/  BSYNC B1 ;  /* 0x0000000000017941 */ /* 0x000fea0003800000 */
.L_x_97:
[----:B------:R-:W-:Y:S01]  /*8150*/  ISETP.GT.AND P2, PT, R50, 0x8, P0 ;  /* 0x000000083200780c */ /* 0x000fe20000744270 */
[----:B-----5:R-:W-:Y:S01]  /*8160*/  FMUL R58, R57, UR27 ;  /* 0x0000001b393a7c20 */ /* 0x020fe20008400000 */
[----:B0-2---:R-:W-:Y:S01]  /*8170*/  IADD3 R26, P0, R26, R56, RZ ;  /* 0x000000381a1a7210 */ /* 0x005fe20007f1e0ff */
[----:B------:R-:W-:Y:S01]  /*8180*/  IMAD.WIDE.U32 R46, R0, UR6, R46 ;  /* 0x00000006002e7c25 */ /* 0x000fe2000f8e002e */
[----:B------:R-:W-:Y:S03]  /*8190*/  BSSY B1, `(.L_x_99) ;  /* 0x000000d000017945 */ /* 0x000fe60003800000 */
[----:B------:R-:W-:Y:S01]  /*81a0*/  FFMA R183, R183, UR26, R58 ;  /* 0x0000001ab7b77c23 */ /* 0x000fe2000800003a */
[----:B------:R-:W-:Y:S01]  /*81b0*/  IMAD.X R27, R27, 0x1, R33, P0 ;  /* 0x000000011b1b7824 */ /* 0x000fe200000e0621 */
[----:B---3--:R-:W-:Y:S01]  /*81c0*/  LEA R44, P0, R46, UR8, 0x2 ;  /* 0x000000082e2c7c11 */ /* 0x008fe2000f8010ff */
[----:B------:R-:W-:-:S03]  /*81d0*/  IMAD.WIDE.U32 R48, R34, R30, R24 ;  /* 0x0000001e22307225 */ /* 0x000fc600078e0018 */
[----:B------:R0:W-:Y:S01]  /*81e0*/  @P5 STG.E desc[UR24][R26.64], R183 ;  /* 0x000000b71a005986 */ /* 0x0001e2000c101918 */
[----:B------:R-:W-:Y:S01]  /*81f0*/  IMAD.IADD R45, R52, 0x1, R47 ;  /* 0x00000001342d7824 */ /* 0x000fe200078e022f */
[----:B------:R-:W-:Y:S02]  /*8200*/  IADD3 R47, R53, R49, RZ ;  /* 0x00000031352f7210 */ /* 0x000fe40007ffe0ff */
[----:B------:R-:W-:Y:S02]  /*8210*/  IADD3 R48, P4, P6, R178, R48, R36 ;  /* 0x00000030b2307210 */ /* 0x000fe40007e9e024 */
[----:B------:R-:W-:Y:S02]  /*8220*/  LEA.HI.X R45, R46, UR9, R45, 0x2, P0 ;  /* 0x000000092e2d7c11 */ /* 0x000fe400080f142d */
[----:B------:R-:W-:Y:S01]  /*8230*/  IADD3.X R49, R179, R47, R37, P4, P6 ;  /* 0x0000002fb3317210 */ /* 0x000fe200027ec425 */
[----:B------:R-:W-:Y:S08]  /*8240*/  @!P2 BRA `(.L_x_100) ;  /* 0x000000000004a947 */ /* 0x000ff00003800000 */
[----:B------:R2:W5:Y:S02]  /*8250*/  LDG.E.LTC128B R57, desc[UR24][R44.64+0x20] ;  /* 0x000020182c397981 */ /* 0x000564000c1e1920 */
.L_x_100:
[----:B------:R-:W-:Y:S05]  /*8260*/  BSYNC B1 ;  /* 0x0000000000017941 */ /* 0x000fea0003800000 */
.L_x_99:
[----:B--2--5:R-:W-:Y:S01]  /*8270*/  FMUL R45, R57, UR27 ;  /* 0x0000001b392d7c20 */ /* 0x024fe20008400000 */
[----:B------:R-:W-:Y:S01]  /*8280*/  ISETP.GT.AND P1, PT, R50, 0x8, P1 ;  /* 0x000000083200780c */ /* 0x000fe20000f24270 */
[----:B------:R-:W-:Y:S01]  /*8290*/  IMAD.WIDE.U32 R40, R30, 0x7, R40 ;  /* 0x000000071e287825 */ /* 0x000fe200078e0028 */
[----:B------:R-:W-:-:S03]  /*82a0*/  ISETP.GT.AND P0, PT, R51, 0x60, PT ;  /* 0x000000603300780c */ /* 0x000fc60003f04270 */
[----:B------:R-:W-:Y:S01]  /*82b0*/  FFMA R59, R182, UR26, R45 ;  /* 0x0000001ab63b7c23 */ /* 0x000fe2000800002d */
[----:B------:R-:W-:Y:S01]  /*82c0*/  BSSY B1, `(.L_x_101) ;  /* 0x000000c000017945 */ /* 0x000fe20003800000 */
[----:B------:R-:W-:Y:S01]  /*82d0*/  IMAD.WIDE.U32 R48, R0, UR6, R48 ;  /* 0x0000000600307c25 */ /* 0x000fe2000f8e0030 */
[----:B------:R-:W-:Y:S02]  /*82e0*/  IADD3 R46, P6, R28, R40, RZ ;  /* 0x000000281c2e7210 */ /* 0x000fe40007fde0ff */
[----:B------:R2:W-:Y:S01]  /*82f0*/  @P2 STG.E desc[UR24][R42.64+0x20], R59 ;  /* 0x0000203b2a002986 */ /* 0x0005e2000c101918 */
[----:B------:R-:W-:Y:S01]  /*8300*/  IMAD.IADD R45, R52, 0x1, R49 ;  /* 0x00000001342d7824 */ /* 0x000fe200078e0231 */
[----:B------:R-:W-:Y:S01]  /*8310*/  LEA R44, P5, R48, UR8, 0x2 ;  /* 0x00000008302c7c11 */ /* 0x000fe2000f8a10ff */
[----:B------:R-:W-:Y:S01]  /*8320*/  IMAD.IADD R49, R54, 0x1, R41 ;  /* 0x0000000136317824 */ /* 0x000fe200078e0229 */
[----:B------:R-:W-:Y:S02]  /*8330*/  ISETP.GT.AND P4, PT, R50, RZ, P0 ;  /* 0x000000ff3200720c */ /* 0x000fe40000784270 */
[----:B------:R-:W-:Y:S01]  /*8340*/  LEA.HI.X R45, R48, UR9, R45, 0x2, P5 ;  /* 0x00000009302d7c11 */ /* 0x000fe2000a8f142d */
[----:B------:R-:W-:Y:S01]  /*8350*/  IMAD.X R47, R49, 0x1, R29, P6 ;  /* 0x00000001312f7824 */ /* 0x000fe200030e061d */
[----:B------:R-:W-:Y:S09]  /*8360*/  @!P1 BRA `(.L_x_102) ;  /* 0x0000000000049947 */ /* 0x000ff20003800000 */
[----:B------:R3:W5:Y:S02]  /*8370*/  LDG.E.LTC128B R57, desc[UR24][R44.64+0x20] ;  /* 0x000020182c397981 */ /* 0x000764000c1e1920 */
.L_x_102:
[----:B------:R-:W-:Y:S05]  /*8380*/  BSYNC B1 ;  /* 0x0000000000017941 */ /* 0x000fea0003800000 */
.L_x_101:
[----:B---3-5:R-:W-:Y:S01]  /*8390*/  FMUL R44, R57, UR27 ;  /* 0x0000001b392c7c20 */ /* 0x028fe20008400000 */
[----:B--2---:R-:W-:-:S03]  /*83a0*/  LEA R42, P2, R46, UR8, 0x2 ;  /* 0x000000082e2a7c11 */ /* 0x004fc6000f8410ff */
[----:B------:R-:W-:Y:S01]  /*83b0*/  FFMA R181, R181, UR26, R44 ;  /* 0x0000001ab5b57c23 */ /* 0x000fe2000800002c */
[----:B------:R-:W-:-:S04]  /*83c0*/  LEA.HI.X R43, R46, UR9, R47, 0x2, P2 ;  /* 0x000000092e2b7c11 */ /* 0x000fc800090f142f */
[----:B------:R2:W-:Y:S04]  /*83d0*/  @P1 STG.E desc[UR24][R26.64+0x20], R181 ;  /* 0x000020b51a001986 */ /* 0x0005e8000c101918 */
[----:B------:R3:W4:Y:S01]  /*83e0*/  @P4 LDG.E.LTC128B R57, desc[UR24][R42.64] ;  /* 0x000000182a394981 */ /* 0x000722000c1e1920 */
[----:B------:R-:W-:Y:S01]  /*83f0*/  IADD3 R40, P1, R40, R30, RZ ;  /* 0x0000001e28287210 */ /* 0x000fe20007f3e0ff */
[----:B------:R-:W-:Y:S01]  /*8400*/  IMAD.WIDE.U32 R38, R30, 0x7, R38 ;  /* 0x000000071e267825 */ /* 0x000fe200078e0026 */
[----:B------:R-:W-:Y:S02]  /*8410*/  BSSY B1, `(.L_x_103) ;  /* 0x0000018000017945 */ /* 0x000fe40003800000 */
[----:B------:R-:W-:Y:S01]  /*8420*/  IADD3 R48, P2, R40, R28, RZ ;  /* 0x0000001c28307210 */ /* 0x000fe20007f5e0ff */
[----:B------:R-:W-:Y:S01]  /*8430*/  IMAD.X R41, R49, 0x1, R31, P1 ;  /* 0x0000000131297824 */ /* 0x000fe200008e061f */
[----:B------:R-:W-:Y:S01]  /*8440*/  ISETP.GT.AND P1, PT, R51, 0x61, PT ;  /* 0x000000613300780c */ /* 0x000fe20003f24270 */
[----:B------:R-:W-:Y:S01]  /*8450*/  IMAD.WIDE.U32 R44, R30, 0x7, R24 ;  /* 0x000000071e2c7825 */ /* 0x000fe200078e0018 */
[----:B------:R-:W-:-:S03]  /*8460*/  IADD3 R24, P5, R38, R30, RZ ;  /* 0x0000001e26187210 */ /* 0x000fc60007fbe0ff */
[----:B---3--:R-:W-:Y:S01]  /*8470*/  IMAD.WIDE.U32 R42, R32, 0x1c, R26 ;  /* 0x0000001c202a7825 */ /* 0x008fe200078e001a */
[----:B------:R-:W-:Y:S02]  /*8480*/  IADD3.X R25, R31, R54, R39, P5, !PT ;  /* 0x000000361f197210 */ /* 0x000fe40002ffe427 */
[-C--:B------:R-:W-:Y:S01]  /*8490*/  IADD3 R38, P6, R44, R30.reuse, RZ ;  /* 0x0000001e2c267210 */ /* 0x080fe20007fde0ff */
[----:B------:R-:W-:Y:S01]  /*84a0*/  IMAD.IADD R43, R55, 0x1, R43 ;  /* 0x00000001372b7824 */ /* 0x000fe200078e022b */
[----:B------:R-:W-:Y:S01]  /*84b0*/  ISETP.GT.AND P5, PT, R50, RZ, P1 ;  /* 0x000000ff3200720c */ /* 0x000fe20000fa4270 */
[----:B------:R-:W-:Y:S01]  /*84c0*/  IMAD.WIDE.U32 R46, R34, R30, R24 ;  /* 0x0000001e222e7225 */ /* 0x000fe200078e0018 */
[----:B------:R-:W-:-:S03]  /*84d0*/  IADD3.X R39, R31, R54, R45, P6, !PT ;  /* 0x000000361f277210 */ /* 0x000fc600037fe42d */
[----:B------:R-:W-:Y:S01]  /*84e0*/  IMAD.X R45, R41, 0x1, R29, P2 ;  /* 0x00000001292d7824 */ /* 0x000fe200010e061d */
[C---:B------:R-:W-:Y:S02]  /*84f0*/  LEA R44, P2, R48.reuse, UR8, 0x2 ;  /* 0x00000008302c7c11 */ /* 0x040fe4000f8410ff */
[----:B------:R-:W-:Y:S02]  /*8500*/  IADD3 R47, R53, R47, RZ ;  /* 0x0000002f352f7210 */ /* 0x000fe40007ffe0ff */
        /* <DEDUP_REMOVED lines=8> */
.L_x_104:
[----:B------:R-:W-:Y:S05]  /*8590*/  BSYNC B1 ;  /* 0x0000000000017941 */ /* 0x000fea0003800000 */
.L_x_103:
        /* <DEDUP_REMOVED lines=17> */
.L_x_106:
[----:B------:R-:W-:Y:S05]  /*86b0*/  BSYNC B1 ;  /* 0x0000000000017941 */ /* 0x000fea0003800000 */
.L_x_105:
[----:B-----5:R-:W-:Y:S01]  /*86c0*/  FMUL R47, R57, UR27 ;  /* 0x0000001b392f7c20 */ /* 0x020fe20008400000 */
[----:B--2---:R-:W-:Y:S01]  /*86d0*/  IMAD.WIDE.U32 R44, R0, UR6, R48 ;  /* 0x00000006002c7c25 */ /* 0x004fe2000f8e0030 */
[----:B------:R-:W-:Y:S01]  /*86e0*/  ISETP.GT.AND P1, PT, R50, 0x8, P1 ;  /* 0x000000083200780c */ /* 0x000fe20000f24270 */
[----:B------:R-:W-:Y:S02]  /*86f0*/  BSSY B1, `(.L_x_107) ;  /* 0x000000e000017945 */ /* 0x000fe40003800000 */
[----:B------:R-:W-:Y:S01]  /*8700*/  FFMA R49, R176, UR26, R47 ;  /* 0x0000001ab0317c23 */ /* 0x000fe2000800002f */
[----:B------:R-:W-:Y:S01]  /*8710*/  IMAD.WIDE.U32 R40, R30, 0x7, R40 ;  /* 0x000000071e287825 */ /* 0x000fe200078e0028 */
[----:B------:R-:W-:Y:S02]  /*8720*/  ISETP.GT.AND P0, PT, R51, 0x68, PT ;  /* 0x000000683300780c */ /* 0x000fe40003f04270 */
[----:B------:R-:W-:Y:S01]  /*8730*/  LEA R46, P5, R44, UR8, 0x2 ;  /* 0x000000082c2e7c11 */ /* 0x000fe2000f8a10ff */
[----:B------:R2:W-:Y:S01]  /*8740*/  @P2 STG.E desc[UR24][R42.64+0x20], R49 ;  /* 0x000020312a002986 */ /* 0x0005e2000c101918 */
[----:B------:R-:W-:Y:S01]  /*8750*/  IMAD.IADD R47, R52, 0x1, R45 ;  /* 0x00000001342f7824 */ /* 0x000fe200078e022d */
[----:B------:R-:W-:Y:S01]  /*8760*/  IADD3 R45, P6, R28, R40, RZ ;  /* 0x000000281c2d7210 */ /* 0x000fe20007fde0ff */
[----:B------:R-:W-:Y:S01]  /*8770*/  IMAD.IADD R58, R54, 0x1, R41 ;  /* 0x00000001363a7824 */ /* 0x000fe200078e0229 */
[----:B------:R-:W-:-:S02]  /*8780*/  ISETP.GT.AND P4, PT, R50, RZ, P0 ;  /* 0x000000ff3200720c */ /* 0x000fc40000784270 */
[----:B------:R-:W-:Y:S01]  /*8790*/  LEA.HI.X R47, R44, UR9, R47, 0x2, P5 ;  /* 0x000000092c2f7c11 */ /* 0x000fe2000a8f142f */
[----:B------:R-:W-:Y:S01]  /*87a0*/  IMAD.X R48, R58, 0x1, R29, P6 ;  /* 0x000000013a307824 */ /* 0x000fe200030e061d */
[----:B------:R-:W-:Y:S09]  /*87b0*/  @!P1 BRA `(.L_x_108) ;  /* 0x0000000000049947 */ /* 0x000ff20003800000 */
[----:B------:R3:W5:Y:S02]  /*87c0*/  LDG.E.LTC128B R57, desc[UR24][R46.64+0x20] ;  /* 0x000020182e397981 */ /* 0x000764000c1e1920 */
.L_x_108:
[----:B------:R-:W-:Y:S05]  /*87d0*/  BSYNC B1 ;  /* 0x0000000000017941 */ /* 0x000fea0003800000 */
.L_x_107:
[----:B-----5:R-:W-:Y:S01]  /*87e0*/  FMUL R44, R57, UR27 ;  /* 0x0000001b392c7c20 */ /* 0x020fe20008400000 */
[----:B--2---:R-:W-:-:S03]  /*87f0*/  LEA R42, P2, R45, UR8, 0x2 ;  /* 0x000000082d2a7c11 */ /* 0x004fc6000f8410ff */
[----:B------:R-:W-:Y:S01]  /*8800*/  FFMA R175, R175, UR26, R44 ;  /* 0x0000001aafaf7c23 */ /* 0x000fe2000800002c */
[----:B------:R-:W-:-:S04]  /*8810*/  LEA.HI.X R43, R45, UR9, R48, 0x2, P2 ;  /* 0x000000092d2b7c11 */ /* 0x000fc800090f1430 */
[----:B------:R2:W-:Y:S04]  /*8820*/  @P1 STG.E desc[UR24][R26.64+0x20], R175 ;  /* 0x000020af1a001986 */ /* 0x0005e8000c101918 */
[----:B------:R4:W2:Y:S01]  /*8830*/  @P4 LDG.E.LTC128B R57, desc[UR24][R42.64] ;  /* 0x000000182a394981 */ /* 0x0008a2000c1e1920 */
[C---:B------:R-:W-:Y:S01]  /*8840*/  IMAD.WIDE.U32 R24, R30.reuse, 0x7, R24 ;  /* 0x000000071e187825 */ /* 0x040fe200078e0018 */
[----:B------:R-:W-:Y:S03]  /*8850*/  BSSY B1, `(.L_x_109) ;  /* 0x0000019000017945 */ /* 0x000fe60003800000 */
[----:B------:R-:W-:Y:S01]  /*8860*/  IMAD.WIDE.U32 R44, R30, 0x7, R38 ;  /* 0x000000071e2c7825 */ /* 0x000fe200078e0026 */
[----:B------:R-:W-:-:S02]  /*8870*/  IADD3 R38, P1, R40, R30, RZ ;  /* 0x0000001e28267210 */ /* 0x000fc40007f3e0ff */
[----:B------:R-:W-:Y:S01]  /*8880*/  IADD3 R24, P5, R24, R30, RZ ;  /* 0x0000001e18187210 */ /* 0x000fe20007fbe0ff */
[----:B----4-:R-:W-:Y:S01]  /*8890*/  IMAD.WIDE.U32 R42, R32, 0x1c, R26 ;  /* 0x0000001c202a7825 */ /* 0x010fe200078e001a */
[----:B------:R-:W-:Y:S02]  /*88a0*/  IADD3.X R39, R58, R31, RZ, P1, !PT ;  /* 0x0000001f3a277210 */ /* 0x000fe40000ffe4ff */
[----:B------:R-:W-:Y:S01]  /*88b0*/  ISETP.GT.AND P1, PT, R51, 0x69, PT ;  /* 0x000000693300780c */ /* 0x000fe20003f24270 */
[----:B------:R-:W-:Y:S01]  /*88c0*/  IMAD.IADD R43, R55, 0x1, R43 ;  /* 0x00000001372b7824 */ /* 0x000fe200078e022b */
[----:B------:R-:W-:Y:S02]  /*88d0*/  IADD3.X R25, R31, R54, R25, P5, !PT ;  /* 0x000000361f197210 */ /* 0x000fe40002ffe419 */
[----:B------:R-:W-:Y:S02]  /*88e0*/  IADD3 R40, P6, R44, R30, RZ ;  /* 0x0000001e2c287210 */ /* 0x000fe40007fde0ff */
[----:B------:R-:W-:Y:S01]  /*88f0*/  IADD3 R48, P2, R38, R28, RZ ;  /* 0x0000001c26307210 */ /* 0x000fe20007f5e0ff */
[----:B---3--:R-:W-:Y:S01]  /*8900*/  IMAD.WIDE.U32 R46, R34, R30, R24 ;  /* 0x0000001e222e7225 */ /* 0x008fe200078e0018 */
[----:B------:R-:W-:-:S02]  /*8910*/  ISETP.GT.AND P5, PT, R50, RZ, P1 ;  /* 0x000000ff3200720c */ /* 0x000fc40000fa4270 */
[----:B------:R-:W-:Y:S01]  /*8920*/  IADD3.X R41, R31, R54, R45, P6, !PT ;  /* 0x000000361f297210 */ /* 0x000fe200037fe42d */
        /* <DEDUP_REMOVED lines=11> */
.L_x_110:
[----:B------:R-:W-:Y:S05]  /*89e0*/  BSYNC B1 ;  /* 0x0000000000017941 */ /* 0x000fea0003800000 */
.L_x_109:
[----:B------:R-:W-:Y:S01]  /*89f0*/  ISETP.GT.AND P2, PT, R50, 0x8, P0 ;  /* 0x000000083200780c */ /* 0x000fe20000744270 */
[----:B-----5:R-:W-:Y:S01]  /*8a00*/  FMUL R58, R57, UR27 ;  /* 0x0000001b393a7c20 */ /* 0x020fe20008400000 */
[----:B0-----:R-:W-:Y:S01]  /*8a10*/  IADD3 R26, P0, R26, R56, RZ ;  /* 0x000000381a1a7210 */ /* 0x001fe20007f1e0ff */
[----:B---3--:R-:W-:Y:S01]  /*8a20*/  IMAD.WIDE.U32 R44, R0, UR6, R46 ;  /* 0x00000006002c7c25 */ /* 0x008fe2000f8e002e */
        /* <DEDUP_REMOVED lines=13> */
.L_x_112:
[----:B------:R-:W-:Y:S05]  /*8b00*/  BSYNC B1 ;  /* 0x0000000000017941 */ /* 0x000fea0003800000 */
.L_x_111:
[----:B--2--5:R-:W-:Y:S01]  /*8b10*/  FMUL R47, R57, UR27 ;  /* 0x0000001b392f7c20 */ /* 0x024fe20008400000 */
[----:B------:R-:W-:Y:S01]  /*8b20*/  IMAD.WIDE.U32 R44, R0, UR6, R48 ;  /* 0x00000006002c7c25 */ /* 0x000fe2000f8e0030 */
[----:B------:R-:W-:Y:S01]  /*8b30*/  ISETP.GT.AND P1, PT, R50, 0x8, P1 ;  /* 0x000000083200780c */ /* 0x000fe20000f24270 */
[----:B------:R-:W-:Y:S02]  /*8b40*/  BSSY B1, `(.L_x_113) ;  /* 0x000000e000017945 */ /* 0x000fe40003800000 */
[----:B------:R-:W-:Y:S01]  /*8b50*/  FFMA R49, R172, UR26, R47 ;  /* 0x0000001aac317c23 */ /* 0x000fe2000800002f */
[----:B------:R-:W-:Y:S01]  /*8b60*/  IMAD.WIDE.U32 R38, R30, 0x7, R38 ;  /* 0x000000071e267825 */ /* 0x000fe200078e0026 */
[----:B------:R-:W-:Y:S02]  /*8b70*/  IADD3 R47, R52, R45, RZ ;  /* 0x0000002d342f7210 */ /* 0x000fe40007ffe0ff */
[----:B------:R-:W-:Y:S01]  /*8b80*/  ISETP.GT.AND P0, PT, R51, 0x70, PT ;  /* 0x000000703300780c */ /* 0x000fe20003f04270 */
[----:B------:R2:W-:Y:S01]  /*8b90*/  @P2 STG.E desc[UR24][R42.64+0x20], R49 ;  /* 0x000020312a002986 */ /* 0x0005e2000c101918 */
[----:B------:R-:W-:Y:S01]  /*8ba0*/  IADD3 R45, P6, R28, R38, RZ ;  /* 0x000000261c2d7210 */ /* 0x000fe20007fde0ff */
[----:B------:R-:W-:Y:S01]  /*8bb0*/  IMAD.IADD R58, R54, 0x1, R39 ;  /* 0x00000001363a7824 */ /* 0x000fe200078e0227 */
[----:B------:R-:W-:-:S02]  /*8bc0*/  LEA R46, P5, R44, UR8, 0x2 ;  /* 0x000000082c2e7c11 */ /* 0x000fc4000f8a10ff */
[----:B------:R-:W-:Y:S01]  /*8bd0*/  ISETP.GT.AND P4, PT, R50, RZ, P0 ;  /* 0x000000ff3200720c */ /* 0x000fe20000784270 */
[----:B------:R-:W-:Y:S01]  /*8be0*/  IMAD.X R48, R58, 0x1, R29, P6 ;  /* 0x000000013a307824 */ /* 0x000fe200030e061d */
[----:B------:R-:W-:Y:S01]  /*8bf0*/  LEA.HI.X R47, R44, UR9, R47, 0x2, P5 ;  /* 0x000000092c2f7c11 */ /* 0x000fe2000a8f142f */
[----:B------:R-:W-:Y:S10]  /*8c00*/  @!P1 BRA `(.L_x_114) ;  /* 0x0000000000049947 */ /* 0x000ff40003800000 */
[----:B------:R3:W5:Y:S02]  /*8c10*/  LDG.E.LTC128B R57, desc[UR24][R46.64+0x20] ;  /* 0x000020182e397981 */ /* 0x000764000c1e1920 */
.L_x_114:
[----:B------:R-:W-:Y:S05]  /*8c20*/  BSYNC B1 ;  /* 0x0000000000017941 */ /* 0x000fea0003800000 */
.L_x_113:
[----:B--2--5:R-:W-:Y:S01]  /*8c30*/  FMUL R42, R57, UR27 ;  /* 0x0000001b392a7c20 */ /* 0x024fe20008400000 */
[----:B------:R-:W-:-:S03]  /*8c40*/  LEA R44, P2, R45, UR8, 0x2 ;  /* 0x000000082d2c7c11 */ /* 0x000fc6000f8410ff */
[----:B------:R-:W-:Y:S01]  /*8c50*/  FFMA R171, R171, UR26, R42 ;  /* 0x0000001aabab7c23 */ /* 0x000fe2000800002a */
[----:B------:R-:W-:-:S04]  /*8c60*/  LEA.HI.X R45, R45, UR9, R48, 0x2, P2 ;  /* 0x000000092d2d7c11 */ /* 0x000fc800090f1430 */
[----:B------:R2:W-:Y:S04]  /*8c70*/  @P1 STG.E desc[UR24][R26.64+0x20], R171 ;  /* 0x000020ab1a001986 */ /* 0x0005e8000c101918 */
[----:B------:R4:W2:Y:S01]  /*8c80*/  @P4 LDG.E.LTC128B R57, desc[UR24][R44.64] ;  /* 0x000000182c394981 */ /* 0x0008a2000c1e1920 */
[----:B------:R-:W-:Y:S01]  /*8c90*/  IMAD.WIDE.U32 R24, R30, 0x7, R24 ;  /* 0x000000071e187825 */ /* 0x000fe200078e0018 */
[-C--:B------:R-:W-:Y:S01]  /*8ca0*/  IADD3 R42, P1, R38, R30.reuse, RZ ;  /* 0x0000001e262a7210 */ /* 0x080fe20007f3e0ff */
[----:B------:R-:W-:Y:S02]  /*8cb0*/  BSSY B1, `(.L_x_115) ;  /* 0x0000018000017945 */ /* 0x000fe40003800000 */
[----:B---3--:R-:W-:Y:S01]  /*8cc0*/  IMAD.WIDE.U32 R46, R30, 0x7, R40 ;  /* 0x000000071e2e7825 */ /* 0x008fe200078e0028 */
[----:B------:R-:W-:-:S02]  /*8cd0*/  IADD3 R40, P5, R24, R30, RZ ;  /* 0x0000001e18287210 */ /* 0x000fc40007fbe0ff */
[----:B------:R-:W-:Y:S01]  /*8ce0*/  IADD3 R48, P2, R42, R28, RZ ;  /* 0x0000001c2a307210 */ /* 0x000fe20007f5e0ff */
[----:B------:R-:W-:Y:S01]  /*8cf0*/  IMAD.X R43, R58, 0x1, R31, P1 ;  /* 0x000000013a2b7824 */ /* 0x000fe200008e061f */
[----:B------:R-:W-:Y:S01]  /*8d00*/  ISETP.GT.AND P1, PT, R51, 0x71, PT ;  /* 0x000000713300780c */ /* 0x000fe20003f24270 */
[----:B----4-:R-:W-:Y:S01]  /*8d10*/  IMAD.WIDE.U32 R44, R32, 0x1c, R26 ;  /* 0x0000001c202c7825 */ /* 0x010fe200078e001a */
[----:B------:R-:W-:Y:S02]  /*8d20*/  IADD3.X R41, R31, R54, R25, P5, !PT ;  /* 0x000000361f297210 */ /* 0x000fe40002ffe419 */
[----:B------:R-:W-:Y:S01]  /*8d30*/  ISETP.GT.AND P5, PT, R50, RZ, P1 ;  /* 0x000000ff3200720c */ /* 0x000fe20000fa4270 */
[----:B------:R-:W-:Y:S01]  /*8d40*/  IMAD.IADD R45, R55, 0x1, R45 ;  /* 0x00000001372d7824 */ /* 0x000fe200078e022d */
[----:B------:R-:W-:Y:S01]  /*8d50*/  IADD3 R38, P6, R46, R30, RZ ;  /* 0x0000001e2e267210 */ /* 0x000fe20007fde0ff */
[----:B------:R-:W-:Y:S01]  /*8d60*/  IMAD.X R25, R43, 0x1, R29, P2 ;  /* 0x000000012b197824 */ /* 0x000fe200010e061d */
[----:B------:R-:W-:-:S02]  /*8d70*/  LEA R24, P2, R48, UR8, 0x2 ;  /* 0x0000000830187c11 */ /* 0x000fc4000f8410ff */
[----:B------:R-:W-:Y:S01]  /*8d80*/  IADD3.X R39, R31, R54, R47, P6, !PT ;  /* 0x000000361f277210 */ /* 0x000fe200037fe42f */
[----:B------:R-:W-:Y:S01]  /*8d90*/  IMAD.WIDE.U32 R46, R34, R30, R40 ;  /* 0x0000001e222e7225 */ /* 0x000fe200078e0028 */
[----:B------:R-:W-:-:S03]  /*8da0*/  LEA.HI.X R25, R48, UR9, R25, 0x2, P2 ;  /* 0x0000000930197c11 */ /* 0x000fc600090f1419 */
[----:B------:R-:W-:Y:S01]  /*8db0*/  IMAD.IADD R47, R53, 0x1, R47 ;  /* 0x00000001352f7824 */ /* 0x000fe200078e022f */
[----:B------:R-:W-:-:S04]  /*8dc0*/  IADD3 R46, P2, P6, R178, R46, R36 ;  /* 0x0000002eb22e7210 */ /* 0x000fc80007e5e024 */
[----:B------:R-:W-:Y:S01]  /*8dd0*/  IADD3.X R47, R179, R47, R37, P2, P6 ;  /* 0x0000002fb32f7210 */ /* 0x000fe200017ec425 */
[----:B--2---:R-:W-:-:S04]  /*8de0*/  FMUL R49, R57, UR27 ;  /* 0x0000001b39317c20 */ /* 0x004fc80008400000 */
[----:B------:R-:W-:-:S05]  /*8df0*/  FFMA R49, R170, UR26, R49 ;  /* 0x0000001aaa317c23 */ /* 0x000fca0008000031 */
[----:B------:R2:W-:Y:S01]  /*8e00*/  @P4 STG.E desc[UR24][R44.64], R49 ;  /* 0x000000312c004986 */ /* 0x0005e2000c101918 */
[----:B------:R-:W-:Y:S05]  /*8e10*/  @!P5 BRA `(.L_x_116) ;  /* 0x000000000004d947 */ /* 0x000fea0003800000 */
[----:B------:R3:W5:Y:S02]  /*8e20*/  LDG.E.LTC128B R57, desc[UR24][R24.64] ;  /* 0x0000001818397981 */ /* 0x000764000c1e1920 */
.L_x_116:
[----:B------:R-:W-:Y:S05]  /*8e30*/  BSYNC B1 ;  /* 0x0000000000017941 */ /* 0x000fea0003800000 */
.L_x_115:
[----:B------:R-:W-:Y:S01]  /*8e40*/  ISETP.GT.AND P2, PT, R50, 0x8, P0 ;  /* 0x000000083200780c */ /* 0x000fe20000744270 */
[----:B-----5:R-:W-:Y:S01]  /*8e50*/  FMUL R58, R57, UR27 ;  /* 0x0000001b393a7c20 */ /* 0x020fe20008400000 */
[----:B---3--:R-:W-:Y:S01]  /*8e60*/  IADD3 R24, P0, R26, R56, RZ ;  /* 0x000000381a187210 */ /* 0x008fe20007f1e0ff */
[----:B------:R-:W-:Y:S01]  /*8e70*/  IMAD.WIDE.U32 R46, R0, UR6, R46 ;  /* 0x00000006002e7c25 */ /* 0x000fe2000f8e002e */
[----:B------:R-:W-:Y:S03]  /*8e80*/  BSSY B1, `(.L_x_117) ;  /* 0x000000d000017945 */ /* 0x000fe60003800000 */
[----:B------:R-:W-:Y:S01]  /*8e90*/  FFMA R169, R169, UR26, R58 ;  /* 0x0000001aa9a97c23 */ /* 0x000fe2000800003a */
[----:B------:R-:W-:Y:S01]  /*8ea0*/  IADD3.X R25, R27, R33, RZ, P0, !PT ;  /* 0x000000211b197210 */ /* 0x000fe200007fe4ff */
[----:B--2---:R-:W-:Y:S01]  /*8eb0*/  IMAD.WIDE.U32 R48, R34, R30, R38 ;  /* 0x0000001e22307225 */ /* 0x004fe200078e0026 */
[----:B0-----:R-:W-:-:S03]  /*8ec0*/  LEA R26, P0, R46, UR8, 0x2 ;  /* 0x000000082e1a7c11 */ /* 0x001fc6000f8010ff */
        /* <DEDUP_REMOVED lines=8> */
.L_x_118:
[----:B------:R-:W-:Y:S05]  /*8f50*/  BSYNC B1 ;  /* 0x0000000000017941 */ /* 0x000fea0003800000 */
.L_x_117:
        /* <DEDUP_REMOVED lines=17> */
.L_x_120:
[----:B------:R-:W-:Y:S05]  /*9070*/  BSYNC B1 ;  /* 0x0000000000017941 */ /* 0x000fea0003800000 */
.L_x_119:
[----:B-----5:R-:W-:Y:S01]  /*9080*/  FMUL R26, R57, UR27 ;  /* 0x0000001b391a7c20 */ /* 0x020fe20008400000 */
[----:B---3--:R-:W-:-:S03]  /*9090*/  LEA R42, P2, R27, UR8, 0x2 ;  /* 0x000000081b2a7c11 */ /* 0x008fc6000f8410ff */
[----:B------:R-:W-:Y:S01]  /*90a0*/  FFMA R167, R167, UR26, R26 ;  /* 0x0000001aa7a77c23 */ /* 0x000fe2000800001a */
[----:B------:R-:W-:-:S04]  /*90b0*/  LEA.HI.X R43, R27, UR9, R48, 0x2, P2 ;  /* 0x000000091b2b7c11 */ /* 0x000fc800090f1430 */
[----:B------:R3:W-:Y:S04]  /*90c0*/  @P1 STG.E desc[UR24][R24.64+0x20], R167 ;  /* 0x000020a718001986 */ /* 0x0007e8000c101918 */
[----:B------:R4:W3:Y:S01]  /*90d0*/  @P4 LDG.E.LTC128B R57, desc[UR24][R42.64] ;  /* 0x000000182a394981 */ /* 0x0008e2000c1e1920 */
[----:B------:R-:W-:Y:S01]  /*90e0*/  IMAD.WIDE.U32 R26, R30, 0x7, R40 ;  /* 0x000000071e1a7825 */ /* 0x000fe200078e0028 */
[-C--:B------:R-:W-:Y:S01]  /*90f0*/  IADD3 R40, P1, R46, R30.reuse, RZ ;  /* 0x0000001e2e287210 */ /* 0x080fe20007f3e0ff */
[----:B------:R-:W-:Y:S02]  /*9100*/  BSSY B1, `(.L_x_121) ;  /* 0x0000018000017945 */ /* 0x000fe40003800000 */
[----:B--2---:R-:W-:Y:S01]  /*9110*/  IMAD.WIDE.U32 R44, R30, 0x7, R38 ;  /* 0x000000071e2c7825 */ /* 0x004fe200078e0026 */
[----:B------:R-:W-:-:S02]  /*9120*/  IADD3 R38, P5, R26, R30, RZ ;  /* 0x0000001e1a267210 */ /* 0x000fc40007fbe0ff */
[----:B------:R-:W-:Y:S01]  /*9130*/  IADD3 R48, P2, R40, R28, RZ ;  /* 0x0000001c28307210 */ /* 0x000fe20007f5e0ff */
[----:B------:R-:W-:Y:S01]  /*9140*/  IMAD.X R41, R58, 0x1, R31, P1 ;  /* 0x000000013a297824 */ /* 0x000fe200008e061f */
[----:B------:R-:W-:Y:S01]  /*9150*/  ISETP.GT.AND P1, PT, R51, 0x79, PT ;  /* 0x000000793300780c */ /* 0x000fe20003f24270 */
[----:B----4-:R-:W-:Y:S01]  /*9160*/  IMAD.WIDE.U32 R42, R32, 0x1c, R24 ;  /* 0x0000001c202a7825 */ /* 0x010fe200078e0018 */
[----:B------:R-:W-:Y:S02]  /*9170*/  IADD3.X R39, R31, R54, R27, P5, !PT ;  /* 0x000000361f277210 */ /* 0x000fe40002ffe41b */
[-C--:B------:R-:W-:Y:S01]  /*9180*/  IADD3 R26, P6, R44, R30.reuse, RZ ;  /* 0x0000001e2c1a7210 */ /* 0x080fe20007fde0ff */
[----:B------:R-:W-:Y:S01]  /*9190*/  IMAD.IADD R43, R55, 0x1, R43 ;  /* 0x00000001372b7824 */ /* 0x000fe200078e022b */
[----:B------:R-:W-:Y:S01]  /*91a0*/  ISETP.GT.AND P5, PT, R50, RZ, P1 ;  /* 0x000000ff3200720c */ /* 0x000fe20000fa4270 */
[----:B------:R-:W-:Y:S01]  /*91b0*/  IMAD.WIDE.U32 R46, R34, R30, R38 ;  /* 0x0000001e222e7225 */ /* 0x000fe200078e0026 */
[----:B------:R-:W-:-:S02]  /*91c0*/  IADD3.X R27, R31, R54, R45, P6, !PT ;  /* 0x000000361f1b7210 */ /* 0x000fc400037fe42d */
[----:B------:R-:W-:Y:S01]  /*91d0*/  IADD3.X R45, R41, R29, RZ, P2, !PT ;  /* 0x0000001d292d7210 */ /* 0x000fe200017fe4ff */
[----:B------:R-:W-:Y:S01]  /*91e0*/  IMAD.IADD R47, R53, 0x1, R47 ;  /* 0x00000001352f7824 */ /* 0x000fe200078e022f */
[----:B------:R-:W-:-:S04]  /*91f0*/  LEA R44, P2, R48, UR8, 0x2 ;  /* 0x00000008302c7c11 */ /* 0x000fc8000f8410ff */
        /* <DEDUP_REMOVED lines=8> */
.L_x_122:
[----:B------:R-:W-:Y:S05]  /*9280*/  BSYNC B1 ;  /* 0x0000000000017941 */ /* 0x000fea0003800000 */
.L_x_121:
        /* <DEDUP_REMOVED lines=17> */
.L_x_124:
[----:B------:R-:W-:Y:S05]  /*93a0*/  BSYNC B1 ;  /* 0x0000000000017941 */ /* 0x000fea0003800000 */
.L_x_123:
[----:B--2--5:R-:W-:Y:S01]  /*93b0*/  FMUL R47, R57, UR27 ;  /* 0x0000001b392f7c20 */ /* 0x024fe20008400000 */
[----:B------:R-:W-:Y:S01]  /*93c0*/  IMAD.WIDE.U32 R44, R0, UR6, R48 ;  /* 0x00000006002c7c25 */ /* 0x000fe2000f8e0030 */
[----:B------:R-:W-:Y:S01]  /*93d0*/  ISETP.GT.AND P1, PT, R50, 0x8, P1 ;  /* 0x000000083200780c */ /* 0x000fe20000f24270 */
[----:B------:R-:W-:Y:S02]  /*93e0*/  BSSY B1, `(.L_x_125) ;  /* 0x000000e000017945 */ /* 0x000fe40003800000 */
[----:B------:R-:W-:Y:S01]  /*93f0*/  FFMA R49, R164, UR26, R47 ;  /* 0x0000001aa4317c23 */ /* 0x000fe2000800002f */
[----:B------:R-:W-:Y:S01]  /*9400*/  IMAD.WIDE.U32 R46, R30, 0x7, R40 ;  /* 0x000000071e2e7825 */ /* 0x000fe200078e0028 */
[----:B------:R-:W-:Y:S02]  /*9410*/  LEA R40, P5, R44, UR8, 0x2 ;  /* 0x000000082c287c11 */ /* 0x000fe4000f8a10ff */
[----:B------:R-:W-:Y:S01]  /*9420*/  ISETP.GT.AND P0, PT, R51, 0x80, PT ;  /* 0x000000803300780c */ /* 0x000fe20003f04270 */
[----:B------:R2:W-:Y:S01]  /*9430*/  @P2 STG.E desc[UR24][R42.64+0x20], R49 ;  /* 0x000020312a002986 */ /* 0x0005e2000c101918 */
[----:B------:R-:W-:Y:S01]  /*9440*/  IMAD.IADD R41, R52, 0x1, R45 ;  /* 0x0000000134297824 */ /* 0x000fe200078e022d */
[----:B------:R-:W-:-:S02]  /*9450*/  IADD3 R48, R54, R47, RZ ;  /* 0x0000002f36307210 */ /* 0x000fc40007ffe0ff */
[----:B------:R-:W-:Y:S02]  /*9460*/  IADD3 R45, P6, R28, R46, RZ ;  /* 0x0000002e1c2d7210 */ /* 0x000fe40007fde0ff */
[----:B------:R-:W-:Y:S02]  /*9470*/  LEA.HI.X R41, R44, UR9, R41, 0x2, P5 ;  /* 0x000000092c297c11 */ /* 0x000fe4000a8f1429 */
[----:B------:R-:W-:Y:S01]  /*9480*/  ISETP.GT.AND P4, PT, R50, RZ, P0 ;  /* 0x000000ff3200720c */ /* 0x000fe20000784270 */
[----:B------:R-:W-:Y:S01]  /*9490*/  IMAD.X R44, R48, 0x1, R29, P6 ;  /* 0x00000001302c7824 */ /* 0x000fe200030e061d */
[----:B------:R-:W-:Y:S11]  /*94a0*/  @!P1 BRA `(.L_x_126) ;  /* 0x0000000000049947 */ /* 0x000ff60003800000 */
[----:B------:R3:W5:Y:S02]  /*94b0*/  LDG.E.LTC128B R57, desc[UR24][R40.64+0x20] ;  /* 0x0000201828397981 */ /* 0x000764000c1e1920 */
.L_x_126:
[----:B------:R-:W-:Y:S05]  /*94c0*/  BSYNC B1 ;  /* 0x0000000000017941 */ /* 0x000fea0003800000 */
.L_x_125:
[----:B---3-5:R-:W-:Y:S01]  /*94d0*/  FMUL R40, R57, UR27 ;  /* 0x0000001b39287c20 */ /* 0x028fe20008400000 */
[----:B--2---:R-:W-:-:S03]  /*94e0*/  LEA R42, P2, R45, UR8, 0x2 ;  /* 0x000000082d2a7c11 */ /* 0x004fc6000f8410ff */
        /* <DEDUP_REMOVED lines=8> */
[----:B------:R-:W-:-:S02]  /*9570*/  IADD3 R38, P5, R38, R30, RZ ;  /* 0x0000001e26267210 */ /* 0x000fc40007fbe0ff */
[----:B------:R-:W-:Y:S01]  /*9580*/  IADD3 R45, P2, R40, R28, RZ ;  /* 0x0000001c282d7210 */ /* 0x000fe20007f5e0ff */
[----:B------:R-:W-:Y:S01]  /*9590*/  IMAD.X R41, R48, 0x1, R31, P1 ;  /* 0x0000000130297824 */ /* 0x000fe200008e061f */
[----:B------:R-:W-:Y:S01]  /*95a0*/  ISETP.GT.AND P1, PT, R51, 0x81, PT ;  /* 0x000000813300780c */ /* 0x000fe20003f24270 */
[----:B---3--:R-:W-:Y:S01]  /*95b0*/  IMAD.WIDE.U32 R42, R32, 0x1c, R24 ;  /* 0x0000001c202a7825 */ /* 0x008fe200078e0018 */
[----:B------:R-:W-:Y:S02]  /*95c0*/  IADD3.X R39, R31, R54, R39, P5, !PT ;  /* 0x000000361f277210 */ /* 0x000fe40002ffe427 */
[----:B------:R-:W-:Y:S01]  /*95d0*/  ISETP.GT.AND P5, PT, R50, RZ, P1 ;  /* 0x000000ff3200720c */ /* 0x000fe20000fa4270 */
[----:B------:R-:W-:Y:S01]  /*95e0*/  IMAD.IADD R43, R55, 0x1, R43 ;  /* 0x00000001372b7824 */ /* 0x000fe200078e022b */
[-C--:B------:R-:W-:Y:S01]  /*95f0*/  IADD3 R26, P6, R26, R30.reuse, RZ ;  /* 0x0000001e1a1a7210 */ /* 0x080fe20007fde0ff */
[----:B------:R-:W-:Y:S01]  /*9600*/  IMAD.X R48, R41, 0x1, R29, P2 ;  /* 0x0000000129307824 */ /* 0x000fe200010e061d */
[----:B------:R-:W-:Y:S01]  /*9610*/  LEA R44, P2, R45, UR8, 0x2 ;  /* 0x000000082d2c7c11 */ /* 0x000fe2000f8410ff */
[----:B------:R-:W-:Y:S01]  /*9620*/  IMAD.WIDE.U32 R46, R34, R30, R38 ;  /* 0x0000001e222e7225 */ /* 0x000fe200078e0026 */
[----:B------:R-:W-:-:S02]  /*9630*/  IADD3.X R27, R31, R54, R27, P6, !PT ;  /* 0x000000361f1b7210 */ /* 0x000fc400037fe41b */
[----:B------:R-:W-:Y:S01]  /*9640*/  LEA.HI.X R45, R45, UR9, R48, 0x2, P2 ;  /* 0x000000092d2d7c11 */ /* 0x000fe200090f1430 */
[----:B------:R-:W-:Y:S01]  /*9650*/  IMAD.IADD R47, R53, 0x1, R47 ;  /* 0x00000001352f7824 */ /* 0x000fe200078e022f */
[----:B------:R-:W-:-:S04]  /*9660*/  IADD3 R46, P2, P6, R178, R46, R36 ;  /* 0x0000002eb22e7210 */ /* 0x000fc80007e5e024 */
[----:B------:R-:W-:Y:S01]  /*9670*/  IADD3.X R47, R179, R47, R37, P2, P6 ;  /* 0x0000002fb32f7210 */ /* 0x000fe200017ec425 */
[----:B----4-:R-:W-:-:S04]  /*9680*/  FMUL R49, R57, UR27 ;  /* 0x0000001b39317c20 */ /* 0x010fc80008400000 */
[----:B------:R-:W-:-:S05]  /*9690*/  FFMA R49, R162, UR26, R49 ;  /* 0x0000001aa2317c23 */ /* 0x000fca0008000031 */
[----:B------:R2:W-:Y:S01]  /*96a0*/  @P4 STG.E desc[UR24][R42.64], R49 ;  /* 0x000000312a004986 */ /* 0x0005e2000c101918 */
[----:B------:R-:W-:Y:S05]  /*96b0*/  @!P5 BRA `(.L_x_128) ;  /* 0x000000000004d947 */ /* 0x000fea0003800000 */
[----:B------:R3:W5:Y:S02]  /*96c0*/  LDG.E.LTC128B R57, desc[UR24][R44.64] ;  /* 0x000000182c397981 */ /* 0x000764000c1e1920 */
.L_x_128:
[----:B------:R-:W-:Y:S05]  /*96d0*/  BSYNC B1 ;  /* 0x0000000000017941 */ /* 0x000fea0003800000 */
.L_x_127:
[----:B------:R-:W-:Y:S01]  /*96e0*/  ISETP.GT.AND P2, PT, R50, 0x8, P0 ;  /* 0x000000083200780c */ /* 0x000fe20000744270 */
[----:B-----5:R-:W-:Y:S01]  /*96f0*/  FMUL R58, R57, UR27 ;  /* 0x0000001b393a7c20 */ /* 0x020fe20008400000 */
[----:B0-2---:R-:W-:Y:S01]  /*9700*/  IADD3 R24, P0, R24, R56, RZ ;  /* 0x0000003818187210 */ /* 0x005fe20007f1e0ff */
[----:B---3--:R-:W-:Y:S01]  /*9710*/  IMAD.WIDE.U32 R44, R0, UR6, R46 ;  /* 0x00000006002c7c25 */ /* 0x008fe2000f8e002e */
[----:B------:R-:W-:Y:S03]  /*9720*/  BSSY B1, `(.L_x_129) ;  /* 0x000000d000017945 */ /* 0x000fe60003800000 */
[----:B------:R-:W-:Y:S01]  /*9730*/  FFMA R161, R161, UR26, R58 ;  /* 0x0000001aa1a17c23 */ /* 0x000fe2000800003a */
[----:B------:R-:W-:Y:S01]  /*9740*/  IMAD.X R25, R25, 0x1, R33, P0 ;  /* 0x0000000119197824 */ /* 0x000fe200000e0621 */
[----:B------:R-:W-:Y:S01]  /*9750*/  IADD3 R47, R52, R45, RZ ;  /* 0x0000002d342f7210 */ /* 0x000fe20007ffe0ff */
[----:B------:R-:W-:Y:S01]  /*9760*/  IMAD.WIDE.U32 R48, R34, R30, R26 ;  /* 0x0000001e22307225 */ /* 0x000fe200078e001a */
[----:B------:R-:W-:-:S02]  /*9770*/  LEA R46, P0, R44, UR8, 0x2 ;  /* 0x000000082c2e7c11 */ /* 0x000fc4000f8010ff */
[----:B------:R0:W-:Y:S01]  /*9780*/  @P5 STG.E desc[UR24][R24.64], R161 ;  /* 0x000000a118005986 */ /* 0x0001e2000c101918 */
[----:B------:R-:W-:Y:S01]  /*9790*/  IMAD.IADD R45, R53, 0x1, R49 ;  /* 0x00000001352d7824 */ /* 0x000fe200078e0231 */
[----:B------:R-:W-:Y:S02]  /*97a0*/  IADD3 R48, P4, P6, R178, R48, R36 ;  /* 0x00000030b2307210 */ /* 0x000fe40007e9e024 */
[----:B------:R-:W-:Y:S02]  /*97b0*/  LEA.HI.X R47, R44, UR9, R47, 0x2, P0 ;  /* 0x000000092c2f7c11 */ /* 0x000fe400080f142f */
[----:B------:R-:W-:Y:S01]  /*97c0*/  IADD3.X R49, R179, R45, R37, P4, P6 ;  /* 0x0000002db3317210 */ /* 0x000fe200027ec425 */
[----:B------:R-:W-:Y:S08]  /*97d0*/  @!P2 BRA `(.L_x_130) ;  /* 0x000000000004a947 */ /* 0x000ff00003800000 */
[----:B------:R2:W5:Y:S02]  /*97e0*/  LDG.E.LTC128B R57, desc[UR24][R46.64+0x20] ;  /* 0x000020182e397981 */ /* 0x000564000c1e1920 */
.L_x_130:
[----:B------:R-:W-:Y:S05]  /*97f0*/  BSYNC B1 ;  /* 0x0000000000017941 */ /* 0x000fea0003800000 */
.L_x_129:
        /* <DEDUP_REMOVED lines=17> */
.L_x_132:
[----:B------:R-:W-:Y:S05]  /*9910*/  BSYNC B1 ;  /* 0x0000000000017941 */ /* 0x000fea0003800000 */
.L_x_131:
[----:B--2--5:R-:W-:Y:S01]  /*9920*/  FMUL R42, R57, UR27 ;  /* 0x0000001b392a7c20 */ /* 0x024fe20008400000 */
[----:B---3--:R-:W-:Y:S01]  /*9930*/  LEA R40, P2, R45, UR8, 0x2 ;  /* 0x000000082d287c11 */ /* 0x008fe2000f8410ff */
[----:B------:R-:W-:Y:S02]  /*9940*/  IMAD.MOV.U32 R58, RZ, RZ, R57 ;  /* 0x000000ffff3a7224 */ /* 0x000fe400078e0039 */
        /* <DEDUP_REMOVED lines=10> */
[----:B------:R-:W-:Y:S01]  /*99f0*/  IADD3 R38, P6, R42, R30, RZ ;  /* 0x0000001e2a267210 */ /* 0x000fe20007fde0ff */
[----:B---3--:R-:W-:Y:S01]  /*9a00*/  IMAD.WIDE.U32 R40, R32, 0x1c, R24 ;  /* 0x0000001c20287825 */ /* 0x008fe200078e0018 */
[----:B------:R-:W-:Y:S02]  /*9a10*/  IADD3 R48, P2, R46, R28, RZ ;  /* 0x0000001c2e307210 */ /* 0x000fe40007f5e0ff */
[-C--:B------:R-:W-:Y:S01]  /*9a20*/  IADD3.X R27, R31, R54.reuse, R39, P5, !PT ;  /* 0x000000361f1b7210 */ /* 0x080fe20002ffe427 */
[----:B------:R-:W-:Y:S01]  /*9a30*/  IMAD.IADD R49, R55, 0x1, R41 ;  /* 0x0000000137317824 */ /* 0x000fe200078e0229 */
[----:B------:R-:W-:Y:S02]  /*9a40*/  IADD3.X R39, R31, R54, R43, P6, !PT ;  /* 0x000000361f277210 */ /* 0x000fe400037fe42b */
[----:B------:R-:W-:Y:S01]  /*9a50*/  IADD3.X R43, R47, R29, RZ, P2, !PT ;  /* 0x0000001d2f2b7210 */ /* 0x000fe200017fe4ff */
[----:B------:R-:W-:Y:S01]  /*9a60*/  IMAD.WIDE.U32 R44, R34, R30, R26 ;  /* 0x0000001e222c7225 */ /* 0x000fe200078e001a */
[----:B------:R-:W-:-:S02]  /*9a70*/  LEA R42, P2, R48, UR8, 0x2 ;  /* 0x00000008302a7c11 */ /* 0x000fc4000f8410ff */
[----:B------:R-:W-:Y:S01]  /*9a80*/  ISETP.GT.AND P1, PT, R51, 0x89, PT ;  /* 0x000000893300780c */ /* 0x000fe20003f24270 */
[----:B------:R-:W-:Y:S01]  /*9a90*/  IMAD.IADD R41, R53, 0x1, R45 ;  /* 0x0000000135297824 */ /* 0x000fe200078e022d */
[----:B------:R-:W-:Y:S01]  /*9aa0*/  LEA.HI.X R43, R48, UR9, R43, 0x2, P2 ;  /* 0x00000009302b7c11 */ /* 0x000fe200090f142b */
[----:B------:R-:W-:Y:S01]  /*9ab0*/  IMAD.MOV.U32 R48, RZ, RZ, R40 ;  /* 0x000000ffff307224 */ /* 0x000fe200078e0028 */
[----:B------:R-:W-:Y:S02]  /*9ac0*/  ISETP.GT.AND P5, PT, R50, RZ, P1 ;  /* 0x000000ff3200720c */ /* 0x000fe40000fa4270 */
[----:B------:R-:W-:-:S04]  /*9ad0*/  IADD3 R44, P2, P6, R178, R44, R36 ;  /* 0x0000002cb22c7210 */ /* 0x000fc80007e5e024 */
[----:B------:R-:W-:Y:S01]  /*9ae0*/  IADD3.X R45, R179, R41, R37, P2, P6 ;  /* 0x00000029b32d7210 */ /* 0x000fe200017ec425 */
[----:B----4-:R-:W-:-:S04]  /*9af0*/  FMUL R57, R58, UR27 ;  /* 0x0000001b3a397c20 */ /* 0x010fc80008400000 */
[----:B------:R-:W-:-:S05]  /*9b00*/  FFMA R57, R158, UR26, R57 ;  /* 0x0000001a9e397c23 */ /* 0x000fca0008000039 */
[----:B------:R2:W-:Y:S01]  /*9b10*/  @P4 STG.E desc[UR24][R48.64], R57 ;  /* 0x0000003930004986 */ /* 0x0005e2000c101918 */
[----:B------:R-:W-:Y:S05]  /*9b20*/  @!P5 BRA `(.L_x_134) ;  /* 0x000000000004d947 */ /* 0x000fea0003800000 */
[----:B------:R3:W5:Y:S02]  /*9b30*/  LDG.E.LTC128B R58, desc[UR24][R42.64] ;  /* 0x000000182a3a7981 */ /* 0x000764000c1e1920 */
.L_x_134:
[----:B------:R-:W-:Y:S05]  /*9b40*/  BSYNC B1 ;  /* 0x0000000000017941 */ /* 0x000fea0003800000 */
.L_x_133:
        /* <DEDUP_REMOVED lines=17> */
.L_x_136:
[----:B------:R-:W-:Y:S05]  /*9c60*/  BSYNC B1 ;  /* 0x0000000000017941 */ /* 0x000fea0003800000 */
.L_x_135:
        /* <DEDUP_REMOVED lines=17> */
.L_x_138:
[----:B------:R-:W-:Y:S05]  /*9d80*/  BSYNC B1 ;  /* 0x0000000000017941 */ /* 0x000fea0003800000 */
.L_x_137:
[----:B---3-5:R-:W-:Y:S01]  /*9d90*/  FMUL R42, R58, UR27 ;  /* 0x0000001b3a2a7c20 */ /* 0x028fe20008400000 */
[----:B------:R-:W-:-:S03]  /*9da0*/  LEA R40, P2, R41, UR8, 0x2 ;  /* 0x0000000829287c11 */ /* 0x000fc6000f8410ff */
[----:B------:R-:W-:Y:S01]  /*9db0*/  FFMA R155, R155, UR26, R42 ;  /* 0x0000001a9b9b7c23 */ /* 0x000fe2000800002a */
[----:B------:R-:W-:-:S04]  /*9dc0*/  LEA.HI.X R41, R41, UR9, R44, 0x2, P2 ;  /* 0x0000000929297c11 */ /* 0x000fc800090f142c */
[----:B------:R3:W-:Y:S04]  /*9dd0*/  @P1 STG.E desc[UR24][R24.64+0x20], R155 ;  /* 0x0000209b18001986 */ /* 0x0007e8000c101918 */
[----:B------:R4:W3:Y:S01]  /*9de0*/  @P4 LDG.E.LTC128B R58, desc[UR24][R40.64] ;  /* 0x00000018283a4981 */ /* 0x0008e2000c1e1920 */
[----:B------:R-:W-:Y:S01]  /*9df0*/  IADD3 R46, P1, R46, R30, RZ ;  /* 0x0000001e2e2e7210 */ /* 0x000fe20007f3e0ff */
[----:B------:R-:W-:Y:S01]  /*9e00*/  IMAD.WIDE.U32 R26, R30, 0x7, R26 ;  /* 0x000000071e1a7825 */ /* 0x000fe200078e001a */
[----:B------:R-:W-:Y:S02]  /*9e10*/  BSSY B1, `(.L_x_139) ;  /* 0x0000019000017945 */ /* 0x000fe40003800000 */
[----:B------:R-:W-:Y:S01]  /*9e20*/  IADD3 R43, P2, R46, R28, RZ ;  /* 0x0000001c2e2b7210 */ /* 0x000fe20007f5e0ff */
[----:B------:R-:W-:Y:S01]  /*9e30*/  IMAD.X R47, R57, 0x1, R31, P1 ;  /* 0x00000001392f7824 */ /* 0x000fe200008e061f */
[----:B------:R-:W-:Y:S01]  /*9e40*/  IADD3 R26, P5, R26, R30, RZ ;  /* 0x0000001e1a1a7210 */ /* 0x000fe20007fbe0ff */
[----:B------:R-:W-:Y:S01]  /*9e50*/  IMAD.WIDE.U32 R38, R30, 0x7, R38 ;  /* 0x000000071e267825 */ /* 0x000fe200078e0026 */
[----:B------:R-:W-:-:S02]  /*9e60*/  ISETP.GT.AND P1, PT, R51, 0x91, PT ;  /* 0x000000913300780c */ /* 0x000fc40003f24270 */
[----:B------:R-:W-:Y:S01]  /*9e70*/  IADD3.X R27, R31, R54, R27, P5, !PT ;  /* 0x000000361f1b7210 */ /* 0x000fe20002ffe41b */
[----:B--2---:R-:W-:Y:S01]  /*9e80*/  IMAD.X R48, R47, 0x1, R29, P2 ;  /* 0x000000012f307824 */ /* 0x004fe200010e061d */
[C---:B------:R-:W-:Y:S01]  /*9e90*/  LEA R42, P2, R43.reuse, UR8, 0x2 ;  /* 0x000000082b2a7c11 */ /* 0x040fe2000f8410ff */
[----:B----4-:R-:W-:Y:S01]  /*9ea0*/  IMAD.WIDE.U32 R40, R32, 0x1c, R24 ;  /* 0x0000001c20287825 */ /* 0x010fe200078e0018 */
[----:B------:R-:W-:Y:S02]  /*9eb0*/  ISETP.GT.AND P5, PT, R50, RZ, P1 ;  /* 0x000000ff3200720c */ /* 0x000fe40000fa4270 */
[----:B------:R-:W-:Y:S01]  /*9ec0*/  LEA.HI.X R43, R43, UR9, R48, 0x2, P2 ;  /* 0x000000092b2b7c11 */ /* 0x000fe200090f1430 */
[----:B------:R-:W-:Y:S01]  /*9ed0*/  IMAD.IADD R49, R55, 0x1, R41 ;  /* 0x0000000137317824 */ /* 0x000fe200078e0229 */
[----:B------:R-:W-:Y:S01]  /*9ee0*/  MOV R48, R40 ;  /* 0x0000002800307202 */ /* 0x000fe20000000f00 */
[-C--:B------:R-:W-:Y:S01]  /*9ef0*/  IMAD.WIDE.U32 R44, R34, R30.reuse, R26 ;  /* 0x0000001e222c7225 */ /* 0x080fe200078e001a */
[----:B------:R-:W-:-:S03]  /*9f00*/  IADD3 R38, P6, R38, R30, RZ ;  /* 0x0000001e26267210 */ /* 0x000fc60007fde0ff */
[----:B------:R-:W-:Y:S01]  /*9f10*/  IMAD.IADD R41, R53, 0x1, R45 ;  /* 0x0000000135297824 */ /* 0x000fe200078e022d */
[----:B------:R-:W-:Y:S02]  /*9f20*/  IADD3.X R39, R31, R54, R39, P6, !PT ;  /* 0x000000361f277210 */ /* 0x000fe400037fe427 */
[----:B------:R-:W-:-:S04]  /*9f30*/  IADD3 R44, P2, P6, R178, R44, R36 ;  /* 0x0000002cb22c7210 */ /* 0x000fc80007e5e024 */
[----:B------:R-:W-:Y:S01]  /*9f40*/  IADD3.X R45, R179, R41, R37, P2, P6 ;  /* 0x00000029b32d7210 */ /* 0x000fe200017ec425 */
[----:B---3--:R-:W-:-:S04]  /*9f50*/  FMUL R57, R58, UR27 ;  /* 0x0000001b3a397c20 */ /* 0x008fc80008400000 */
[----:B------:R-:W-:-:S05]  /*9f60*/  FFMA R57, R154, UR26, R57 ;  /* 0x0000001a9a397c23 */ /* 0x000fca0008000039 */
[----:B------:R2:W-:Y:S01]  /*9f70*/  @P4 STG.E desc[UR24][R48.64], R57 ;  /* 0x0000003930004986 */ /* 0x0005e2000c101918 */
[----:B------:R-:W-:Y:S05]  /*9f80*/  @!P5 BRA `(.L_x_140) ;  /* 0x000000000004d947 */ /* 0x000fea0003800000 */
[----:B------:R3:W5:Y:S02]  /*9f90*/  LDG.E.LTC128B R58, desc[UR24][R42.64] ;  /* 0x000000182a3a7981 */ /* 0x000764000c1e1920 */
.L_x_140:
[----:B------:R-:W-:Y:S05]  /*9fa0*/  BSYNC B1 ;  /* 0x0000000000017941 */ /* 0x000fea0003800000 */
.L_x_139:
[----:B------:R-:W-:Y:S01]  /*9fb0*/  ISETP.GT.AND P2, PT, R50, 0x8, P0 ;  /* 0x000000083200780c */ /* 0x000fe20000744270 */
[----:B-----5:R-:W-:Y:S01]  /*9fc0*/  FMUL R60, R58, UR27 ;  /* 0x0000001b3a3c7c20 */ /* 0x020fe20008400000 */
[----:B0-----:R-:W-:Y:S01]  /*9fd0*/  IADD3 R24, P0, R24, R56, RZ ;  /* 0x0000003818187210 */ /* 0x001fe20007f1e0ff */
[----:B------:R-:W-:Y:S01]  /*9fe0*/  IMAD.WIDE.U32 R40, R0, UR6, R44 ;  /* 0x0000000600287c25 */ /* 0x000fe2000f8e002c */
[----:B------:R-:W-:Y:S03]  /*9ff0*/  BSSY B1, `(.L_x_141) ;  /* 0x000000d000017945 */ /* 0x000fe60003800000 */
[----:B--2---:R-:W-:Y:S01]  /*a000*/  FFMA R57, R23, UR26, R60 ;  /* 0x0000001a17397c23 */ /* 0x004fe2000800003c */
        /* <DEDUP_REMOVED lines=11> */
.L_x_142:
[----:B------:R-:W-:Y:S05]  /*a0c0*/  BSYNC B1 ;  /* 0x0000000000017941 */ /* 0x000fea0003800000 */
.L_x_141:
        /* <DEDUP_REMOVED lines=17> */
.L_x_144:
[----:B------:R-:W-:Y:S05]  /*a1e0*/  BSYNC B1 ;  /* 0x0000000000017941 */ /* 0x000fea0003800000 */
.L_x_143:
[----:B---3-5:R-:W-:Y:S01]  /*a1f0*/  FMUL R22, R58, UR27 ;  /* 0x0000001b3a167c20 */ /* 0x028fe20008400000 */
[----:B------:R-:W-:-:S03]  /*a200*/  LEA R40, P2, R41, UR8, 0x2 ;  /* 0x0000000829287c11 */ /* 0x000fc6000f8410ff */
[----:B--2---:R-:W-:Y:S01]  /*a210*/  FFMA R43, R21, UR26, R22 ;  /* 0x0000001a152b7c23 */ /* 0x004fe20008000016 */
[----:B------:R-:W-:-:S04]  /*a220*/  LEA.HI.X R41, R41, UR9, R42, 0x2, P2 ;  /* 0x0000000929297c11 */ /* 0x000fc800090f142a */
[----:B------:R2:W-:Y:S04]  /*a230*/  @P1 STG.E desc[UR24][R24.64+0x20], R43 ;  /* 0x0000202b18001986 */ /* 0x0005e8000c101918 */
[----:B------:R3:W4:Y:S01]  /*a240*/  @P4 LDG.E.LTC128B R58, desc[UR24][R40.64] ;  /* 0x00000018283a4981 */ /* 0x000722000c1e1920 */
[----:B------:R-:W-:Y:S01]  /*a250*/  IADD3 R44, P1, R44, R30, RZ ;  /* 0x0000001e2c2c7210 */ /* 0x000fe20007f3e0ff */
[----:B------:R-:W-:Y:S01]  /*a260*/  IMAD.WIDE.U32 R26, R30, 0x7, R26 ;  /* 0x000000071e1a7825 */ /* 0x000fe200078e001a */
[----:B------:R-:W-:Y:S02]  /*a270*/  BSSY B1, `(.L_x_145) ;  /* 0x0000019000017945 */ /* 0x000fe40003800000 */
[----:B------:R-:W-:Y:S01]  /*a280*/  IADD3.X R45, R46, R31, RZ, P1, !PT ;  /* 0x0000001f2e2d7210 */ /* 0x000fe20000ffe4ff */
[----:B------:R-:W-:Y:S01]  /*a290*/  IMAD.WIDE.U32 R38, R30, 0x7, R38 ;  /* 0x000000071e267825 */ /* 0x000fe200078e0026 */
[----:B------:R-:W-:-:S02]  /*a2a0*/  IADD3 R21, P2, R44, R28, RZ ;  /* 0x0000001c2c157210 */ /* 0x000fc40007f5e0ff */
[-C--:B------:R-:W-:Y:S02]  /*a2b0*/  IADD3 R22, P5, R26, R30.reuse, RZ ;  /* 0x0000001e1a167210 */ /* 0x080fe40007fbe0ff */
[----:B------:R-:W-:Y:S01]  /*a2c0*/  IADD3 R26, P6, R38, R30, RZ ;  /* 0x0000001e261a7210 */ /* 0x000fe20007fde0ff */
[----:B------:R-:W-:Y:S01]  /*a2d0*/  IMAD.X R46, R45, 0x1, R29, P2 ;  /* 0x000000012d2e7824 */ /* 0x000fe200010e061d */
[----:B---3--:R-:W-:Y:S02]  /*a2e0*/  LEA R40, P2, R21, UR8, 0x2 ;  /* 0x0000000815287c11 */ /* 0x008fe4000f8410ff */
[CC--:B------:R-:W-:Y:S02]  /*a2f0*/  IADD3.X R23, R31.reuse, R54.reuse, R27, P5, !PT ;  /* 0x000000361f177210 */ /* 0x0c0fe40002ffe41b */
[----:B------:R-:W-:Y:S01]  /*a300*/  IADD3.X R27, R31, R54, R39, P6, !PT ;  /* 0x000000361f1b7210 */ /* 0x000fe200037fe427 */
[----:B------:R-:W-:Y:S01]  /*a310*/  IMAD.WIDE.U32 R38, R32, 0x1c, R24 ;  /* 0x0000001c20267825 */ /* 0x000fe200078e0018 */
[----:B------:R-:W-:-:S02]  /*a320*/  LEA.HI.X R41, R21, UR9, R46, 0x2, P2 ;  /* 0x0000000915297c11 */ /* 0x000fc400090f142e */
[----:B------:R-:W-:Y:S01]  /*a330*/  ISETP.GT.AND P1, PT, R51, 0x99, PT ;  /* 0x000000993300780c */ /* 0x000fe20003f24270 */
[----:B------:R-:W-:Y:S02]  /*a340*/  IMAD.IADD R47, R55, 0x1, R39 ;  /* 0x00000001372f7824 */ /* 0x000fe400078e0227 */
[----:B------:R-:W-:Y:S01]  /*a350*/  IMAD.MOV.U32 R46, RZ, RZ, R38 ;  /* 0x000000ffff2e7224 */ /* 0x000fe200078e0026 */
[----:B------:R-:W-:Y:S01]  /*a360*/  ISETP.GT.AND P5, PT, R50, RZ, P1 ;  /* 0x000000ff3200720c */ /* 0x000fe20000fa4270 */
[----:B--2---:R-:W-:-:S04]  /*a370*/  IMAD.WIDE.U32 R42, R34, R30, R22 ;  /* 0x0000001e222a7225 */ /* 0x004fc800078e0016 */
        /* <DEDUP_REMOVED lines=8> */
.L_x_146:
[----:B------:R-:W-:Y:S05]  /*a400*/  BSYNC B1 ;  /* 0x0000000000017941 */ /* 0x000fea0003800000 */
.L_x_145:
[----:B------:R-:W-:Y:S01]  /*a410*/  ISETP.GT.AND P2, PT, R50, 0x8, P0 ;  /* 0x000000083200780c */ /* 0x000fe20000744270 */
[----:B------:R-:W-:Y:S01]  /*a420*/  IMAD.WIDE.U32 R38, R0, UR6, R42 ;  /* 0x0000000600267c25 */ /* 0x000fe2000f8e002a */
[----:B------:R-:W-:-:S03]  /*a430*/  IADD3 R20, P0, R24, R56, RZ ;  /* 0x0000003818147210 */ /* 0x000fc60007f1e0ff */
[----:B-----5:R-:W-:Y:S01]  /*a440*/  FMUL R42, R58, UR27 ;  /* 0x0000001b3a2a7c20 */ /* 0x020fe20008400000 */
[----:B------:R-:W-:Y:S01]  /*a450*/  BSSY B1, `(.L_x_147) ;  /* 0x000000d000017945 */ /* 0x000fe20003800000 */
[----:B---3--:R-:W-:-:S04]  /*a460*/  IMAD.WIDE.U32 R40, R34, R30, R26 ;  /* 0x0000001e22287225 */ /* 0x008fc800078e001a */
[----:B--2---:R-:W-:Y:S01]  /*a470*/  IMAD.X R21, R25, 0x1, R33, P0 ;  /* 0x0000000119157824 */ /* 0x004fe200000e0621 */
[----:B0-----:R-:W-:Y:S01]  /*a480*/  LEA R24, P0, R38, UR8, 0x2 ;  /* 0x0000000826187c11 */ /* 0x001fe2000f8010ff */
[----:B------:R-:W-:Y:S02]  /*a490*/  IMAD.IADD R25, R52, 0x1, R39 ;  /* 0x0000000134197824 */ /* 0x000fe400078e0227 */
[----:B------:R-:W-:Y:S01]  /*a4a0*/  FFMA R39, R19, UR26, R42 ;  /* 0x0000001a13277c23 */ /* 0x000fe2000800002a */
[----:B------:R-:W-:Y:S02]  /*a4b0*/  IADD3 R19, R53, R41, RZ ;  /* 0x0000002935137210 */ /* 0x000fe40007ffe0ff */
[----:B------:R-:W-:Y:S02]  /*a4c0*/  IADD3 R40, P4, P6, R178, R40, R36 ;  /* 0x00000028b2287210 */ /* 0x000fe40007e9e024 */
[----:B------:R0:W-:Y:S01]  /*a4d0*/  @P5 STG.E desc[UR24][R20.64], R39 ;  /* 0x0000002714005986 */ /* 0x0001e2000c101918 */
[----:B------:R-:W-:-:S02]  /*a4e0*/  LEA.HI.X R25, R38, UR9, R25, 0x2, P0 ;  /* 0x0000000926197c11 */ /* 0x000fc400080f1419 */
[----:B------:R-:W-:Y:S01]  /*a4f0*/  IADD3.X R41, R179, R19, R37, P4, P6 ;  /* 0x00000013b3297210 */ /* 0x000fe200027ec425 */
[----:B------:R-:W-:Y:S07]  /*a500*/  @!P2 BRA `(.L_x_148) ;  /* 0x000000000004a947 */ /* 0x000fee0003800000 */
[----:B------:R2:W5:Y:S02]  /*a510*/  LDG.E.LTC128B R58, desc[UR24][R24.64+0x20] ;  /* 0x00002018183a7981 */ /* 0x000564000c1e1920 */
.L_x_148:
[----:B------:R-:W-:Y:S05]  /*a520*/  BSYNC B1 ;  /* 0x0000000000017941 */ /* 0x000fea0003800000 */
.L_x_147:
[----:B-----5:R-:W-:Y:S01]  /*a530*/  FMUL R19, R58, UR27 ;  /* 0x0000001b3a137c20 */ /* 0x020fe20008400000 */
[----:B------:R-:W-:Y:S01]  /*a540*/  ISETP.GT.AND P1, PT, R50, 0x8, P1 ;  /* 0x000000083200780c */ /* 0x000fe20000f24270 */
[----:B--2---:R-:W-:Y:S01]  /*a550*/  IMAD.WIDE.U32 R24, R0, UR6, R40 ;  /* 0x0000000600187c25 */ /* 0x004fe2000f8e0028 */
        /* <DEDUP_REMOVED lines=14> */
.L_x_150:
[----:B------:R-:W-:Y:S05]  /*a640*/  BSYNC B1 ;  /* 0x0000000000017941 */ /* 0x000fea0003800000 */
.L_x_149:
[----:B-----5:R-:W-:Y:S01]  /*a650*/  FMUL R24, R58, UR27 ;  /* 0x0000001b3a187c20 */ /* 0x020fe20008400000 */
        /* <DEDUP_REMOVED lines=13> */
[----:B------:R-:W-:Y:S01]  /*a730*/  IMAD.X R42, R41, 0x1, R29, P2 ;  /* 0x00000001292a7824 */ /* 0x000fe200010e061d */
[----:B------:R-:W-:Y:S01]  /*a740*/  LEA R22, P2, R17, UR8, 0x2 ;  /* 0x0000000811167c11 */ /* 0x000fe2000f8410ff */
[----:B---3--:R-:W-:Y:S01]  /*a750*/  IMAD.WIDE.U32 R18, R32, 0x1c, R20 ;  /* 0x0000001c20127825 */ /* 0x008fe200078e0014 */
[----:B------:R-:W-:Y:S02]  /*a760*/  IADD3.X R27, R31, R54, R23, P5, !PT ;  /* 0x000000361f1b7210 */ /* 0x000fe40002ffe417 */
[----:B------:R-:W-:Y:S01]  /*a770*/  LEA.HI.X R23, R17, UR9, R42, 0x2, P2 ;  /* 0x0000000911177c11 */ /* 0x000fe200090f142a */
[----:B--2---:R-:W-:Y:S01]  /*a780*/  IMAD.IADD R43, R55, 0x1, R19 ;  /* 0x00000001372b7824 */ /* 0x004fe200078e0213 */
[----:B------:R-:W-:Y:S01]  /*a790*/  ISETP.GT.AND P5, PT, R50, RZ, P1 ;  /* 0x000000ff3200720c */ /* 0x000fe20000fa4270 */
[----:B------:R-:W-:Y:S01]  /*a7a0*/  IMAD.MOV.U32 R42, RZ, RZ, R18 ;  /* 0x000000ffff2a7224 */ /* 0x000fe200078e0012 */
[----:B------:R-:W-:-:S04]  /*a7b0*/  IADD3 R38, P6, R24, R30, RZ ;  /* 0x0000001e18267210 */ /* 0x000fc80007fde0ff */
[----:B0-----:R-:W-:Y:S01]  /*a7c0*/  IADD3.X R39, R31, R54, R25, P6, !PT ;  /* 0x000000361f277210 */ /* 0x001fe200037fe419 */
[----:B------:R-:W-:-:S05]  /*a7d0*/  IMAD.WIDE.U32 R24, R34, R30, R26 ;  /* 0x0000001e22187225 */ /* 0x000fca00078e001a */
[----:B------:R-:W-:Y:S02]  /*a7e0*/  IADD3 R19, R53, R25, RZ ;  /* 0x0000001935137210 */ /* 0x000fe40007ffe0ff */
[----:B------:R-:W-:-:S04]  /*a7f0*/  IADD3 R24, P2, P6, R178, R24, R36 ;  /* 0x00000018b2187210 */ /* 0x000fc80007e5e024 */
[----:B------:R-:W-:Y:S01]  /*a800*/  IADD3.X R25, R179, R19, R37, P2, P6 ;  /* 0x00000013b3197210 */ /* 0x000fe200017ec425 */
[----:B----4-:R-:W-:-:S04]  /*a810*/  FMUL R17, R58, UR27 ;  /* 0x0000001b3a117c20 */ /* 0x010fc80008400000 */
[----:B------:R-:W-:-:S05]  /*a820*/  FFMA R17, R16, UR26, R17 ;  /* 0x0000001a10117c23 */ /* 0x000fca0008000011 */
[----:B------:R0:W-:Y:S01]  /*a830*/  @P4 STG.E desc[UR24][R42.64], R17 ;  /* 0x000000112a004986 */ /* 0x0001e2000c101918 */
[----:B------:R-:W-:Y:S05]  /*a840*/  @!P5 BRA `(.L_x_152) ;  /* 0x000000000004d947 */ /* 0x000fea0003800000 */
[----:B------:R2:W5:Y:S02]  /*a850*/  LDG.E.LTC128B R58, desc[UR24][R22.64] ;  /* 0x00000018163a7981 */ /* 0x000564000c1e1920 */
.L_x_152:
[----:B------:R-:W-:Y:S05]  /*a860*/  BSYNC B1 ;  /* 0x0000000000017941 */ /* 0x000fea0003800000 */
.L_x_151:
[----:B------:R-:W-:Y:S01]  /*a870*/  ISETP.GT.AND P2, PT, R50, 0x8, P0 ;  /* 0x000000083200780c */ /* 0x000fe20000744270 */
[----:B------:R-:W-:Y:S01]  /*a880*/  IMAD.WIDE.U32 R18, R0, UR6, R24 ;  /* 0x0000000600127c25 */ /* 0x000fe2000f8e0018 */
[----:B------:R-:W-:-:S03]  /*a890*/  IADD3 R16, P0, R20, R56, RZ ;  /* 0x0000003814107210 */ /* 0x000fc60007f1e0ff */
[----:B-----5:R-:W-:Y:S01]  /*a8a0*/  FMUL R24, R58, UR27 ;  /* 0x0000001b3a187c20 */ /* 0x020fe20008400000 */
[----:B------:R-:W-:Y:S01]  /*a8b0*/  BSSY B1, `(.L_x_153) ;  /* 0x000000d000017945 */ /* 0x000fe20003800000 */
[----:B--2---:R-:W-:-:S04]  /*a8c0*/  IMAD.WIDE.U32 R22, R34, R30, R38 ;  /* 0x0000001e22167225 */ /* 0x004fc800078e0026 */
[----:B------:R-:W-:Y:S01]  /*a8d0*/  FFMA R25, R15, UR26, R24 ;  /* 0x0000001a0f197c23 */ /* 0x000fe20008000018 */
[----:B0-----:R-:W-:Y:S01]  /*a8e0*/  IMAD.X R17, R21, 0x1, R33, P0 ;  /* 0x0000000115117824 */ /* 0x001fe200000e0621 */
[----:B------:R-:W-:Y:S01]  /*a8f0*/  LEA R20, P0, R18, UR8, 0x2 ;  /* 0x0000000812147c11 */ /* 0x000fe2000f8010ff */
[----:B------:R-:W-:Y:S01]  /*a900*/  IMAD.IADD R19, R52, 0x1, R19 ;  /* 0x0000000134137824 */ /* 0x000fe200078e0213 */
[----:B------:R-:W-:Y:S01]  /*a910*/  IADD3 R22, P4, P6, R178, R22, R36 ;  /* 0x00000016b2167210 */ /* 0x000fe20007e9e024 */
[----:B------:R-:W-:Y:S01]  /*a920*/  IMAD.IADD R15, R53, 0x1, R23 ;  /* 0x00000001350f7824 */ /* 0x000fe200078e0217 */
[----:B------:R0:W-:Y:S02]  /*a930*/  @P5 STG.E desc[UR24][R16.64], R25 ;  /* 0x0000001910005986 */ /* 0x0001e4000c101918 */
[----:B------:R-:W-:Y:S02]  /*a940*/  LEA.HI.X R21, R18, UR9, R19, 0x2, P0 ;  /* 0x0000000912157c11 */ /* 0x000fe400080f1413 */
[----:B------:R-:W-:Y:S01]  /*a950*/  IADD3.X R23, R179, R15, R37, P4, P6 ;  /* 0x0000000fb3177210 */ /* 0x000fe200027ec425 */
[----:B------:R-:W-:Y:S06]  /*a960*/  @!P2 BRA `(.L_x_154) ;  /* 0x000000000004a947 */ /* 0x000fec0003800000 */
[----:B------:R2:W5:Y:S02]  /*a970*/  LDG.E.LTC128B R58, desc[UR24][R20.64+0x20] ;  /* 0x00002018143a7981 */ /* 0x000564000c1e1920 */
.L_x_154:
[----:B------:R-:W-:Y:S05]  /*a980*/  BSYNC B1 ;  /* 0x0000000000017941 */ /* 0x000fea0003800000 */
.L_x_153:
        /* <DEDUP_REMOVED lines=17> */
.L_x_156:
[----:B------:R-:W-:Y:S05]  /*aaa0*/  BSYNC B1 ;  /* 0x0000000000017941 */ /* 0x000fea0003800000 */
.L_x_155:
[----:B---3--:R-:W-:Y:S01]  /*aab0*/  LEA R14, P2, R19, UR8, 0x2 ;  /* 0x00000008130e7c11 */ /* 0x008fe2000f8410ff */
[----:B-----5:R-:W-:-:S03]  /*aac0*/  FMUL R18, R58, UR27 ;  /* 0x0000001b3a127c20 */ /* 0x020fc60008400000 */
[----:B------:R-:W-:Y:S01]  /*aad0*/  LEA.HI.X R15, R19, UR9, R20, 0x2, P2 ;  /* 0x00000009130f7c11 */ /* 0x000fe200090f1414 */
[----:B------:R-:W-:-:S05]  /*aae0*/  FFMA R19, R13, UR26, R18 ;  /* 0x0000001a0d137c23 */ /* 0x000fca0008000012 */
[----:B------:R3:W-:Y:S04]  /*aaf0*/  @P1 STG.E desc[UR24][R16.64+0x20], R19 ;  /* 0x0000201310001986 */ /* 0x0007e8000c101918 */
[----:B------:R4:W2:Y:S01]  /*ab00*/  @P4 LDG.E.LTC128B R58, desc[UR24][R14.64] ;  /* 0x000000180e3a4981 */ /* 0x0008a2000c1e1920 */
        /* <DEDUP_REMOVED lines=9> */
[----:B------:R-:W-:Y:S01]  /*aba0*/  IMAD.X R26, R41, 0x1, R29, P2 ;  /* 0x00000001291a7824 */ /* 0x000fe200010e061d */
[C---:B------:R-:W-:Y:S01]  /*abb0*/  LEA R18, P2, R13.reuse, UR8, 0x2 ;  /* 0x000000080d127c11 */ /* 0x040fe2000f8410ff */
[----:B----4-:R-:W-:Y:S01]  /*abc0*/  IMAD.WIDE.U32 R14, R32, 0x1c, R16 ;  /* 0x0000001c200e7825 */ /* 0x010fe200078e0010 */
[----:B------:R-:W-:Y:S02]  /*abd0*/  ISETP.GT.AND P5, PT, R50, RZ, P1 ;  /* 0x000000ff3200720c */ /* 0x000fe40000fa4270 */
[----:B---3--:R-:W-:Y:S01]  /*abe0*/  LEA.HI.X R19, R13, UR9, R26, 0x2, P2 ;  /* 0x000000090d137c11 */ /* 0x008fe200090f141a */
[----:B------:R-:W-:Y:S01]  /*abf0*/  IMAD.IADD R27, R55, 0x1, R15 ;  /* 0x00000001371b7824 */ /* 0x000fe200078e020f */
[-C--:B------:R-:W-:Y:S01]  /*ac00*/  IADD3 R24, P6, R38, R30.reuse, RZ ;  /* 0x0000001e26187210 */ /* 0x080fe20007fde0ff */
[----:B------:R-:W-:Y:S02]  /*ac10*/  IMAD.MOV.U32 R26, RZ, RZ, R14 ;  /* 0x000000ffff1a7224 */ /* 0x000fe400078e000e */
[----:B--2---:R-:W-:Y:S01]  /*ac20*/  IMAD.WIDE.U32 R20, R34, R30, R22 ;  /* 0x0000001e22147225 */ /* 0x004fe200078e0016 */
[----:B0-----:R-:W-:-:S03]  /*ac30*/  IADD3.X R25, R31, R54, R39, P6, !PT ;  /* 0x000000361f197210 */ /* 0x001fc600037fe427 */
[----:B------:R-:W-:Y:S01]  /*ac40*/  IMAD.IADD R15, R53, 0x1, R21 ;  /* 0x00000001350f7824 */ /* 0x000fe200078e0215 */
[----:B------:R-:W-:-:S04]  /*ac50*/  IADD3 R20, P2, P6, R178, R20, R36 ;  /* 0x00000014b2147210 */ /* 0x000fc80007e5e024 */
[----:B------:R-:W-:Y:S01]  /*ac60*/  IADD3.X R21, R179, R15, R37, P2, P6 ;  /* 0x0000000fb3157210 */ /* 0x000fe200017ec425 */
[----:B------:R-:W-:-:S04]  /*ac70*/  FMUL R13, R58, UR27 ;  /* 0x0000001b3a0d7c20 */ /* 0x000fc80008400000 */
[----:B------:R-:W-:-:S05]  /*ac80*/  FFMA R13, R12, UR26, R13 ;  /* 0x0000001a0c0d7c23 */ /* 0x000fca000800000d */
[----:B------:R0:W-:Y:S01]  /*ac90*/  @P4 STG.E desc[UR24][R26.64], R13 ;  /* 0x0000000d1a004986 */ /* 0x0001e2000c101918 */
[----:B------:R-:W-:Y:S05]  /*aca0*/  @!P5 BRA `(.L_x_158) ;  /* 0x000000000004d947 */ /* 0x000fea0003800000 */
[----:B------:R2:W5:Y:S02]  /*acb0*/  LDG.E.LTC128B R58, desc[UR24][R18.64] ;  /* 0x00000018123a7981 */ /* 0x000564000c1e1920 */
.L_x_158:
[----:B------:R-:W-:Y:S05]  /*acc0*/  BSYNC B1 ;  /* 0x0000000000017941 */ /* 0x000fea0003800000 */
.L_x_157:
[----:B------:R-:W-:Y:S01]  /*acd0*/  ISETP.GT.AND P2, PT, R50, 0x8, P0 ;  /* 0x000000083200780c */ /* 0x000fe20000744270 */
[----:B------:R-:W-:Y:S01]  /*ace0*/  IMAD.WIDE.U32 R14, R0, UR6, R20 ;  /* 0x00000006000e7c25 */ /* 0x000fe2000f8e0014 */
[----:B------:R-:W-:-:S03]  /*acf0*/  IADD3 R12, P0, R16, R56, RZ ;  /* 0x00000038100c7210 */ /* 0x000fc60007f1e0ff */
[----:B-----5:R-:W-:Y:S01]  /*ad00*/  FMUL R20, R58, UR27 ;  /* 0x0000001b3a147c20 */ /* 0x020fe20008400000 */
[----:B------:R-:W-:Y:S01]  /*ad10*/  BSSY B1, `(.L_x_159) ;  /* 0x000000d000017945 */ /* 0x000fe20003800000 */
[----:B--2---:R-:W-:Y:S01]  /*ad20*/  IMAD.WIDE.U32 R18, R34, R30, R24 ;  /* 0x0000001e22127225 */ /* 0x004fe200078e0018 */
[----:B------:R-:W-:-:S03]  /*ad30*/  IADD3 R15, R52, R15, RZ ;  /* 0x0000000f340f7210 */ /* 0x000fc60007ffe0ff */
[----:B------:R-:W-:Y:S01]  /*ad40*/  FFMA R21, R11, UR26, R20 ;  /* 0x0000001a0b157c23 */ /* 0x000fe20008000014 */
[----:B0-----:R-:W-:Y:S01]  /*ad50*/  IMAD.X R13, R17, 0x1, R33, P0 ;  /* 0x00000001110d7824 */ /* 0x001fe200000e0621 */
[----:B------:R-:W-:Y:S01]  /*ad60*/  LEA R16, P0, R14, UR8, 0x2 ;  /* 0x000000080e107c11 */ /* 0x000fe2000f8010ff */
[----:B------:R-:W-:Y:S01]  /*ad70*/  IMAD.IADD R11, R53, 0x1, R19 ;  /* 0x00000001350b7824 */ /* 0x000fe200078e0213 */
[----:B------:R-:W-:Y:S02]  /*ad80*/  IADD3 R18, P4, P6, R178, R18, R36 ;  /* 0x00000012b2127210 */ /* 0x000fe40007e9e024 */
[----:B------:R0:W-:Y:S01]  /*ad90*/  @P5 STG.E desc[UR24][R12.64], R21 ;  /* 0x000000150c005986 */ /* 0x0001e2000c101918 */
[----:B------:R-:W-:Y:S02]  /*ada0*/  LEA.HI.X R17, R14, UR9, R15, 0x2, P0 ;  /* 0x000000090e117c11 */ /* 0x000fe400080f140f */
[----:B------:R-:W-:Y:S01]  /*adb0*/  IADD3.X R19, R179, R11, R37, P4, P6 ;  /* 0x0000000bb3137210 */ /* 0x000fe200027ec425 */
[----:B------:R-:W-:Y:S07]  /*adc0*/  @!P2 BRA `(.L_x_160) ;  /* 0x000000000004a947 */ /* 0x000fee0003800000 */
[----:B------:R2:W5:Y:S02]  /*add0*/  LDG.E.LTC128B R58, desc[UR24][R16.64+0x20] ;  /* 0x00002018103a7981 */ /* 0x000564000c1e1920 */
.L_x_160:
[----:B------:R-:W-:Y:S05]  /*ade0*/  BSYNC B1 ;  /* 0x0000000000017941 */ /* 0x000fea0003800000 */
.L_x_159:
        /* <DEDUP_REMOVED lines=17> */
.L_x_162:
[----:B------:R-:W-:Y:S05]  /*af00*/  BSYNC B1 ;  /* 0x0000000000017941 */ /* 0x000fea0003800000 */
.L_x_161:
[----:B---3--:R-:W-:Y:S01]  /*af10*/  LEA R10, P2, R15, UR8, 0x2 ;  /* 0x000000080f0a7c11 */ /* 0x008fe2000f8410ff */
[----:B-----5:R-:W-:-:S03]  /*af20*/  FMUL R14, R58, UR27 ;  /* 0x0000001b3a0e7c20 */ /* 0x020fc60008400000 */
[----:B------:R-:W-:Y:S01]  /*af30*/  LEA.HI.X R11, R15, UR9, R16, 0x2, P2 ;  /* 0x000000090f0b7c11 */ /* 0x000fe200090f1410 */
[----:B------:R-:W-:-:S05]  /*af40*/  FFMA R15, R9, UR26, R14 ;  /* 0x0000001a090f7c23 */ /* 0x000fca000800000e */
[----:B------:R3:W-:Y:S04]  /*af50*/  @P1 STG.E desc[UR24][R12.64+0x20], R15 ;  /* 0x0000200f0c001986 */ /* 0x0007e8000c101918 */
[----:B------:R4:W3:Y:S01]  /*af60*/  @P4 LDG.E.LTC128B R58, desc[UR24][R10.64] ;  /* 0x000000180a3a4981 */ /* 0x0008e2000c1e1920 */
[----:B--2---:R-:W-:Y:S01]  /*af70*/  IADD3 R26, P1, R40, R30, RZ ;  /* 0x0000001e281a7210 */ /* 0x004fe20007f3e0ff */
        /* <DEDUP_REMOVED lines=13> */
[----:B------:R-:W-:Y:S01]  /*b050*/  IMAD.MOV.U32 R22, RZ, RZ, R10 ;  /* 0x000000ffff167224 */ /* 0x000fe200078e000a */
[----:B------:R-:W-:Y:S01]  /*b060*/  IADD3 R23, R55, R11, RZ ;  /* 0x0000000b37177210 */ /* 0x000fe20007ffe0ff */
[-C--:B------:R-:W-:Y:S01]  /*b070*/  IMAD.WIDE.U32 R16, R34, R30.reuse, R18 ;  /* 0x0000001e22107225 */ /* 0x080fe200078e0012 */
[----:B------:R-:W-:-:S03]  /*b080*/  IADD3 R20, P6, R24, R30, RZ ;  /* 0x0000001e18147210 */ /* 0x000fc60007fde0ff */
[----:B------:R-:W-:Y:S01]  /*b090*/  IMAD.IADD R11, R53, 0x1, R17 ;  /* 0x00000001350b7824 */ /* 0x000fe200078e0211 */
[----:B0-----:R-:W-:Y:S02]  /*b0a0*/  IADD3.X R21, R31, R54, R25, P6, !PT ;  /* 0x000000361f157210 */ /* 0x001fe400037fe419 */
[----:B------:R-:W-:-:S04]  /*b0b0*/  IADD3 R16, P2, P6, R178, R16, R36 ;  /* 0x00000010b2107210 */ /* 0x000fc80007e5e024 */
[----:B------:R-:W-:Y:S01]  /*b0c0*/  IADD3.X R17, R179, R11, R37, P2, P6 ;  /* 0x0000000bb3117210 */ /* 0x000fe200017ec425 */
[----:B------:R-:W-:-:S04]  /*b0d0*/  FMUL R9, R58, UR27 ;  /* 0x0000001b3a097c20 */ /* 0x000fc80008400000 */
[----:B------:R-:W-:-:S05]  /*b0e0*/  FFMA R9, R8, UR26, R9 ;  /* 0x0000001a08097c23 */ /* 0x000fca0008000009 */
[----:B------:R0:W-:Y:S01]  /*b0f0*/  @P4 STG.E desc[UR24][R22.64], R9 ;  /* 0x0000000916004986 */ /* 0x0001e2000c101918 */
[----:B------:R-:W-:Y:S05]  /*b100*/  @!P5 BRA `(.L_x_164) ;  /* 0x000000000004d947 */ /* 0x000fea0003800000 */
[----:B------:R2:W5:Y:S02]  /*b110*/  LDG.E.LTC128B R58, desc[UR24][R14.64] ;  /* 0x000000180e3a7981 */ /* 0x000564000c1e1920 */
.L_x_164:
[----:B------:R-:W-:Y:S05]  /*b120*/  BSYNC B1 ;  /* 0x0000000000017941 */ /* 0x000fea0003800000 */
.L_x_163:
        /* <DEDUP_REMOVED lines=17> */
.L_x_166:
[----:B------:R-:W-:Y:S05]  /*b240*/  BSYNC B1 ;  /* 0x0000000000017941 */ /* 0x000fea0003800000 */
.L_x_165:
        /* <DEDUP_REMOVED lines=17> */
.L_x_168:
[----:B------:R-:W-:Y:S05]  /*b360*/  BSYNC B1 ;  /* 0x0000000000017941 */ /* 0x000fea0003800000 */
.L_x_167:
        /* <DEDUP_REMOVED lines=23> */
[----:B------:R-:W-:Y:S01]  /*b4e0*/  IMAD.WIDE.U32 R12, R34, R30, R14 ;  /* 0x0000001e220c7225 */ /* 0x000fe200078e000e */
        /* <DEDUP_REMOVED lines=9> */
.L_x_170:
[----:B------:R-:W-:Y:S05]  /*b580*/  BSYNC B1 ;  /* 0x0000000000017941 */ /* 0x000fea0003800000 */
.L_x_169:
[----:B------:R-:W-:Y:S01]  /*b590*/  ISETP.GT.AND P2, PT, R50, 0x8, P0 ;  /* 0x000000083200780c */ /* 0x000fe20000744270 */
[----:B------:R-:W-:Y:S01]  /*b5a0*/  IMAD.WIDE.U32 R6, R0, UR6, R12 ;  /* 0x0000000600067c25 */ /* 0x000fe2000f8e000c */
[----:B------:R-:W-:-:S03]  /*b5b0*/  IADD3 R4, P0, R8, R56, RZ ;  /* 0x0000003808047210 */ /* 0x000fc60007f1e0ff */
[----:B-----5:R-:W-:Y:S01]  /*b5c0*/  FMUL R12, R58, UR27 ;  /* 0x0000001b3a0c7c20 */ /* 0x020fe20008400000 */
[----:B------:R-:W-:Y:S01]  /*b5d0*/  BSSY B1, `(.L_x_171) ;  /* 0x000000d000017945 */ /* 0x000fe20003800000 */
[----:B--2---:R-:W-:Y:S01]  /*b5e0*/  IMAD.WIDE.U32 R10, R34, R30, R16 ;  /* 0x0000001e220a7225 */ /* 0x004fe200078e0010 */
[----:B0-----:R-:W-:-:S03]  /*b5f0*/  IADD3.X R5, R9, R33, RZ, P0, !PT ;  /* 0x0000002109057210 */ /* 0x001fc600007fe4ff */
[----:B------:R-:W-:Y:S01]  /*b600*/  FFMA R13, R3, UR26, R12 ;  /* 0x0000001a030d7c23 */ /* 0x000fe2000800000c */
        /* <DEDUP_REMOVED lines=9> */
.L_x_172:
[----:B------:R-:W-:Y:S05]  /*b6a0*/  BSYNC B1 ;  /* 0x0000000000017941 */ /* 0x000fea0003800000 */
.L_x_171:
[----:B-----5:R-:W-:Y:S01]  /*b6b0*/  FMUL R3, R58, UR27 ;  /* 0x0000001b3a037c20 */ /* 0x020fe20008400000 */
[----:B------:R-:W-:Y:S01]  /*b6c0*/  IMAD.WIDE.U32 R6, R0, UR6, R10 ;  /* 0x0000000600067c25 */ /* 0x000fe2000f8e000a */
        /* <DEDUP_REMOVED lines=8> */
[----:B--2---:R-:W-:Y:S01]  /*b750*/  IADD3 R8, P6, R28, R22, RZ ;  /* 0x000000161c087210 */ /* 0x004fe20007fde0ff */
[----:B0-----:R-:W-:Y:S01]  /*b760*/  IMAD.IADD R13, R54, 0x1, R23 ;  /* 0x00000001360d7824 */ /* 0x001fe200078e0217 */
[----:B------:R-:W-:-:S02]  /*b770*/  ISETP.GT.AND P4, PT, R50, RZ, P0 ;  /* 0x000000ff3200720c */ /* 0x000fc40000784270 */
[----:B------:R-:W-:Y:S01]  /*b780*/  LEA.HI.X R3, R6, UR9, R3, 0x2, P5 ;  /* 0x0000000906037c11 */ /* 0x000fe2000a8f1403 */
[----:B------:R-:W-:Y:S01]  /*b790*/  IMAD.X R9, R13, 0x1, R29, P6 ;  /* 0x000000010d097824 */ /* 0x000fe200030e061d */
[----:B------:R-:W-:Y:S09]  /*b7a0*/  @!P1 BRA `(.L_x_174) ;  /* 0x0000000000049947 */ /* 0x000ff20003800000 */
[----:B------:R0:W5:Y:S02]  /*b7b0*/  LDG.E.LTC128B R58, desc[UR24][R2.64+0x20] ;  /* 0x00002018023a7981 */ /* 0x000164000c1e1920 */
.L_x_174:
[----:B------:R-:W-:Y:S05]  /*b7c0*/  BSYNC B1 ;  /* 0x0000000000017941 */ /* 0x000fea0003800000 */
.L_x_173:
[----:B0-----:R-:W-:Y:S01]  /*b7d0*/  LEA R2, P2, R8, UR8, 0x2 ;  /* 0x0000000808027c11 */ /* 0x001fe2000f8410ff */
[----:B-----5:R-:W-:-:S03]  /*b7e0*/  FMUL R7, R58, UR27 ;  /* 0x0000001b3a077c20 */ /* 0x020fc60008400000 */
[----:B------:R-:W-:Y:S01]  /*b7f0*/  LEA.HI.X R3, R8, UR9, R9, 0x2, P2 ;  /* 0x0000000908037c11 */ /* 0x000fe200090f1409 */
[----:B------:R-:W-:-:S05]  /*b800*/  FFMA R9, R152, UR26, R7 ;  /* 0x0000001a98097c23 */ /* 0x000fca0008000007 */
[----:B------:R0:W-:Y:S04]  /*b810*/  @P1 STG.E desc[UR24][R4.64+0x20], R9 ;  /* 0x0000200904001986 */ /* 0x0001e8000c101918 */
[----:B------:R2:W4:Y:S01]  /*b820*/  @P4 LDG.E.LTC128B R58, desc[UR24][R2.64] ;  /* 0x00000018023a4981 */ /* 0x000522000c1e1920 */
[----:B---3--:R-:W-:Y:S01]  /*b830*/  IADD3 R18, P1, R22, R30, RZ ;  /* 0x0000001e16127210 */ /* 0x008fe20007f3e0ff */
[----:B------:R-:W-:Y:S01]  /*b840*/  IMAD.WIDE.U32 R14, R30, 0x7, R14 ;  /* 0x000000071e0e7825 */ /* 0x000fe200078e000e */
[----:B------:R-:W-:Y:S02]  /*b850*/  BSSY B1, `(.L_x_175) ;  /* 0x0000019000017945 */ /* 0x000fe40003800000 */
[----:B------:R-:W-:Y:S01]  /*b860*/  IADD3 R7, P2, R18, R28, RZ ;  /* 0x0000001c12077210 */ /* 0x000fe20007f5e0ff */
[----:B------:R-:W-:Y:S01]  /*b870*/  IMAD.X R19, R13, 0x1, R31, P1 ;  /* 0x000000010d137824 */ /* 0x000fe200008e061f */
[----:B------:R-:W-:Y:S01]  /*b880*/  IADD3 R10, P5, R14, R30, RZ ;  /* 0x0000001e0e0a7210 */ /* 0x000fe20007fbe0ff */
[----:B------:R-:W-:Y:S01]  /*b890*/  IMAD.WIDE.U32 R16, R30, 0x7, R16 ;  /* 0x000000071e107825 */ /* 0x000fe200078e0010 */
[----:B------:R-:W-:-:S02]  /*b8a0*/  ISETP.GT.AND P1, PT, R51, 0xc1, PT ;  /* 0x000000c13300780c */ /* 0x000fc40003f24270 */
[----:B------:R-:W-:Y:S01]  /*b8b0*/  IADD3.X R14, R19, R29, RZ, P2, !PT ;  /* 0x0000001d130e7210 */ /* 0x000fe200017fe4ff */
[----:B--2---:R-:W-:Y:S01]  /*b8c0*/  IMAD.WIDE.U32 R2, R32, 0x1c, R4 ;  /* 0x0000001c20027825 */ /* 0x004fe200078e0004 */
[----:B------:R-:W-:Y:S02]  /*b8d0*/  LEA R6, P2, R7, UR8, 0x2 ;  /* 0x0000000807067c11 */ /* 0x000fe4000f8410ff */
[----:B------:R-:W-:Y:S01]  /*b8e0*/  IADD3.X R11, R31, R54, R15, P5, !PT ;  /* 0x000000361f0b7210 */ /* 0x000fe20002ffe40f */
[----:B------:R-:W-:Y:S01]  /*b8f0*/  IMAD.IADD R15, R55, 0x1, R3 ;  /* 0x00000001370f7824 */ /* 0x000fe200078e0203 */
[----:B------:R-:W-:Y:S02]  /*b900*/  LEA.HI.X R7, R7, UR9, R14, 0x2, P2 ;  /* 0x0000000907077c11 */ /* 0x000fe400090f140e */
[----:B------:R-:W-:Y:S01]  /*b910*/  ISETP.GT.AND P5, PT, R50, RZ, P1 ;  /* 0x000000ff3200720c */ /* 0x000fe20000fa4270 */
[-C--:B0-----:R-:W-:Y:S01]  /*b920*/  IMAD.WIDE.U32 R8, R34, R30.reuse, R10 ;  /* 0x0000001e22087225 */ /* 0x081fe200078e000a */
[----:B------:R-:W-:-:S03]  /*b930*/  IADD3 R12, P6, R16, R30, RZ ;  /* 0x0000001e100c7210 */ /* 0x000fc60007fde0ff */
[----:B------:R-:W-:Y:S01]  /*b940*/  IMAD.IADD R3, R53, 0x1, R9 ;  /* 0x0000000135037824 */ /* 0x000fe200078e0209 */
[----:B------:R-:W-:Y:S02]  /*b950*/  IADD3.X R13, R31, R54, R17, P6, !PT ;  /* 0x000000361f0d7210 */ /* 0x000fe400037fe411 */
[----:B------:R-:W-:-:S04]  /*b960*/  IADD3 R8, P2, P6, R178, R8, R36 ;  /* 0x00000008b2087210 */ /* 0x000fc80007e5e024 */
[----:B------:R-:W-:Y:S01]  /*b970*/  IADD3.X R9, R179, R3, R37, P2, P6 ;  /* 0x00000003b3097210 */ /* 0x000fe200017ec425 */
[----:B----4-:R-:W-:-:S04]  /*b980*/  FMUL R14, R58, UR27 ;  /* 0x0000001b3a0e7c20 */ /* 0x010fc80008400000 */
[----:B------:R-:W-:Y:S01]  /*b990*/  FFMA R153, R153, UR26, R14 ;  /* 0x0000001a99997c23 */ /* 0x000fe2000800000e */
[----:B------:R-:W-:-:S05]  /*b9a0*/  IMAD.MOV.U32 R14, RZ, RZ, R2 ;  /* 0x000000ffff0e7224 */ /* 0x000fca00078e0002 */
[----:B------:R0:W-:Y:S01]  /*b9b0*/  @P4 STG.E desc[UR24][R14.64], R153 ;  /* 0x000000990e004986 */ /* 0x0001e2000c101918 */
[----:B------:R-:W-:Y:S05]  /*b9c0*/  @!P5 BRA `(.L_x_176) ;  /* 0x000000000004d947 */ /* 0x000fea0003800000 */
[----:B------:R2:W5:Y:S02]  /*b9d0*/  LDG.E.LTC128B R58, desc[UR24][R6.64] ;  /* 0x00000018063a7981 */ /* 0x000564000c1e1920 */
.L_x_176:
[----:B------:R-:W-:Y:S05]  /*b9e0*/  BSYNC B1 ;  /* 0x0000000000017941 */ /* 0x000fea0003800000 */
.L_x_175:
[----:B------:R-:W-:Y:S01]  /*b9f0*/  ISETP.GT.AND P2, PT, R50, 0x8, P0 ;  /* 0x000000083200780c */ /* 0x000fe20000744270 */
[----:B-----5:R-:W-:Y:S01]  /*ba00*/  FMUL R16, R58, UR27 ;  /* 0x0000001b3a107c20 */ /* 0x020fe20008400000 */
[----:B------:R-:W-:Y:S01]  /*ba10*/  IADD3 R2, P0, R4, R56, RZ ;  /* 0x0000003804027210 */ /* 0x000fe20007f1e0ff */
[----:B--2---:R-:W-:Y:S01]  /*ba20*/  IMAD.WIDE.U32 R6, R0, UR6, R8 ;  /* 0x0000000600067c25 */ /* 0x004fe2000f8e0008 */
[----:B------:R-:W-:Y:S03]  /*ba30*/  BSSY B1, `(.L_x_177) ;  /* 0x000000d000017945 */ /* 0x000fe60003800000 */
[----:B------:R-:W-:Y:S01]  /*ba40*/  FFMA R229, R229, UR26, R16 ;  /* 0x0000001ae5e57c23 */ /* 0x000fe20008000010 */
[----:B------:R-:W-:Y:S01]  /*ba50*/  IMAD.X R3, R5, 0x1, R33, P0 ;  /* 0x0000000105037824 */ /* 0x000fe200000e0621 */
[----:B------:R-:W-:Y:S01]  /*ba60*/  LEA R4, P0, R6, UR8, 0x2 ;  /* 0x0000000806047c11 */ /* 0x000fe2000f8010ff */
        /* <DEDUP_REMOVED lines=9> */
.L_x_178:
[----:B------:R-:W-:Y:S05]  /*bb00*/  BSYNC B1 ;  /* 0x0000000000017941 */ /* 0x000fea0003800000 */
.L_x_177:
[----:B------:R-:W4:Y:S01]  /*bb10*/  LDL.LU R7, [R1+0x10] ;  /* 0x0000100001077983 */ /* 0x000f220000300800 */
[----:B-----5:R-:W-:Y:S01]  /*bb20*/  FMUL R6, R58, UR27 ;  /* 0x0000001b3a067c20 */ /* 0x020fe20008400000 */
[----:B---3--:R-:W-:Y:S01]  /*bb30*/  IMAD.WIDE.U32 R4, R0, UR6, R8 ;  /* 0x0000000600047c25 */ /* 0x008fe2000f8e0008 */
[----:B------:R-:W-:Y:S01]  /*bb40*/  ISETP.GT.AND P1, PT, R50, 0x8, P1 ;  /* 0x000000083200780c */ /* 0x000fe20000f24270 */
[----:B------:R-:W-:Y:S01]  /*bb50*/  BSSY B1, `(.L_x_179) ;  /* 0x000000e000017945 */ /* 0x000fe20003800000 */
[----:B------:R-:W-:Y:S01]  /*bb60*/  ISETP.GT.AND P0, PT, R51, 0xc8, PT ;  /* 0x000000c83300780c */ /* 0x000fe20003f04270 */
[----:B------:R-:W-:-:S03]  /*bb70*/  IMAD.WIDE.U32 R18, R30, 0x7, R18 ;  /* 0x000000071e127825 */ /* 0x000fc600078e0012 */
[----:B------:R-:W-:Y:S01]  /*bb80*/  ISETP.GT.AND P4, PT, R50, RZ, P0 ;  /* 0x000000ff3200720c */ /* 0x000fe20000784270 */
[----:B------:R-:W-:Y:S02]  /*bb90*/  IMAD.IADD R16, R54, 0x1, R19 ;  /* 0x0000000136107824 */ /* 0x000fe400078e0213 */
[----:B----4-:R-:W-:Y:S01]  /*bba0*/  FFMA R9, R7, UR26, R6 ;  /* 0x0000001a07097c23 */ /* 0x010fe20008000006 */
[----:B------:R-:W-:Y:S02]  /*bbb0*/  IADD3 R7, R52, R5, RZ ;  /* 0x0000000534077210 */ /* 0x000fe40007ffe0ff */
[----:B------:R-:W-:Y:S02]  /*bbc0*/  IADD3 R5, P6, R28, R18, RZ ;  /* 0x000000121c057210 */ /* 0x000fe40007fde0ff */
[----:B------:R3:W-:Y:S01]  /*bbd0*/  @P2 STG.E desc[UR24][R14.64+0x20], R9 ;  /* 0x000020090e002986 */ /* 0x0007e2000c101918 */
[----:B------:R-:W-:Y:S02]  /*bbe0*/  LEA R6, P5, R4, UR8, 0x2 ;  /* 0x0000000804067c11 */ /* 0x000fe4000f8a10ff */
[----:B------:R-:W-:-:S02]  /*bbf0*/  IMAD.X R8, R16, 0x1, R29, P6 ;  /* 0x0000000110087824 */ /* 0x000fc400030e061d */
[----:B------:R-:W-:Y:S01]  /*bc00*/  LEA.HI.X R7, R4, UR9, R7, 0x2, P5 ;  /* 0x0000000904077c11 */ /* 0x000fe2000a8f1407 */
[----:B------:R-:W-:Y:S08]  /*bc10*/  @!P1 BRA `(.L_x_180) ;  /* 0x0000000000049947 */ /* 0x000ff00003800000 */
[----:B------:R4:W5:Y:S02]  /*bc20*/  LDG.E.LTC128B R58, desc[UR24][R6.64+0x20] ;  /* 0x00002018063a7981 */ /* 0x000964000c1e1920 */
.L_x_180:
[----:B------:R-:W-:Y:S05]  /*bc30*/  BSYNC B1 ;  /* 0x0000000000017941 */ /* 0x000fea0003800000 */
.L_x_179:
[----:B----4-:R-:W3:Y:S01]  /*bc40*/  LDL.LU R7, [R1+0x14] ;  /* 0x0000140001077983 */ /* 0x010ee20000300800 */
[----:B-----5:R-:W-:Y:S01]  /*bc50*/  FMUL R6, R58, UR27 ;  /* 0x0000001b3a067c20 */ /* 0x020fe20008400000 */
[C---:B------:R-:W-:Y:S02]  /*bc60*/  LEA R4, P2, R5.reuse, UR8, 0x2 ;  /* 0x0000000805047c11 */ /* 0x040fe4000f8410ff */
[----:B------:R-:W4:Y:S02]  /*bc70*/  LDL.LU R20, [R1+0x18] ;  /* 0x0000180001147983 */ /* 0x000f240000300800 */
[----:B------:R-:W-:Y:S01]  /*bc80*/  LEA.HI.X R5, R5, UR9, R8, 0x2, P2 ;  /* 0x0000000905057c11 */ /* 0x000fe200090f1408 */
[----:B---3--:R-:W-:-:S05]  /*bc90*/  FFMA R9, R7, UR26, R6 ;  /* 0x0000001a07097c23 */ /* 0x008fca0008000006 */
[----:B------:R3:W-:Y:S04]  /*bca0*/  @P1 STG.E desc[UR24][R2.64+0x20], R9 ;  /* 0x0000200902001986 */ /* 0x0007e8000c101918 */
[----:B------:R1:W2:Y:S01]  /*bcb0*/  @P4 LDG.E.LTC128B R58, desc[UR24][R4.64] ;  /* 0x00000018043a4981 */ /* 0x0002a2000c1e1920 */
[----:B0-----:R-:W-:Y:S01]  /*bcc0*/  IADD3 R14, P1, R18, R30, RZ ;  /* 0x0000001e120e7210 */ /* 0x001fe20007f3e0ff */
        /* <DEDUP_REMOVED lines=10> */
[----:B-1----:R-:W-:Y:S01]  /*bd70*/  IMAD.WIDE.U32 R4, R32, 0x1c, R2 ;  /* 0x0000001c20047825 */ /* 0x002fe200078e0002 */
[----:B------:R-:W-:Y:S02]  /*bd80*/  ISETP.GT.AND P5, PT, R50, RZ, P1 ;  /* 0x000000ff3200720c */ /* 0x000fe40000fa4270 */
[----:B------:R-:W-:Y:S01]  /*bd90*/  LEA.HI.X R7, R7, UR9, R16, 0x2, P2 ;  /* 0x0000000907077c11 */ /* 0x000fe200090f1410 */
[----:B------:R-:W-:Y:S01]  /*bda0*/  IMAD.IADD R17, R55, 0x1, R5 ;  /* 0x0000000137117824 */ /* 0x000fe200078e0205 */
[-C--:B------:R-:W-:Y:S01]  /*bdb0*/  IADD3 R12, P6, R12, R30.reuse, RZ ;  /* 0x0000001e0c0c7210 */ /* 0x080fe20007fde0ff */
[----:B---3--:R-:W-:-:S03]  /*bdc0*/  IMAD.WIDE.U32 R8, R34, R30, R10 ;  /* 0x0000001e22087225 */ /* 0x008fc600078e000a */
[----:B------:R-:W-:Y:S01]  /*bdd0*/  IADD3.X R13, R31, R54, R13, P6, !PT ;  /* 0x000000361f0d7210 */ /* 0x000fe200037fe40d */
[----:B------:R-:W-:Y:S01]  /*bde0*/  IMAD.IADD R5, R53, 0x1, R9 ;  /* 0x0000000135057824 */ /* 0x000fe200078e0209 */
[----:B------:R-:W-:-:S04]  /*bdf0*/  IADD3 R8, P2, P6, R178, R8, R36 ;  /* 0x00000008b2087210 */ /* 0x000fc80007e5e024 */
[----:B------:R-:W-:Y:S01]  /*be00*/  IADD3.X R9, R179, R5, R37, P2, P6 ;  /* 0x00000005b3097210 */ /* 0x000fe200017ec425 */
[----:B--2---:R-:W-:-:S04]  /*be10*/  FMUL R16, R58, UR27 ;  /* 0x0000001b3a107c20 */ /* 0x004fc80008400000 */
[----:B----4-:R-:W-:Y:S01]  /*be20*/  FFMA R19, R20, UR26, R16 ;  /* 0x0000001a14137c23 */ /* 0x010fe20008000010 */
[----:B------:R-:W-:-:S05]  /*be30*/  MOV R16, R4 ;  /* 0x0000000400107202 */ /* 0x000fca0000000f00 */
[----:B------:R0:W-:Y:S01]  /*be40*/  @P4 STG.E desc[UR24][R16.64], R19 ;  /* 0x0000001310004986 */ /* 0x0001e2000c101918 */
[----:B------:R-:W-:Y:S05]  /*be50*/  @!P5 BRA `(.L_x_182) ;  /* 0x000000000004d947 */ /* 0x000fea0003800000 */
[----:B------:R1:W5:Y:S02]  /*be60*/  LDG.E.LTC128B R58, desc[UR24][R6.64] ;  /* 0x00000018063a7981 */ /* 0x000364000c1e1920 */
.L_x_182:
[----:B------:R-:W-:Y:S05]  /*be70*/  BSYNC B1 ;  /* 0x0000000000017941 */ /* 0x000fea0003800000 */
.L_x_181:
[----:B------:R-:W2:Y:S01]  /*be80*/  LDL.LU R18, [R1+0x1c] ;  /* 0x00001c0001127983 */ /* 0x000ea20000300800 */
[----:B------:R-:W-:Y:S01]  /*be90*/  ISETP.GT.AND P2, PT, R50, 0x8, P0 ;  /* 0x000000083200780c */ /* 0x000fe20000744270 */
[----:B-1---5:R-:W-:Y:S01]  /*bea0*/  FMUL R7, R58, UR27 ;  /* 0x0000001b3a077c20 */ /* 0x022fe20008400000 */
[----:B------:R-:W-:Y:S01]  /*beb0*/  IADD3 R2, P0, R2, R56, RZ ;  /* 0x0000003802027210 */ /* 0x000fe20007f1e0ff */
[----:B------:R-:W-:Y:S01]  /*bec0*/  IMAD.WIDE.U32 R4, R0, UR6, R8 ;  /* 0x0000000600047c25 */ /* 0x000fe2000f8e0008 */
[----:B------:R-:W-:Y:S03]  /*bed0*/  BSSY B1, `(.L_x_183) ;  /* 0x000000d000017945 */ /* 0x000fe60003800000 */
[----:B------:R-:W-:Y:S01]  /*bee0*/  IMAD.X R3, R3, 0x1, R33, P0 ;  /* 0x0000000103037824 */ /* 0x000fe200000e0621 */
[----:B------:R-:W-:Y:S01]  /*bef0*/  LEA R6, P0, R4, UR8, 0x2 ;  /* 0x0000000804067c11 */ /* 0x000fe2000f8010ff */
[----:B------:R-:W-:-:S04]  /*bf00*/  IMAD.WIDE.U32 R8, R34, R30, R12 ;  /* 0x0000001e22087225 */ /* 0x000fc800078e000c */
[----:B0-----:R-:W-:Y:S01]  /*bf10*/  IMAD.IADD R19, R52, 0x1, R5 ;  /* 0x0000000134137824 */ /* 0x001fe200078e0205 */
[----:B------:R-:W-:Y:S01]  /*bf20*/  IADD3 R8, P4, P6, R178, R8, R36 ;  /* 0x00000008b2087210 */ /* 0x000fe20007e9e024 */
[----:B------:R-:W-:-:S05]  /*bf30*/  IMAD.IADD R5, R53, 0x1, R9 ;  /* 0x0000000135057824 */ /* 0x000fca00078e0209 */
[----:B------:R-:W-:Y:S01]  /*bf40*/  IADD3.X R9, R179, R5, R37, P4, P6 ;  /* 0x00000005b3097210 */ /* 0x000fe200027ec425 */
[----:B--2---:R-:W-:Y:S01]  /*bf50*/  FFMA R21, R18, UR26, R7 ;  /* 0x0000001a12157c23 */ /* 0x004fe20008000007 */
[----:B------:R-:W-:-:S04]  /*bf60*/  LEA.HI.X R7, R4, UR9, R19, 0x2, P0 ;  /* 0x0000000904077c11 */ /* 0x000fc800080f1413 */
[----:B------:R0:W-:Y:S01]  /*bf70*/  @P5 STG.E desc[UR24][R2.64], R21 ;  /* 0x0000001502005986 */ /* 0x0001e2000c101918 */
[----:B------:R-:W-:Y:S05]  /*bf80*/  @!P2 BRA `(.L_x_184) ;  /* 0x000000000004a947 */ /* 0x000fea0003800000 */
[----:B------:R1:W5:Y:S02]  /*bf90*/  LDG.E.LTC128B R58, desc[UR24][R6.64+0x20] ;  /* 0x00002018063a7981 */ /* 0x000364000c1e1920 */
.L_x_184:
[----:B------:R-:W-:Y:S05]  /*bfa0*/  BSYNC B1 ;  /* 0x0000000000017941 */ /* 0x000fea0003800000 */
.L_x_183:
[----:B-1----:R-:W2:Y:S01]  /*bfb0*/  LDL.LU R7, [R1+0x20] ;  /* 0x0000200001077983 */ /* 0x002ea20000300800 */
[----:B-----5:R-:W-:Y:S01]  /*bfc0*/  FMUL R6, R58, UR27 ;  /* 0x0000001b3a067c20 */ /* 0x020fe20008400000 */
[----:B------:R-:W-:Y:S01]  /*bfd0*/  IMAD.WIDE.U32 R4, R0, UR6, R8 ;  /* 0x0000000600047c25 */ /* 0x000fe2000f8e0008 */
[----:B------:R-:W-:Y:S01]  /*bfe0*/  ISETP.GT.AND P1, PT, R50, 0x8, P1 ;  /* 0x000000083200780c */ /* 0x000fe20000f24270 */
[----:B------:R-:W-:Y:S01]  /*bff0*/  BSSY B1, `(.L_x_185) ;  /* 0x000000e000017945 */ /* 0x000fe20003800000 */
[----:B------:R-:W-:Y:S01]  /*c000*/  ISETP.GT.AND P0, PT, R51, 0xd0, PT ;  /* 0x000000d03300780c */ /* 0x000fe20003f04270 */
[----:B------:R-:W-:-:S03]  /*c010*/  IMAD.WIDE.U32 R14, R30, 0x7, R14 ;  /* 0x000000071e0e7825 */ /* 0x000fc600078e000e */
[----:B------:R-:W-:Y:S01]  /*c020*/  ISETP.GT.AND P4, PT, R50, RZ, P0 ;  /* 0x000000ff3200720c */ /* 0x000fe20000784270 */
[----:B------:R-:W-:Y:S02]  /*c030*/  IMAD.IADD R18, R54, 0x1, R15 ;  /* 0x0000000136127824 */ /* 0x000fe400078e020f */
[----:B--2---:R-:W-:Y:S01]  /*c040*/  FFMA R9, R7, UR26, R6 ;  /* 0x0000001a07097c23 */ /* 0x004fe20008000006 */
[----:B------:R-:W-:Y:S01]  /*c050*/  IMAD.IADD R7, R52, 0x1, R5 ;  /* 0x0000000134077824 */ /* 0x000fe200078e0205 */
[----:B------:R-:W-:Y:S02]  /*c060*/  IADD3 R5, P6, R28, R14, RZ ;  /* 0x0000000e1c057210 */ /* 0x000fe40007fde0ff */
[----:B------:R-:W-:Y:S01]  /*c070*/  LEA R6, P5, R4, UR8, 0x2 ;  /* 0x0000000804067c11 */ /* 0x000fe2000f8a10ff */
[----:B------:R1:W-:Y:S02]  /*c080*/  @P2 STG.E desc[UR24][R16.64+0x20], R9 ;  /* 0x0000200910002986 */ /* 0x0003e4000c101918 */
[----:B------:R-:W-:Y:S01]  /*c090*/  IMAD.X R8, R18, 0x1, R29, P6 ;  /* 0x0000000112087824 */ /* 0x000fe200030e061d */
[----:B------:R-:W-:Y:S01]  /*c0a0*/  LEA.HI.X R7, R4, UR9, R7, 0x2, P5 ;  /* 0x0000000904077c11 */ /* 0x000fe2000a8f1407 */
[----:B------:R-:W-:Y:S08]  /*c0b0*/  @!P1 BRA `(.L_x_186) ;  /* 0x0000000000049947 */ /* 0x000ff00003800000 */
[----:B------:R2:W5:Y:S02]  /*c0c0*/  LDG.E.LTC128B R58, desc[UR24][R6.64+0x20] ;  /* 0x00002018063a7981 */ /* 0x000564000c1e1920 */
.L_x_186:
[----:B------:R-:W-:Y:S05]  /*c0d0*/  BSYNC B1 ;  /* 0x0000000000017941 */ /* 0x000fea0003800000 */
.L_x_185:
[----:B--2---:R-:W1:Y:S01]  /*c0e0*/  LDL.LU R7, [R1+0x24] ;  /* 0x0000240001077983 */ /* 0x004e620000300800 */
[----:B-----5:R-:W-:Y:S01]  /*c0f0*/  FMUL R6, R58, UR27 ;  /* 0x0000001b3a067c20 */ /* 0x020fe20008400000 */
[C---:B------:R-:W-:Y:S02]  /*c100*/  LEA R4, P2, R5.reuse, UR8, 0x2 ;  /* 0x0000000805047c11 */ /* 0x040fe4000f8410ff */
[----:B------:R-:W2:Y:S02]  /*c110*/  LDL.LU R19, [R1+0x28] ;  /* 0x0000280001137983 */ /* 0x000ea40000300800 */
[----:B------:R-:W-:Y:S01]  /*c120*/  LEA.HI.X R5, R5, UR9, R8, 0x2, P2 ;  /* 0x0000000905057c11 */ /* 0x000fe200090f1408 */
[----:B-1----:R-:W-:-:S05]  /*c130*/  FFMA R9, R7, UR26, R6 ;  /* 0x0000001a07097c23 */ /* 0x002fca0008000006 */
        /* <DEDUP_REMOVED lines=8> */
[----:B------:R-:W-:Y:S01]  /*c1c0*/  IADD3 R10, P5, R10, R30, RZ ;  /* 0x0000001e0a0a7210 */ /* 0x000fe20007fbe0ff */
[----:B---3--:R-:W-:Y:S01]  /*c1d0*/  IMAD.WIDE.U32 R4, R32, 0x1c, R2 ;  /* 0x0000001c20047825 */ /* 0x008fe200078e0002 */
[----:B------:R-:W-:Y:S02]  /*c1e0*/  ISETP.GT.AND P1, PT, R51, 0xd1, PT ;  /* 0x000000d13300780c */ /* 0x000fe40003f24270 */
[----:B------:R-:W-:Y:S01]  /*c1f0*/  IADD3.X R11, R31, R54, R11, P5, !PT ;  /* 0x000000361f0b7210 */ /* 0x000fe20002ffe40b */
[----:B------:R-:W-:Y:S01]  /*c200*/  IMAD.X R16, R15, 0x1, R29, P2 ;  /* 0x000000010f107824 */ /* 0x000fe200010e061d */
[----:B------:R-:W-:Y:S01]  /*c210*/  LEA R6, P2, R7, UR8, 0x2 ;  /* 0x0000000807067c11 */ /* 0x000fe2000f8410ff */
[----:B------:R-:W-:Y:S01]  /*c220*/  IMAD.IADD R17, R55, 0x1, R5 ;  /* 0x0000000137117824 */ /* 0x000fe200078e0205 */
[----:B------:R-:W-:Y:S01]  /*c230*/  ISETP.GT.AND P5, PT, R50, RZ, P1 ;  /* 0x000000ff3200720c */ /* 0x000fe20000fa4270 */
[----:B-1----:R-:W-:Y:S01]  /*c240*/  IMAD.WIDE.U32 R8, R34, R30, R10 ;  /* 0x0000001e22087225 */ /* 0x002fe200078e000a */
[----:B------:R-:W-:-:S02]  /*c250*/  LEA.HI.X R7, R7, UR9, R16, 0x2, P2 ;  /* 0x0000000907077c11 */ /* 0x000fc400090f1410 */
[----:B------:R-:W-:Y:S01]  /*c260*/  IADD3 R12, P6, R12, R30, RZ ;  /* 0x0000001e0c0c7210 */ /* 0x000fe20007fde0ff */
[----:B------:R-:W-:-:S03]  /*c270*/  IMAD.IADD R5, R53, 0x1, R9 ;  /* 0x0000000135057824 */ /* 0x000fc600078e0209 */
[----:B------:R-:W-:Y:S02]  /*c280*/  IADD3.X R13, R31, R54, R13, P6, !PT ;  /* 0x000000361f0d7210 */ /* 0x000fe400037fe40d */
[----:B------:R-:W-:-:S04]  /*c290*/  IADD3 R8, P2, P6, R178, R8, R36 ;  /* 0x00000008b2087210 */ /* 0x000fc80007e5e024 */
[----:B------:R-:W-:Y:S01]  /*c2a0*/  IADD3.X R9, R179, R5, R37, P2, P6 ;  /* 0x00000005b3097210 */ /* 0x000fe200017ec425 */
[----:B----4-:R-:W-:-:S04]  /*c2b0*/  FMUL R16, R58, UR27 ;  /* 0x0000001b3a107c20 */ /* 0x010fc80008400000 */
[----:B--2---:R-:W-:Y:S01]  /*c2c0*/  FFMA R19, R19, UR26, R16 ;  /* 0x0000001a13137c23 */ /* 0x004fe20008000010 */
[----:B------:R-:W-:-:S05]  /*c2d0*/  IMAD.MOV.U32 R16, RZ, RZ, R4 ;  /* 0x000000ffff107224 */ /* 0x000fca00078e0004 */
[----:B------:R1:W-:Y:S01]  /*c2e0*/  @P4 STG.E desc[UR24][R16.64], R19 ;  /* 0x0000001310004986 */ /* 0x0003e2000c101918 */
[----:B------:R-:W-:Y:S05]  /*c2f0*/  @!P5 BRA `(.L_x_188) ;  /* 0x000000000004d947 */ /* 0x000fea0003800000 */
[----:B------:R2:W5:Y:S02]  /*c300*/  LDG.E.LTC128B R58, desc[UR24][R6.64] ;  /* 0x00000018063a7981 */ /* 0x000564000c1e1920 */
.L_x_188:
[----:B------:R-:W-:Y:S05]  /*c310*/  BSYNC B1 ;  /* 0x0000000000017941 */ /* 0x000fea0003800000 */
.L_x_187:
[----:B------:R-:W3:Y:S01]  /*c320*/  LDL.LU R18, [R1+0x2c] ;  /* 0x00002c0001127983 */ /* 0x000ee20000300800 */
[----:B------:R-:W-:Y:S01]  /*c330*/  ISETP.GT.AND P2, PT, R50, 0x8, P0 ;  /* 0x000000083200780c */ /* 0x000fe20000744270 */
[----:B--2--5:R-:W-:Y:S01]  /*c340*/  FMUL R7, R58, UR27 ;  /* 0x0000001b3a077c20 */ /* 0x024fe20008400000 */
[----:B0-----:R-:W-:Y:S01]  /*c350*/  IADD3 R2, P0, R2, R56, RZ ;  /* 0x0000003802027210 */ /* 0x001fe20007f1e0ff */
[----:B------:R-:W-:Y:S01]  /*c360*/  IMAD.WIDE.U32 R4, R0, UR6, R8 ;  /* 0x0000000600047c25 */ /* 0x000fe2000f8e0008 */
[----:B------:R-:W-:Y:S03]  /*c370*/  BSSY B1, `(.L_x_189) ;  /* 0x000000d000017945 */ /* 0x000fe60003800000 */
[----:B------:R-:W-:Y:S01]  /*c380*/  IMAD.X R3, R3, 0x1, R33, P0 ;  /* 0x0000000103037824 */ /* 0x000fe200000e0621 */
[----:B------:R-:W-:Y:S01]  /*c390*/  LEA R6, P0, R4, UR8, 0x2 ;  /* 0x0000000804067c11 */ /* 0x000fe2000f8010ff */
[----:B------:R-:W-:-:S04]  /*c3a0*/  IMAD.WIDE.U32 R8, R34, R30, R12 ;  /* 0x0000001e22087225 */ /* 0x000fc800078e000c */
[----:B-1----:R-:W-:Y:S01]  /*c3b0*/  IMAD.IADD R19, R52, 0x1, R5 ;  /* 0x0000000134137824 */ /* 0x002fe200078e0205 */
[----:B------:R-:W-:Y:S02]  /*c3c0*/  IADD3 R5, R53, R9, RZ ;  /* 0x0000000935057210 */ /* 0x000fe40007ffe0ff */
[----:B------:R-:W-:-:S04]  /*c3d0*/  IADD3 R8, P4, P6, R178, R8, R36 ;  /* 0x00000008b2087210 */ /* 0x000fc80007e9e024 */
[----:B------:R-:W-:Y:S01]  /*c3e0*/  IADD3.X R9, R179, R5, R37, P4, P6 ;  /* 0x00000005b3097210 */ /* 0x000fe200027ec425 */
[----:B---3--:R-:W-:Y:S01]  /*c3f0*/  FFMA R21, R18, UR26, R7 ;  /* 0x0000001a12157c23 */ /* 0x008fe20008000007 */
[----:B------:R-:W-:-:S04]  /*c400*/  LEA.HI.X R7, R4, UR9, R19, 0x2, P0 ;  /* 0x0000000904077c11 */ /* 0x000fc800080f1413 */
[----:B------:R0:W-:Y:S01]  /*c410*/  @P5 STG.E desc[UR24][R2.64], R21 ;  /* 0x0000001502005986 */ /* 0x0001e2000c101918 */
[----:B------:R-:W-:Y:S05]  /*c420*/  @!P2 BRA `(.L_x_190) ;  /* 0x000000000004a947 */ /* 0x000fea0003800000 */
[----:B------:R1:W5:Y:S02]  /*c430*/  LDG.E.LTC128B R58, desc[UR24][R6.64+0x20] ;  /* 0x00002018063a7981 */ /* 0x000364000c1e1920 */
.L_x_190:
[----:B------:R-:W-:Y:S05]  /*c440*/  BSYNC B1 ;  /* 0x0000000000017941 */ /* 0x000fea0003800000 */
.L_x_189:
        /* <DEDUP_REMOVED lines=18> */
.L_x_192:
[----:B------:R-:W-:Y:S05]  /*c570*/  BSYNC B1 ;  /* 0x0000000000017941 */ /* 0x000fea0003800000 */
.L_x_191:
        /* <DEDUP_REMOVED lines=19> */
[----:B---3--:R-:W-:Y:S01]  /*c6b0*/  IMAD.WIDE.U32 R4, R32, 0x1c, R2 ;  /* 0x0000001c20047825 */ /* 0x008fe200078e0002 */
[----:B------:R-:W-:Y:S02]  /*c6c0*/  ISETP.GT.AND P5, PT, R50, RZ, P1 ;  /* 0x000000ff3200720c */ /* 0x000fe40000fa4270 */
[----:B------:R-:W-:Y:S01]  /*c6d0*/  LEA.HI.X R7, R7, UR9, R16, 0x2, P2 ;  /* 0x0000000907077c11 */ /* 0x000fe200090f1410 */
[----:B------:R-:W-:Y:S01]  /*c6e0*/  IMAD.IADD R17, R55, 0x1, R5 ;  /* 0x0000000137117824 */ /* 0x000fe200078e0205 */
[-C--:B------:R-:W-:Y:S01]  /*c6f0*/  IADD3 R12, P6, R12, R30.reuse, RZ ;  /* 0x0000001e0c0c7210 */ /* 0x080fe20007fde0ff */
[----:B-1----:R-:W-:-:S03]  /*c700*/  IMAD.WIDE.U32 R8, R34, R30, R10 ;  /* 0x0000001e22087225 */ /* 0x002fc600078e000a */
[----:B------:R-:W-:Y:S02]  /*c710*/  IADD3.X R13, R31, R54, R13, P6, !PT ;  /* 0x000000361f0d7210 */ /* 0x000fe400037fe40d */
[----:B------:R-:W-:Y:S02]  /*c720*/  IADD3 R5, R53, R9, RZ ;  /* 0x0000000935057210 */ /* 0x000fe40007ffe0ff */
        /* <DEDUP_REMOVED lines=8> */
.L_x_194:
[----:B------:R-:W-:Y:S05]  /*c7b0*/  BSYNC B1 ;  /* 0x0000000000017941 */ /* 0x000fea0003800000 */
.L_x_193:
        /* <DEDUP_REMOVED lines=10> */
[----:B------:R-:W-:Y:S01]  /*c860*/  IADD3 R8, P4, P6, R178, R8, R36 ;  /* 0x00000008b2087210 */ /* 0x000fe20007e9e024 */
[----:B------:R-:W-:-:S05]  /*c870*/  IMAD.IADD R5, R53, 0x1, R9 ;  /* 0x0000000135057824 */ /* 0x000fca00078e0209 */
[----:B------:R-:W-:Y:S01]  /*c880*/  IADD3.X R9, R179, R5, R37, P4, P6 ;  /* 0x00000005b3097210 */ /* 0x000fe200027ec425 */
[----:B---3--:R-:W-:Y:S01]  /*c890*/  FFMA R21, R18, UR26, R7 ;  /* 0x0000001a12157c23 */ /* 0x008fe20008000007 */
[----:B------:R-:W-:-:S04]  /*c8a0*/  LEA.HI.X R7, R4, UR9, R19, 0x2, P0 ;  /* 0x0000000904077c11 */ /* 0x000fc800080f1413 */
[----:B------:R0:W-:Y:S01]  /*c8b0*/  @P5 STG.E desc[UR24][R2.64], R21 ;  /* 0x0000001502005986 */ /* 0x0001e2000c101918 */
[----:B------:R-:W-:Y:S05]  /*c8c0*/  @!P2 BRA `(.L_x_196) ;  /* 0x000000000004a947 */ /* 0x000fea0003800000 */
[----:B------:R1:W5:Y:S02]  /*c8d0*/  LDG.E.LTC128B R58, desc[UR24][R6.64+0x20] ;  /* 0x00002018063a7981 */ /* 0x000364000c1e1920 */
.L_x_196:
[----:B------:R-:W-:Y:S05]  /*c8e0*/  BSYNC B1 ;  /* 0x0000000000017941 */ /* 0x000fea0003800000 */
.L_x_195:
        /* <DEDUP_REMOVED lines=11> */
[----:B------:R-:W-:Y:S02]  /*c9a0*/  LEA R6, P5, R4, UR8, 0x2 ;  /* 0x0000000804067c11 */ /* 0x000fe4000f8a10ff */
[----:B------:R-:W-:Y:S01]  /*c9b0*/  IADD3 R5, P6, R28, R14, RZ ;  /* 0x0000000e1c057210 */ /* 0x000fe20007fde0ff */
[----:B------:R1:W-:Y:S01]  /*c9c0*/  @P2 STG.E desc[UR24][R16.64+0x20], R9 ;  /* 0x0000200910002986 */ /* 0x0003e2000c101918 */
[----:B------:R-:W-:Y:S02]  /*c9d0*/  LEA.HI.X R7, R4, UR9, R7, 0x2, P5 ;  /* 0x0000000904077c11 */ /* 0x000fe4000a8f1407 */
[----:B------:R-:W-:Y:S01]  /*c9e0*/  IADD3.X R8, R18, R29, RZ, P6, !PT ;  /* 0x0000001d12087210 */ /* 0x000fe200037fe4ff */
[----:B------:R-:W-:Y:S08]  /*c9f0*/  @!P1 BRA `(.L_x_198) ;  /* 0x0000000000049947 */ /* 0x000ff00003800000 */
[----:B------:R2:W5:Y:S02]  /*ca00*/  LDG.E.LTC128B R58, desc[UR24][R6.64+0x20] ;  /* 0x00002018063a7981 */ /* 0x000564000c1e1920 */
.L_x_198:
[----:B------:R-:W-:Y:S05]  /*ca10*/  BSYNC B1 ;  /* 0x0000000000017941 */ /* 0x000fea0003800000 */
.L_x_197:
        /* <DEDUP_REMOVED lines=25> */
[----:B------:R-:W-:Y:S01]  /*cbb0*/  IADD3.X R13, R31, R54, R13, P6, !PT ;  /* 0x000000361f0d7210 */ /* 0x000fe200037fe40d */
[----:B------:R-:W-:Y:S01]  /*cbc0*/  IMAD.IADD R5, R53, 0x1, R9 ;  /* 0x0000000135057824 */ /* 0x000fe200078e0209 */
        /* <DEDUP_REMOVED lines=8> */
.L_x_200:
[----:B------:R-:W-:Y:S05]  /*cc50*/  BSYNC B1 ;  /* 0x0000000000017941 */ /* 0x000fea0003800000 */
.L_x_199:
[----:B------:R-:W3:Y:S01]  /*cc60*/  LDL.LU R18, [R1+0x4c] ;  /* 0x00004c0001127983 */ /* 0x000ee20000300800 */
[----:B------:R-:W-:Y:S01]  /*cc70*/  ISETP.GT.AND P2, PT, R50, 0x8, P0 ;  /* 0x000000083200780c */ /* 0x000fe20000744270 */
[----:B--2--5:R-:W-:Y:S01]  /*cc80*/  FMUL R7, R58, UR27 ;  /* 0x0000001b3a077c20 */ /* 0x024fe20008400000 */
[----:B0-----:R-:W-:Y:S01]  /*cc90*/  IADD3 R2, P0, R2, R56, RZ ;  /* 0x0000003802027210 */ /* 0x001fe20007f1e0ff */
[----:B------:R-:W-:Y:S01]  /*cca0*/  IMAD.WIDE.U32 R4, R0, UR6, R8 ;  /* 0x0000000600047c25 */ /* 0x000fe2000f8e0008 */
[----:B------:R-:W-:Y:S03]  /*ccb0*/  BSSY B1, `(.L_x_201) ;  /* 0x000000d000017945 */ /* 0x000fe60003800000 */
[----:B------:R-:W-:Y:S01]  /*ccc0*/  IMAD.X R3, R3, 0x1, R33, P0 ;  /* 0x0000000103037824 */ /* 0x000fe200000e0621 */
[----:B-1----:R-:W-:Y:S01]  /*ccd0*/  IADD3 R19, R52, R5, RZ ;  /* 0x0000000534137210 */ /* 0x002fe20007ffe0ff */
[----:B------:R-:W-:Y:S01]  /*cce0*/  IMAD.WIDE.U32 R8, R34, R30, R12 ;  /* 0x0000001e22087225 */ /* 0x000fe200078e000c */
[----:B------:R-:W-:-:S03]  /*ccf0*/  LEA R6, P0, R4, UR8, 0x2 ;  /* 0x0000000804067c11 */ /* 0x000fc6000f8010ff */
[----:B------:R-:W-:Y:S01]  /*cd00*/  IMAD.IADD R5, R53, 0x1, R9 ;  /* 0x0000000135057824 */ /* 0x000fe200078e0209 */
[----:B------:R-:W-:-:S04]  /*cd10*/  IADD3 R8, P4, P6, R178, R8, R36 ;  /* 0x00000008b2087210 */ /* 0x000fc80007e9e024 */
[----:B------:R-:W-:Y:S01]  /*cd20*/  IADD3.X R9, R179, R5, R37, P4, P6 ;  /* 0x00000005b3097210 */ /* 0x000fe200027ec425 */
[----:B---3--:R-:W-:Y:S01]  /*cd30*/  FFMA R21, R18, UR26, R7 ;  /* 0x0000001a12157c23 */ /* 0x008fe20008000007 */
[----:B------:R-:W-:-:S04]  /*cd40*/  LEA.HI.X R7, R4, UR9, R19, 0x2, P0 ;  /* 0x0000000904077c11 */ /* 0x000fc800080f1413 */
[----:B------:R0:W-:Y:S01]  /*cd50*/  @P5 STG.E desc[UR24][R2.64], R21 ;  /* 0x0000001502005986 */ /* 0x0001e2000c101918 */
[----:B------:R-:W-:Y:S05]  /*cd60*/  @!P2 BRA `(.L_x_202) ;  /* 0x000000000004a947 */ /* 0x000fea0003800000 */
[----:B------:R1:W5:Y:S02]  /*cd70*/  LDG.E.LTC128B R58, desc[UR24][R6.64+0x20] ;  /* 0x00002018063a7981 */ /* 0x000364000c1e1920 */
.L_x_202:
[----:B------:R-:W-:Y:S05]  /*cd80*/  BSYNC B1 ;  /* 0x0000000000017941 */ /* 0x000fea0003800000 */
.L_x_201:
        /* <DEDUP_REMOVED lines=18> */
.L_x_204:
[----:B------:R-:W-:Y:S05]  /*ceb0*/  BSYNC B1 ;  /* 0x0000000000017941 */ /* 0x000fea0003800000 */
.L_x_203:
        /* <DEDUP_REMOVED lines=22> */
[-C--:B-1----:R-:W-:Y:S01]  /*d020*/  IMAD.WIDE.U32 R8, R34, R30.reuse, R10 ;  /* 0x0000001e22087225 */ /* 0x082fe200078e000a */
[----:B------:R-:W-:Y:S02]  /*d030*/  IADD3 R17, R55, R5, RZ ;  /* 0x0000000537117210 */ /* 0x000fe40007ffe0ff */
        /* <DEDUP_REMOVED lines=11> */
.L_x_206:
[----:B------:R-:W-:Y:S05]  /*d0f0*/  BSYNC B1 ;  /* 0x0000000000017941 */ /* 0x000fea0003800000 */
.L_x_205:
        /* <DEDUP_REMOVED lines=18> */
.L_x_208:
[----:B------:R-:W-:Y:S05]  /*d220*/  BSYNC B1 ;  /* 0x0000000000017941 */ /* 0x000fea0003800000 */
.L_x_207:
[----:B-1----:R-:W2:Y:S01]  /*d230*/  LDL.LU R7, [R1+0x60] ;  /* 0x0000600001077983 */ /* 0x002ea20000300800 */
[----:B-----5:R-:W-:Y:S01]  /*d240*/  FMUL R6, R58, UR27 ;  /* 0x0000001b3a067c20 */ /* 0x020fe20008400000 */
[----:B------:R-:W-:Y:S01]  /*d250*/  IMAD.WIDE.U32 R4, R0, UR6, R8 ;  /* 0x0000000600047c25 */ /* 0x000fe2000f8e0008 */
[----:B------:R-:W-:Y:S01]  /*d260*/  ISETP.GT.AND P1, PT, R50, 0x8, P1 ;  /* 0x000000083200780c */ /* 0x000fe20000f24270 */
[----:B------:R-:W-:Y:S01]  /*d270*/  BSSY B1, `(.L_x_209) ;  /* 0x000000e000017945 */ /* 0x000fe20003800000 */
[----:B------:R-:W-:Y:S01]  /*d280*/  ISETP.GT.AND P0, PT, R51, 0xf0, PT ;  /* 0x000000f03300780c */ /* 0x000fe20003f04270 */
[----:B------:R-:W-:-:S03]  /*d290*/  IMAD.WIDE.U32 R14, R30, 0x7, R14 ;  /* 0x000000071e0e7825 */ /* 0x000fc600078e000e */
[----:B------:R-:W-:Y:S02]  /*d2a0*/  ISETP.GT.AND P4, PT, R50, RZ, P0 ;  /* 0x000000ff3200720c */ /* 0x000fe40000784270 */
[----:B------:R-:W-:Y:S01]  /*d2b0*/  IADD3 R18, R54, R15, RZ ;  /* 0x0000000f36127210 */ /* 0x000fe20007ffe0ff */
        /* <DEDUP_REMOVED lines=9> */
.L_x_210:
[----:B------:R-:W-:Y:S05]  /*d350*/  BSYNC B1 ;  /* 0x0000000000017941 */ /* 0x000fea0003800000 */
.L_x_209:
        /* <DEDUP_REMOVED lines=35> */
.L_x_212:
[----:B------:R-:W-:Y:S05]  /*d590*/  BSYNC B1 ;  /* 0x0000000000017941 */ /* 0x000fea0003800000 */
.L_x_211:
[----:B------:R-:W3:Y:S01]  /*d5a0*/  LDL.LU R18, [R1+0x6c] ;  /* 0x00006c0001127983 */ /* 0x000ee20000300800 */
[----:B------:R-:W-:Y:S01]  /*d5b0*/  ISETP.GT.AND P2, PT, R50, 0x8, P0 ;  /* 0x000000083200780c */ /* 0x000fe20000744270 */
[----:B--2--5:R-:W-:Y:S01]  /*d5c0*/  FMUL R7, R58, UR27 ;  /* 0x0000001b3a077c20 */ /* 0x024fe20008400000 */
[----:B0-----:R-:W-:Y:S01]  /*d5d0*/  IADD3 R2, P0, R2, R56, RZ ;  /* 0x0000003802027210 */ /* 0x001fe20007f1e0ff */
[----:B------:R-:W-:Y:S01]  /*d5e0*/  IMAD.WIDE.U32 R4, R0, UR6, R8 ;  /* 0x0000000600047c25 */ /* 0x000fe2000f8e0008 */
[----:B------:R-:W-:Y:S02]  /*d5f0*/  BSSY B1, `(.L_x_213) ;  /* 0x000000d000017945 */ /* 0x000fe40003800000 */
[----:B------:R-:W-:Y:S01]  /*d600*/  IADD3.X R3, R3, R33, RZ, P0, !PT ;  /* 0x0000002103037210 */ /* 0x000fe200007fe4ff */
[----:B------:R-:W-:Y:S01]  /*d610*/  IMAD.WIDE.U32 R8, R34, R30, R12 ;  /* 0x0000001e22087225 */ /* 0x000fe200078e000c */
[----:B------:R-:W-:-:S03]  /*d620*/  LEA R6, P0, R4, UR8, 0x2 ;  /* 0x0000000804067c11 */ /* 0x000fc6000f8010ff */
        /* <DEDUP_REMOVED lines=9> */
.L_x_214:
[----:B------:R-:W-:Y:S05]  /*d6c0*/  BSYNC B1 ;  /* 0x0000000000017941 */ /* 0x000fea0003800000 */
.L_x_213:
        /* <DEDUP_REMOVED lines=12> */
[C---:B------:R-:W-:Y:S01]  /*d790*/  LEA R6, P5, R4.reuse, UR8, 0x2 ;  /* 0x0000000804067c11 */ /* 0x040fe2000f8a10ff */
[----:B------:R1:W-:Y:S02]  /*d7a0*/  @P2 STG.E desc[UR24][R16.64+0x20], R9 ;  /* 0x0000200910002986 */ /* 0x0003e4000c101918 */
[----:B------:R-:W-:Y:S01]  /*d7b0*/  IMAD.X R8, R19, 0x1, R29, P6 ;  /* 0x0000000113087824 */ /* 0x000fe200030e061d */
[----:B------:R-:W-:Y:S01]  /*d7c0*/  LEA.HI.X R7, R4, UR9, R7, 0x2, P5 ;  /* 0x0000000904077c11 */ /* 0x000fe2000a8f1407 */
[----:B------:R-:W-:Y:S08]  /*d7d0*/  @!P1 BRA `(.L_x_216) ;  /* 0x0000000000049947 */ /* 0x000ff00003800000 */
[----:B------:R2:W5:Y:S02]  /*d7e0*/  LDG.E.LTC128B R58, desc[UR24][R6.64+0x20] ;  /* 0x00002018063a7981 */ /* 0x000564000c1e1920 */
.L_x_216:
[----:B------:R-:W-:Y:S05]  /*d7f0*/  BSYNC B1 ;  /* 0x0000000000017941 */ /* 0x000fea0003800000 */
.L_x_215:
[----:B--2---:R-:W2:Y:S01]  /*d800*/  LDL.LU R7, [R1+0x74] ;  /* 0x0000740001077983 */ /* 0x004ea20000300800 */
[----:B-----5:R-:W-:Y:S01]  /*d810*/  FMUL R6, R58, UR27 ;  /* 0x0000001b3a067c20 */ /* 0x020fe20008400000 */
[C---:B------:R-:W-:Y:S02]  /*d820*/  LEA R4, P2, R5.reuse, UR8, 0x2 ;  /* 0x0000000805047c11 */ /* 0x040fe4000f8410ff */
[----:B------:R-:W3:Y:S02]  /*d830*/  LDL.LU R18, [R1+0x78] ;  /* 0x0000780001127983 */ /* 0x000ee40000300800 */
[----:B------:R-:W-:Y:S01]  /*d840*/  LEA.HI.X R5, R5, UR9, R8, 0x2, P2 ;  /* 0x0000000905057c11 */ /* 0x000fe200090f1408 */
[----:B--2---:R-:W-:-:S05]  /*d850*/  FFMA R15, R7, UR26, R6 ;  /* 0x0000001a070f7c23 */ /* 0x004fca0008000006 */
[----:B------:R0:W-:Y:S04]  /*d860*/  @P1 STG.E desc[UR24][R2.64+0x20], R15 ;  /* 0x0000200f02001986 */ /* 0x0001e8000c101918 */
[----:B------:R-:W2:Y:S01]  /*d870*/  @P4 LDG.E.LTC128B R58, desc[UR24][R4.64] ;  /* 0x00000018043a4981 */ /* 0x000ea2000c1e1920 */
[C---:B------:R-:W-:Y:S01]  /*d880*/  IMAD.WIDE.U32 R10, R30.reuse, 0x7, R10 ;  /* 0x000000071e0a7825 */ /* 0x040fe200078e000a */
[----:B------:R-:W-:Y:S03]  /*d890*/  BSSY B1, `(.L_x_217) ;  /* 0x000001e000017945 */ /* 0x000fe60003800000 */
[----:B------:R-:W-:Y:S01]  /*d8a0*/  IMAD.WIDE.U32 R12, R30, 0x7, R12 ;  /* 0x000000071e0c7825 */ /* 0x000fe200078e000c */
[----:B------:R-:W-:-:S03]  /*d8b0*/  IADD3 R8, P1, R10, R30, RZ ;  /* 0x0000001e0a087210 */ /* 0x000fc60007f3e0ff */
[----:B------:R-:W-:Y:S01]  /*d8c0*/  IMAD.WIDE.U32 R6, R32, 0x1c, R2 ;  /* 0x0000001c20067825 */ /* 0x000fe200078e0002 */
[----:B------:R-:W-:Y:S02]  /*d8d0*/  IADD3 R10, P2, R12, R30, RZ ;  /* 0x0000001e0c0a7210 */ /* 0x000fe40007f5e0ff */
[-C--:B-1----:R-:W-:Y:S01]  /*d8e0*/  IADD3.X R9, R31, R54.reuse, R11, P1, !PT ;  /* 0x000000361f097210 */ /* 0x082fe20000ffe40b */
[----:B------:R-:W-:Y:S01]  /*d8f0*/  IMAD.IADD R17, R55, 0x1, R7 ;  /* 0x0000000137117824 */ /* 0x000fe200078e0207 */
[----:B------:R-:W-:Y:S02]  /*d900*/  IADD3.X R11, R31, R54, R13, P2, !PT ;  /* 0x000000361f0b7210 */ /* 0x000fe400017fe40d */
[----:B------:R-:W-:Y:S01]  /*d910*/  MOV R16, R6 ;  /* 0x0000000600107202 */ /* 0x000fe20000000f00 */
[-C--:B------:R-:W-:Y:S01]  /*d920*/  IMAD.WIDE.U32 R6, R34, R30.reuse, R8 ;  /* 0x0000001e22067225 */ /* 0x080fe200078e0008 */
[-C--:B------:R-:W-:Y:S02]  /*d930*/  IADD3 R14, P2, P5, R28, R30.reuse, R14 ;  /* 0x0000001e1c0e7210 */ /* 0x080fe40007d5e00e */
[----:B------:R-:W-:Y:S01]  /*d940*/  ISETP.GT.AND P1, PT, R51, 0xf9, PT ;  /* 0x000000f93300780c */ /* 0x000fe20003f24270 */
[----:B------:R-:W-:Y:S01]  /*d950*/  IMAD.WIDE.U32 R34, R34, R30, R10 ;  /* 0x0000001e22227225 */ /* 0x000fe200078e000a */
[----:B------:R-:W-:-:S02]  /*d960*/  IADD3.X R29, R29, R31, R19, P2, P5 ;  /* 0x0000001f1d1d7210 */ /* 0x000fc400017ea413 */
[----:B------:R-:W-:Y:S01]  /*d970*/  IADD3 R6, P5, P2, R178, R6, R36 ;  /* 0x00000006b2067210 */ /* 0x000fe20007abe024 */
[C---:B------:R-:W-:Y:S02]  /*d980*/  IMAD.IADD R7, R53.reuse, 0x1, R7 ;  /* 0x0000000135077824 */ /* 0x040fe400078e0207 */
[----:B------:R-:W-:-:S03]  /*d990*/  IMAD.IADD R35, R53, 0x1, R35 ;  /* 0x0000000135237824 */ /* 0x000fc600078e0223 */
[----:B------:R-:W-:Y:S02]  /*d9a0*/  IADD3.X R7, R179, R7, R37, P5, P2 ;  /* 0x00000007b3077210 */ /* 0x000fe40002fe4425 */
[----:B------:R-:W-:Y:S01]  /*d9b0*/  IADD3 R8, P5, P2, R178, R34, R36 ;  /* 0x00000022b2087210 */ /* 0x000fe20007abe024 */
[----:B--2---:R-:W-:-:S04]  /*d9c0*/  FMUL R4, R58, UR27 ;  /* 0x0000001b3a047c20 */ /* 0x004fc80008400000 */
[----:B---3--:R-:W-:Y:S01]  /*d9d0*/  FFMA R11, R18, UR26, R4 ;  /* 0x0000001a120b7c23 */ /* 0x008fe20008000004 */
[----:B------:R-:W-:-:S04]  /*d9e0*/  LEA R4, P6, R14, UR8, 0x2 ;  /* 0x000000080e047c11 */ /* 0x000fc8000f8c10ff */
[----:B------:R-:W-:Y:S01]  /*d9f0*/  LEA.HI.X R5, R14, UR9, R29, 0x2, P6 ;  /* 0x000000090e057c11 */ /* 0x000fe2000b0f141d */
[----:B------:R1:W-:Y:S01]  /*da00*/  @P4 STG.E desc[UR24][R16.64], R11 ;  /* 0x0000000b10004986 */ /* 0x0003e2000c101918 */
[----:B------:R-:W-:Y:S02]  /*da10*/  ISETP.GT.AND P6, PT, R50, RZ, P1 ;  /* 0x000000ff3200720c */ /* 0x000fe40000fc4270 */
[----:B------:R-:W-:-:S05]  /*da20*/  IADD3 R56, P4, R2, R56, RZ ;  /* 0x0000003802387210 */ /* 0x000fca0007f9e0ff */
[----:B------:R-:W-:Y:S02]  /*da30*/  IMAD.X R57, R3, 0x1, R33, P4 ;  /* 0x0000000103397824 */ /* 0x000fe400020e0621 */
[----:B0-----:R-:W-:-:S04]  /*da40*/  IMAD.WIDE.U32 R2, R0, UR6, R6 ;  /* 0x0000000600027c25 */ /* 0x001fc8000f8e0006 */
[----:B-1----:R-:W-:Y:S05]  /*da50*/  @!P6 BRA `(.L_x_218) ;  /* 0x000000000004e947 */ /* 0x002fea0003800000 */
[----:B------:R0:W5:Y:S02]  /*da60*/  LDG.E.LTC128B R58, desc[UR24][R4.64] ;  /* 0x00000018043a7981 */ /* 0x000164000c1e1920 */
.L_x_218:
[----:B------:R-:W-:Y:S05]  /*da70*/  BSYNC B1 ;  /* 0x0000000000017941 */ /* 0x000fea0003800000 */
.L_x_217:
[----:B------:R-:W2:Y:S01]  /*da80*/  LDL.LU R6, [R1+0x7c] ;  /* 0x00007c0001067983 */ /* 0x000ea20000300800 */
[----:B0----5:R-:W-:Y:S01]  /*da90*/  FMUL R5, R58, UR27 ;  /* 0x0000001b3a057c20 */ /* 0x021fe20008400000 */
[----:B------:R-:W-:Y:S01]  /*daa0*/  ISETP.GT.AND P0, PT, R50, 0x8, P0 ;  /* 0x000000083200780c */ /* 0x000fe20000704270 */
[----:B------:R-:W-:Y:S01]  /*dab0*/  IMAD.IADD R3, R52, 0x1, R3 ;  /* 0x0000000134037824 */ /* 0x000fe200078e0203 */
[----:B------:R-:W-:Y:S01]  /*dac0*/  LEA R4, P4, R2, UR8, 0x2 ;  /* 0x0000000802047c11 */ /* 0x000fe2000f8810ff */
[----:B------:R-:W-:Y:S01]  /*dad0*/  BSSY B1, `(.L_x_219) ;  /* 0x0000007000017945 */ /* 0x000fe20003800000 */
[----:B------:R-:W-:Y:S01]  /*dae0*/  IADD3.X R9, R179, R35, R37, P5, P2 ;  /* 0x00000023b3097210 */ /* 0x000fe20002fe4425 */
[----:B--2---:R-:W-:Y:S01]  /*daf0*/  FFMA R7, R6, UR26, R5 ;  /* 0x0000001a06077c23 */ /* 0x004fe20008000005 */
[----:B------:R-:W-:-:S04]  /*db00*/  LEA.HI.X R5, R2, UR9, R3, 0x2, P4 ;  /* 0x0000000902057c11 */ /* 0x000fc8000a0f1403 */
[----:B------:R0:W-:Y:S03]  /*db10*/  @P6 STG.E desc[UR24][R56.64], R7 ;  /* 0x0000000738006986 */ /* 0x0001e6000c101918 */
[----:B------:R-:W-:Y:S05]  /*db20*/  @!P0 BRA `(.L_x_220) ;  /* 0x0000000000048947 */ /* 0x000fea0003800000 */
[----:B------:R1:W5:Y:S02]  /*db30*/  LDG.E.LTC128B R58, desc[UR24][R4.64+0x20] ;  /* 0x00002018043a7981 */ /* 0x000364000c1e1920 */
.L_x_220:
[----:B------:R-:W-:Y:S05]  /*db40*/  BSYNC B1 ;  /* 0x0000000000017941 */ /* 0x000fea0003800000 */
.L_x_219:
[----:B-1----:R-:W0:Y:S01]  /*db50*/  LDL.LU R5, [R1+0x80] ;  /* 0x0000800001057983 */ /* 0x002e220000300800 */
[----:B------:R-:W-:Y:S01]  /*db60*/  ISETP.GT.AND P1, PT, R50, 0x8, P1 ;  /* 0x000000083200780c */ /* 0x000fe20000f24270 */
[----:B-----5:R-:W-:Y:S01]  /*db70*/  FMUL R4, R58, UR27 ;  /* 0x0000001b3a047c20 */ /* 0x020fe20008400000 */
[----:B------:R-:W-:Y:S01]  /*db80*/  IMAD.WIDE.U32 R2, R0, UR6, R8 ;  /* 0x0000000600027c25 */ /* 0x000fe2000f8e0008 */
[----:B------:R-:W-:Y:S03]  /*db90*/  BSSY B1, `(.L_x_221) ;  /* 0x0000008000017945 */ /* 0x000fe60003800000 */
[----:B------:R-:W-:Y:S02]  /*dba0*/  IMAD.IADD R3, R52, 0x1, R3 ;  /* 0x0000000134037824 */ /* 0x000fe400078e0203 */
[----:B0-----:R-:W-:-:S05]  /*dbb0*/  FFMA R7, R5, UR26, R4 ;  /* 0x0000001a05077c23 */ /* 0x001fca0008000004 */
[----:B------:R0:W-:Y:S01]  /*dbc0*/  @P0 STG.E desc[UR24][R16.64+0x20], R7 ;  /* 0x0000200710000986 */ /* 0x0001e2000c101918 */
[----:B------:R-:W-:-:S04]  /*dbd0*/  LEA R4, P0, R2, UR8, 0x2 ;  /* 0x0000000802047c11 */ /* 0x000fc8000f8010ff */
[----:B------:R-:W-:Y:S01]  /*dbe0*/  LEA.HI.X R5, R2, UR9, R3, 0x2, P0 ;  /* 0x0000000902057c11 */ /* 0x000fe200080f1403 */
[----:B------:R-:W-:Y:S08]  /*dbf0*/  @!P1 BRA `(.L_x_222) ;  /* 0x0000000000049947 */ /* 0x000ff00003800000 */
[----:B------:R1:W5:Y:S02]  /*dc00*/  LDG.E.LTC128B R58, desc[UR24][R4.64+0x20] ;  /* 0x00002018043a7981 */ /* 0x000364000c1e1920 */
.L_x_222:
[----:B------:R-:W-:Y:S05]  /*dc10*/  BSYNC B1 ;  /* 0x0000000000017941 */ /* 0x000fea0003800000 */
.L_x_221:
[----:B------:R-:W2:Y:S01]  /*dc20*/  LDL.LU R0, [R1+0xa4] ;  /* 0x0000a40001007983 */ /* 0x000ea20000300800 */
[----:B-----5:R-:W-:-:S04]  /*dc30*/  FMUL R58, R58, UR27 ;  /* 0x0000001b3a3a7c20 */ /* 0x020fc80008400000 */
[----:B--2---:R-:W-:Y:S01]  /*dc40*/  FFMA R3, R0, UR26, R58 ;  /* 0x0000001a00037c23 */ /* 0x004fe2000800003a */
[----:B------:R-:W-:Y:S06]  /*dc50*/  @!P1 BRA `(.L_x_223) ;  /* 0x0000002400b89947 */ /* 0x000fec0003800000 */
[----:B------:R2:W-:Y:S01]  /*dc60*/  STG.E desc[UR24][R56.64+0x20], R3 ;  /* 0x0000200338007986 */ /* 0x0005e2000c101918 */
[----:B------:R-:W-:Y:S05]  /*dc70*/  BRA `(.L_x_223) ;  /* 0x0000002400b07947 */ /* 0x000fea0003800000 */
.L_x_32:
[----:B------:R-:W-:Y:S01]  /*dc80*/  ISETP.GT.AND P0, PT, R51, 0x1, PT ;  /* 0x000000013300780c */ /* 0x000fe20003f04270 */
[----:B------:R-:W-:Y:S01]  /*dc90*/  ULDC.64 UR6, c[0x0][0x6c0] ;  /* 0x0001b00000067ab9 */ /* 0x000fe20000000a00 */
[----:B-----5:R-:W2:Y:S01]  /*dca0*/  LDL.LU R0, [R1+0x14] ;  /* 0x0000140001007983 */ /* 0x020ea20000300800 */
[----:B------:R-:W-:Y:S01]  /*dcb0*/  LEA R26, P5, R24, UR6, 0x2 ;  /* 0x00000006181a7c11 */ /* 0x000fe2000f8a10ff */
[----:B------:R-:W-:Y:S01]  /*dcc0*/  FMUL R29, R228, UR26 ;  /* 0x0000001ae41d7c20 */ /* 0x000fe20008400000 */
[C---:B------:R-:W-:Y:S01]  /*dcd0*/  ISETP.GT.AND P4, PT, R50.reuse, RZ, P0 ;  /* 0x000000ff3200720c */ /* 0x040fe20000784270 */
[----:B------:R-:W-:Y:S01]  /*dce0*/  FMUL R227, R227, UR26 ;  /* 0x0000001ae3e37c20 */ /* 0x000fe20008400000 */
[----:B------:R-:W-:Y:S01]  /*dcf0*/  ISETP.GT.AND P1, PT, R50, 0x8, P1 ;  /* 0x000000083200780c */ /* 0x000fe20000f24270 */
[----:B------:R-:W-:Y:S01]  /*dd00*/  FMUL R31, R226, UR26 ;  /* 0x0000001ae21f7c20 */ /* 0x000fe20008400000 */
[----:B------:R-:W-:Y:S01]  /*dd10*/  LEA.HI.X R27, R24, UR7, R45, 0x2, P5 ;  /* 0x00000007181b7c11 */ /* 0x000fe2000a8f142d */
[----:B------:R-:W-:Y:S01]  /*dd20*/  FMUL R225, R225, UR26 ;  /* 0x0000001ae1e17c20 */ /* 0x000fe20008400000 */
[C---:B------:R-:W-:Y:S01]  /*dd30*/  LEA R24, P5, R32.reuse, R26, 0x2 ;  /* 0x0000001a20187211 */ /* 0x040fe200078a10ff */
[----:B------:R-:W-:Y:S01]  /*dd40*/  IMAD.SHL.U32 R37, R32, 0x20, RZ ;  /* 0x0000002020257824 */ /* 0x000fe200078e00ff */
[----:B------:R-:W-:Y:S01]  /*dd50*/  ISETP.GT.AND P0, PT, R50, 0x8, P0 ;  /* 0x000000083200780c */ /* 0x000fe20000704270 */
[----:B------:R3:W-:Y:S01]  /*dd60*/  @P2 STG.E desc[UR24][R26.64], R29 ;  /* 0x0000001d1a002986 */ /* 0x0007e2000c101918 */
[----:B------:R-:W-:-:S02]  /*dd70*/  LEA.HI.X R25, R32, R27, R33, 0x2, P5 ;  /* 0x0000001b20197211 */ /* 0x000fc400028f1421 */
[----:B------:R-:W-:Y:S01]  /*dd80*/  SHF.L.U64.HI R39, R32, 0x5, R33 ;  /* 0x0000000520277819 */ /* 0x000fe20000010221 */
[----:B------:R-:W-:Y:S01]  /*dd90*/  FMUL R35, R224, UR26 ;  /* 0x0000001ae0237c20 */ /* 0x000fe20008400000 */
[----:B------:R-:W-:Y:S01]  /*dda0*/  FMUL R223, R223, UR26 ;  /* 0x0000001adfdf7c20 */ /* 0x000fe20008400000 */
[----:B------:R-:W-:Y:S04]  /*ddb0*/  @P4 STG.E desc[UR24][R24.64], R227 ;  /* 0x000000e318004986 */ /* 0x000fe8000c101918 */
[----:B------:R4:W-:Y:S01]  /*ddc0*/  @P1 STG.E desc[UR24][R26.64+0x20], R31 ;  /* 0x0000201f1a001986 */ /* 0x0009e2000c101918 */
[----:B------:R-:W-:-:S03]  /*ddd0*/  ISETP.GT.AND P1, PT, R51, 0x8, PT ;  /* 0x000000083300780c */ /* 0x000fc60003f24270 */
[----:B------:R0:W-:Y:S01]  /*dde0*/  @P0 STG.E desc[UR24][R24.64+0x20], R225 ;  /* 0x000020e118000986 */ /* 0x0001e2000c101918 */
[----:B------:R-:W-:Y:S02]  /*ddf0*/  ISETP.GT.AND P0, PT, R51, 0x9, PT ;  /* 0x000000093300780c */ /* 0x000fe40003f04270 */
[C---:B------:R-:W-:Y:S01]  /*de00*/  ISETP.GT.AND P4, PT, R50.reuse, RZ, P1 ;  /* 0x000000ff3200720c */ /* 0x040fe20000f84270 */
[----:B------:R-:W-:Y:S01]  /*de10*/  IMAD R33, R33, 0x1c, RZ ;  /* 0x0000001c21217824 */ /* 0x000fe200078e02ff */
[----:B------:R-:W-:Y:S01]  /*de20*/  ISETP.GT.AND P5, PT, R50, RZ, P0 ;  /* 0x000000ff3200720c */ /* 0x000fe200007a4270 */
[----:B---3--:R-:W-:Y:S01]  /*de30*/  IMAD.WIDE.U32 R28, R32, 0x1c, R24 ;  /* 0x0000001c201c7825 */ /* 0x008fe200078e0018 */
[----:B------:R-:W-:-:S03]  /*de40*/  ISETP.GT.AND P1, PT, R50, 0x8, P1 ;  /* 0x000000083200780c */ /* 0x000fc60000f24270 */
[----:B------:R-:W-:Y:S01]  /*de50*/  FMUL R221, R221, UR26 ;  /* 0x0000001adddd7c20 */ /* 0x000fe20008400000 */
[----:B----4-:R-:W-:Y:S01]  /*de60*/  IADD3 R26, P2, R37, R24, RZ ;  /* 0x00000018251a7210 */ /* 0x010fe20007f5e0ff */
[----:B------:R-:W-:Y:S01]  /*de70*/  IMAD.IADD R29, R33, 0x1, R29 ;  /* 0x00000001211d7824 */ /* 0x000fe200078e021d */
[----:B------:R-:W-:Y:S01]  /*de80*/  ISETP.GT.AND P0, PT, R50, 0x8, P0 ;  /* 0x000000083200780c */ /* 0x000fe20000704270 */
[----:B------:R-:W-:Y:S01]  /*de90*/  FMUL R41, R220, UR26 ;  /* 0x0000001adc297c20 */ /* 0x000fe20008400000 */
[----:B------:R-:W-:Y:S01]  /*dea0*/  IADD3.X R27, R39, R25, RZ, P2, !PT ;  /* 0x00000019271b7210 */ /* 0x000fe200017fe4ff */
[----:B------:R-:W-:Y:S01]  /*deb0*/  FMUL R219, R219, UR26 ;  /* 0x0000001adbdb7c20 */ /* 0x000fe20008400000 */
[C---:B------:R-:W-:Y:S01]  /*dec0*/  ISETP.GT.AND P2, PT, R51.reuse, 0x10, PT ;  /* 0x000000103300780c */ /* 0x040fe20003f44270 */
[----:B------:R-:W-:Y:S01]  /*ded0*/  @P4 STG.E desc[UR24][R28.64], R35 ;  /* 0x000000231c004986 */ /* 0x000fe2000c101918 */
[----:B------:R-:W-:Y:S01]  /*dee0*/  ISETP.GT.AND P4, PT, R51, 0x11, PT ;  /* 0x000000113300780c */ /* 0x000fe20003f84270 */
[----:B------:R-:W-:Y:S01]  /*def0*/  FMUL R31, R222, UR26 ;  /* 0x0000001ade1f7c20 */ /* 0x000fe20008400000 */
[C---:B------:R-:W-:Y:S01]  /*df00*/  ISETP.GT.AND P6, PT, R50.reuse, RZ, P2 ;  /* 0x000000ff3200720c */ /* 0x040fe200017c4270 */
[----:B------:R-:W-:Y:S01]  /*df10*/  @P5 STG.E desc[UR24][R26.64], R223 ;  /* 0x000000df1a005986 */ /* 0x000fe2000c101918 */
[----:B------:R-:W-:Y:S01]  /*df20*/  ISETP.GT.AND P5, PT, R50, RZ, P4 ;  /* 0x000000ff3200720c */ /* 0x000fe200027a4270 */
[----:B0-----:R-:W-:Y:S01]  /*df30*/  IMAD.WIDE.U32 R24, R32, 0x1c, R26 ;  /* 0x0000001c20187825 */ /* 0x001fe200078e001a */
[----:B------:R-:W-:Y:S01]  /*df40*/  ISETP.GT.AND P2, PT, R50, 0x8, P2 ;  /* 0x000000083200780c */ /* 0x000fe20001744270 */
[----:B------:R0:W-:Y:S02]  /*df50*/  @P1 STG.E desc[UR24][R28.64+0x20], R31 ;  /* 0x0000201f1c001986 */ /* 0x0001e4000c101918 */
[----:B------:R-:W-:-:S02]  /*df60*/  IMAD.IADD R25, R33, 0x1, R25 ;  /* 0x0000000121197824 */ /* 0x000fc400078e0219 */
[----:B------:R3:W-:Y:S01]  /*df70*/  @P0 STG.E desc[UR24][R26.64+0x20], R221 ;  /* 0x000020dd1a000986 */ /* 0x0007e2000c101918 */
[----:B------:R-:W-:Y:S01]  /*df80*/  ISETP.GT.AND P0, PT, R51, 0x18, PT ;  /* 0x000000183300780c */ /* 0x000fe20003f04270 */
[----:B------:R-:W-:Y:S01]  /*df90*/  FMUL R217, R217, UR26 ;  /* 0x0000001ad9d97c20 */ /* 0x000fe20008400000 */
[----:B------:R-:W-:Y:S01]  /*dfa0*/  FMUL R215, R215, UR26 ;  /* 0x0000001ad7d77c20 */ /* 0x000fe20008400000 */
[----:B------:R-:W-:Y:S01]  /*dfb0*/  FMUL R213, R213, UR26 ;  /* 0x0000001ad5d57c20 */ /* 0x000fe20008400000 */
[----:B------:R-:W-:Y:S01]  /*dfc0*/  FMUL R43, R212, UR26 ;  /* 0x0000001ad42b7c20 */ /* 0x000fe20008400000 */
[----:B------:R-:W-:Y:S01]  /*dfd0*/  FMUL R211, R211, UR26 ;  /* 0x0000001ad3d37c20 */ /* 0x000fe20008400000 */
[----:B------:R-:W-:Y:S01]  /*dfe0*/  FMUL R209, R209, UR26 ;  /* 0x0000001ad1d17c20 */ /* 0x000fe20008400000 */
[----:B0-----:R-:W-:Y:S01]  /*dff0*/  IADD3 R28, P1, R37, R26, RZ ;  /* 0x0000001a251c7210 */ /* 0x001fe20007f3e0ff */
[----:B------:R-:W-:Y:S01]  /*e000*/  FMUL R31, R218, UR26 ;  /* 0x0000001ada1f7c20 */ /* 0x000fe20008400000 */
[----:B------:R-:W-:Y:S01]  /*e010*/  FMUL R207, R207, UR26 ;  /* 0x0000001acfcf7c20 */ /* 0x000fe20008400000 */
[----:B------:R-:W4:Y:S02]  /*e020*/  LDL.LU R226, [R1+0x10] ;  /* 0x0000100001e27983 */ /* 0x000f240000300800 */
[----:B------:R-:W-:Y:S01]  /*e030*/  IMAD.X R29, R39, 0x1, R27, P1 ;  /* 0x00000001271d7824 */ /* 0x000fe200008e061b */
[----:B------:R-:W-:Y:S01]  /*e040*/  ISETP.GT.AND P1, PT, R51, 0x19, PT ;  /* 0x000000193300780c */ /* 0x000fe20003f24270 */
[----:B------:R0:W-:Y:S01]  /*e050*/  @P6 STG.E desc[UR24][R24.64], R41 ;  /* 0x0000002918006986 */ /* 0x0001e2000c101918 */
[----:B------:R-:W-:-:S02]  /*e060*/  ISETP.GT.AND P4, PT, R50, 0x8, P4 ;  /* 0x000000083200780c */ /* 0x000fc40002784270 */
[C---:B------:R-:W-:Y:S01]  /*e070*/  ISETP.GT.AND P6, PT, R50.reuse, RZ, P0 ;  /* 0x000000ff3200720c */ /* 0x040fe200007c4270 */
[----:B------:R-:W-:Y:S01]  /*e080*/  @P5 STG.E desc[UR24][R28.64], R219 ;  /* 0x000000db1c005986 */ /* 0x000fe2000c101918 */
[----:B------:R-:W-:Y:S01]  /*e090*/  ISETP.GT.AND P5, PT, R50, RZ, P1 ;  /* 0x000000ff3200720c */ /* 0x000fe20000fa4270 */
[----:B---3--:R-:W-:Y:S02]  /*e0a0*/  IMAD.WIDE.U32 R26, R32, 0x1c, R28 ;  /* 0x0000001c201a7825 */ /* 0x008fe400078e001c */
[----:B------:R3:W-:Y:S02]  /*e0b0*/  @P2 STG.E desc[UR24][R24.64+0x20], R31 ;  /* 0x0000201f18002986 */ /* 0x0007e4000c101918 */
[----:B------:R-:W-:Y:S02]  /*e0c0*/  IMAD.IADD R27, R33, 0x1, R27 ;  /* 0x00000001211b7824 */ /* 0x000fe400078e021b */
[----:B0-----:R-:W-:Y:S01]  /*e0d0*/  FMUL R41, R216, UR26 ;  /* 0x0000001ad8297c20 */ /* 0x001fe20008400000 */
[----:B------:R-:W-:Y:S01]  /*e0e0*/  FMUL R45, R210, UR26 ;  /* 0x0000001ad22d7c20 */ /* 0x000fe20008400000 */
[----:B------:R-:W-:Y:S01]  /*e0f0*/  FMUL R205, R205, UR26 ;  /* 0x0000001acdcd7c20 */ /* 0x000fe20008400000 */
[----:B------:R-:W-:Y:S01]  /*e100*/  FMUL R203, R203, UR26 ;  /* 0x0000001acbcb7c20 */ /* 0x000fe20008400000 */
[----:B------:R-:W-:Y:S01]  /*e110*/  FMUL R201, R201, UR26 ;  /* 0x0000001ac9c97c20 */ /* 0x000fe20008400000 */
[----:B------:R-:W-:Y:S01]  /*e120*/  FMUL R199, R199, UR26 ;  /* 0x0000001ac7c77c20 */ /* 0x000fe20008400000 */
[----:B------:R-:W-:Y:S01]  /*e130*/  FMUL R197, R197, UR26 ;  /* 0x0000001ac5c57c20 */ /* 0x000fe20008400000 */
[----:B------:R-:W-:Y:S01]  /*e140*/  FMUL R195, R195, UR26 ;  /* 0x0000001ac3c37c20 */ /* 0x000fe20008400000 */
[----:B---3--:R-:W-:Y:S01]  /*e150*/  IADD3 R24, P2, R37, R28, RZ ;  /* 0x0000001c25187210 */ /* 0x008fe20007f5e0ff */
[----:B------:R0:W-:Y:S04]  /*e160*/  @P4 STG.E desc[UR24][R28.64+0x20], R217 ;  /* 0x000020d91c004986 */ /* 0x0001e8000c101918 */
[----:B------:R-:W-:Y:S01]  /*e170*/  IMAD.X R25, R39, 0x1, R29, P2 ;  /* 0x0000000127197824 */ /* 0x000fe200010e061d */
[----:B------:R-:W-:Y:S01]  /*e180*/  ISETP.GT.AND P2, PT, R51, 0x20, PT ;  /* 0x000000203300780c */ /* 0x000fe20003f44270 */
[----:B------:R3:W-:Y:S01]  /*e190*/  @P6 STG.E desc[UR24][R26.64], R41 ;  /* 0x000000291a006986 */ /* 0x0007e2000c101918 */
[----:B------:R-:W-:-:S02]  /*e1a0*/  ISETP.GT.AND P0, PT, R50, 0x8, P0 ;  /* 0x000000083200780c */ /* 0x000fc40000704270 */
[C---:B------:R-:W-:Y:S01]  /*e1b0*/  ISETP.GT.AND P1, PT, R50.reuse, 0x8, P1 ;  /* 0x000000083200780c */ /* 0x040fe20000f24270 */
[----:B------:R-:W-:Y:S01]  /*e1c0*/  @P5 STG.E desc[UR24][R24.64], R215 ;  /* 0x000000d718005986 */ /* 0x000fe2000c101918 */
[----:B------:R-:W-:Y:S02]  /*e1d0*/  ISETP.GT.AND P5, PT, R50, RZ, P2 ;  /* 0x000000ff3200720c */ /* 0x000fe400017a4270 */
[----:B0-----:R-:W-:Y:S01]  /*e1e0*/  IADD3 R28, P6, R37, R24, RZ ;  /* 0x00000018251c7210 */ /* 0x001fe20007fde0ff */
[----:B------:R-:W-:Y:S01]  /*e1f0*/  FMUL R47, R194, UR26 ;  /* 0x0000001ac22f7c20 */ /* 0x000fe20008400000 */
[----:B------:R-:W-:Y:S01]  /*e200*/  ISETP.GT.AND P4, PT, R51, 0x21, PT ;  /* 0x000000213300780c */ /* 0x000fe20003f84270 */
[----:B------:R-:W-:-:S04]  /*e210*/  IMAD.WIDE.U32 R34, R32, 0x1c, R24 ;  /* 0x0000001c20227825 */ /* 0x000fc800078e0018 */
[----:B------:R-:W-:Y:S01]  /*e220*/  FMUL R193, R193, UR26 ;  /* 0x0000001ac1c17c20 */ /* 0x000fe20008400000 */
[----:B---3--:R-:W-:Y:S01]  /*e230*/  FMUL R41, R214, UR26 ;  /* 0x0000001ad6297c20 */ /* 0x008fe20008400000 */
[----:B------:R-:W-:Y:S01]  /*e240*/  FMUL R191, R191, UR26 ;  /* 0x0000001abfbf7c20 */ /* 0x000fe20008400000 */
[----:B------:R-:W-:Y:S01]  /*e250*/  IMAD.X R29, R39, 0x1, R25, P6 ;  /* 0x00000001271d7824 */ /* 0x000fe200030e0619 */
[----:B------:R-:W-:Y:S01]  /*e260*/  ISETP.GT.AND P6, PT, R50, RZ, P4 ;  /* 0x000000ff3200720c */ /* 0x000fe200027c4270 */
[----:B------:R-:W-:Y:S01]  /*e270*/  FMUL R189, R189, UR26 ;  /* 0x0000001abdbd7c20 */ /* 0x000fe20008400000 */
[----:B------:R-:W-:Y:S01]  /*e280*/  IADD3 R35, R33, R35, RZ ;  /* 0x0000002321237210 */ /* 0x000fe20007ffe0ff */
[----:B------:R-:W-:Y:S04]  /*e290*/  @P0 STG.E desc[UR24][R26.64+0x20], R41 ;  /* 0x000020291a000986 */ /* 0x000fe8000c101918 */
[----:B------:R0:W-:Y:S01]  /*e2a0*/  @P1 STG.E desc[UR24][R24.64+0x20], R213 ;  /* 0x000020d518001986 */ /* 0x0001e2000c101918 */
[----:B------:R-:W-:-:S03]  /*e2b0*/  ISETP.GT.AND P1, PT, R51, 0x28, PT ;  /* 0x000000283300780c */ /* 0x000fc60003f24270 */
[----:B------:R-:W-:Y:S01]  /*e2c0*/  @P5 STG.E desc[UR24][R34.64], R43 ;  /* 0x0000002b22005986 */ /* 0x000fe2000c101918 */
[C---:B------:R-:W-:Y:S02]  /*e2d0*/  ISETP.GT.AND P2, PT, R50.reuse, 0x8, P2 ;  /* 0x000000083200780c */ /* 0x040fe40001744270 */
[----:B------:R-:W-:Y:S01]  /*e2e0*/  ISETP.GT.AND P0, PT, R51, 0x29, PT ;  /* 0x000000293300780c */ /* 0x000fe20003f04270 */
[----:B------:R-:W-:Y:S01]  /*e2f0*/  @P6 STG.E desc[UR24][R28.64], R211 ;  /* 0x000000d31c006986 */ /* 0x000fe2000c101918 */
[----:B0-----:R-:W-:Y:S01]  /*e300*/  IADD3 R24, P5, R37, R28, RZ ;  /* 0x0000001c25187210 */ /* 0x001fe20007fbe0ff */
[----:B------:R-:W-:Y:S01]  /*e310*/  FMUL R187, R187, UR26 ;  /* 0x0000001abbbb7c20 */ /* 0x000fe20008400000 */
[C---:B------:R-:W-:Y:S01]  /*e320*/  ISETP.GT.AND P4, PT, R50.reuse, 0x8, P4 ;  /* 0x000000083200780c */ /* 0x040fe20002784270 */
[----:B------:R-:W-:Y:S01]  /*e330*/  FMUL R185, R185, UR26 ;  /* 0x0000001ab9b97c20 */ /* 0x000fe20008400000 */
[C---:B------:R-:W-:Y:S01]  /*e340*/  ISETP.GT.AND P6, PT, R50.reuse, RZ, P1 ;  /* 0x000000ff3200720c */ /* 0x040fe20000fc4270 */
[--C-:B------:R-:W-:Y:S01]  /*e350*/  IMAD.X R25, R39, 0x1, R29.reuse, P5 ;  /* 0x0000000127197824 */ /* 0x100fe200028e061d */
[----:B------:R-:W-:Y:S01]  /*e360*/  ISETP.GT.AND P5, PT, R50, RZ, P0 ;  /* 0x000000ff3200720c */ /* 0x000fe200007a4270 */
[----:B------:R-:W-:Y:S01]  /*e370*/  IMAD.WIDE.U32 R30, R32, 0x1c, R28 ;  /* 0x0000001c201e7825 */ /* 0x000fe200078e001c */
[----:B------:R-:W-:-:S03]  /*e380*/  ISETP.GT.AND P1, PT, R50, 0x8, P1 ;  /* 0x000000083200780c */ /* 0x000fc60000f24270 */
[----:B------:R-:W-:Y:S01]  /*e390*/  FMUL R41, R208, UR26 ;  /* 0x0000001ad0297c20 */ /* 0x000fe20008400000 */
[----:B------:R-:W-:Y:S01]  /*e3a0*/  FMUL R183, R183, UR26 ;  /* 0x0000001ab7b77c20 */ /* 0x000fe20008400000 */
[----:B------:R-:W-:Y:S01]  /*e3b0*/  IMAD.IADD R31, R33, 0x1, R31 ;  /* 0x00000001211f7824 */ /* 0x000fe200078e021f */
[----:B------:R0:W-:Y:S01]  /*e3c0*/  @P2 STG.E desc[UR24][R34.64+0x20], R45 ;  /* 0x0000202d22002986 */ /* 0x0001e2000c101918 */
[----:B------:R-:W-:-:S03]  /*e3d0*/  ISETP.GT.AND P2, PT, R51, 0x30, PT ;  /* 0x000000303300780c */ /* 0x000fc60003f44270 */
[----:B------:R3:W-:Y:S01]  /*e3e0*/  @P4 STG.E desc[UR24][R28.64+0x20], R209 ;  /* 0x000020d11c004986 */ /* 0x0007e2000c101918 */
[----:B------:R-:W-:-:S03]  /*e3f0*/  ISETP.GT.AND P0, PT, R50, 0x8, P0 ;  /* 0x000000083200780c */ /* 0x000fc60000704270 */
[----:B------:R1:W-:Y:S01]  /*e400*/  @P6 STG.E desc[UR24][R30.64], R41 ;  /* 0x000000291e006986 */ /* 0x0003e2000c101918 */
[----:B------:R-:W-:Y:S01]  /*e410*/  ISETP.GT.AND P4, PT, R50, RZ, P2 ;  /* 0x000000ff3200720c */ /* 0x000fe20001784270 */
[----:B0-----:R-:W-:Y:S02]  /*e420*/  FMUL R35, R206, UR26 ;  /* 0x0000001ace237c20 */ /* 0x001fe40008400000 */
[----:B------:R-:W-:Y:S01]  /*e430*/  @P5 STG.E desc[UR24][R24.64], R207 ;  /* 0x000000cf18005986 */ /* 0x000fe2000c101918 */
[----:B------:R-:W-:Y:S01]  /*e440*/  ISETP.GT.AND P5, PT, R51, 0x31, PT ;  /* 0x000000313300780c */ /* 0x000fe20003fa4270 */
[----:B------:R-:W-:Y:S02]  /*e450*/  IMAD.WIDE.U32 R26, R32, 0x1c, R24 ;  /* 0x0000001c201a7825 */ /* 0x000fe400078e0018 */
[----:B------:R-:W-:Y:S01]  /*e460*/  @P1 STG.E desc[UR24][R30.64+0x20], R35 ;  /* 0x000020231e001986 */ /* 0x000fe2000c101918 */
[----:B------:R-:W-:Y:S01]  /*e470*/  ISETP.GT.AND P1, PT, R50, RZ, P5 ;  /* 0x000000ff3200720c */ /* 0x000fe20002f24270 */
[----:B------:R-:W-:Y:S01]  /*e480*/  IMAD.IADD R27, R33, 0x1, R27 ;  /* 0x00000001211b7824 */ /* 0x000fe200078e021b */
[----:B---3--:R-:W-:Y:S01]  /*e490*/  IADD3 R28, P6, R37, R24, RZ ;  /* 0x00000018251c7210 */ /* 0x008fe20007fde0ff */
[----:B------:R-:W-:Y:S01]  /*e4a0*/  FMUL R43, R204, UR26 ;  /* 0x0000001acc2b7c20 */ /* 0x000fe20008400000 */
[----:B------:R-:W-:Y:S01]  /*e4b0*/  ISETP.GT.AND P2, PT, R50, 0x8, P2 ;  /* 0x000000083200780c */ /* 0x000fe20001744270 */
[----:B------:R0:W-:Y:S01]  /*e4c0*/  @P0 STG.E desc[UR24][R24.64+0x20], R205 ;  /* 0x000020cd18000986 */ /* 0x0001e2000c101918 */
[----:B------:R-:W-:Y:S01]  /*e4d0*/  ISETP.GT.AND P0, PT, R51, 0x38, PT ;  /* 0x000000383300780c */ /* 0x000fe20003f04270 */
[----:B------:R-:W-:-:S02]  /*e4e0*/  IMAD.X R29, R39, 0x1, R25, P6 ;  /* 0x00000001271d7824 */ /* 0x000fc400030e0619 */
[----:B------:R3:W-:Y:S01]  /*e4f0*/  @P4 STG.E desc[UR24][R26.64], R43 ;  /* 0x0000002b1a004986 */ /* 0x0007e2000c101918 */
[----:B------:R-:W-:Y:S01]  /*e500*/  ISETP.GT.AND P4, PT, R51, 0x39, PT ;  /* 0x000000393300780c */ /* 0x000fe20003f84270 */
[----:B-1----:R-:W-:Y:S01]  /*e510*/  FMUL R41, R202, UR26 ;  /* 0x0000001aca297c20 */ /* 0x002fe20008400000 */
[C---:B------:R-:W-:Y:S01]  /*e520*/  ISETP.GT.AND P5, PT, R50.reuse, 0x8, P5 ;  /* 0x000000083200780c */ /* 0x040fe20002fa4270 */
[----:B------:R-:W-:Y:S01]  /*e530*/  @P1 STG.E desc[UR24][R28.64], R203 ;  /* 0x000000cb1c001986 */ /* 0x000fe2000c101918 */
[C---:B------:R-:W-:Y:S02]  /*e540*/  ISETP.GT.AND P6, PT, R50.reuse, RZ, P0 ;  /* 0x000000ff3200720c */ /* 0x040fe400007c4270 */
[----:B------:R-:W-:Y:S01]  /*e550*/  ISETP.GT.AND P1, PT, R50, RZ, P4 ;  /* 0x000000ff3200720c */ /* 0x000fe20002724270 */
[----:B------:R1:W-:Y:S01]  /*e560*/  @P2 STG.E desc[UR24][R26.64+0x20], R41 ;  /* 0x000020291a002986 */ /* 0x0003e2000c101918 */
[----:B0-----:R-:W-:-:S04]  /*e570*/  IMAD.WIDE.U32 R24, R32, 0x1c, R28 ;  /* 0x0000001c20187825 */ /* 0x001fc800078e001c */
[----:B---3--:R-:W-:Y:S01]  /*e580*/  FMUL R43, R200, UR26 ;  /* 0x0000001ac82b7c20 */ /* 0x008fe20008400000 */
[----:B------:R-:W-:Y:S02]  /*e590*/  IMAD.IADD R25, R33, 0x1, R25 ;  /* 0x0000000121197824 */ /* 0x000fe400078e0219 */
[----:B------:R-:W-:Y:S01]  /*e5a0*/  FMUL R181, R181, UR26 ;  /* 0x0000001ab5b57c20 */ /* 0x000fe20008400000 */
[----:B------:R-:W-:Y:S01]  /*e5b0*/  FMUL R177, R177, UR26 ;  /* 0x0000001ab1b17c20 */ /* 0x000fe20008400000 */
[----:B------:R-:W-:Y:S01]  /*e5c0*/  FMUL R175, R175, UR26 ;  /* 0x0000001aafaf7c20 */ /* 0x000fe20008400000 */
[----:B------:R-:W-:Y:S01]  /*e5d0*/  FMUL R173, R173, UR26 ;  /* 0x0000001aadad7c20 */ /* 0x000fe20008400000 */
[----:B------:R-:W-:Y:S01]  /*e5e0*/  FMUL R171, R171, UR26 ;  /* 0x0000001aabab7c20 */ /* 0x000fe20008400000 */
[----:B------:R-:W-:Y:S01]  /*e5f0*/  FMUL R169, R169, UR26 ;  /* 0x0000001aa9a97c20 */ /* 0x000fe20008400000 */
[----:B-1----:R-:W-:Y:S01]  /*e600*/  IADD3 R26, P2, R37, R28, RZ ;  /* 0x0000001c251a7210 */ /* 0x002fe20007f5e0ff */
[----:B------:R-:W-:Y:S04]  /*e610*/  @P5 STG.E desc[UR24][R28.64+0x20], R201 ;  /* 0x000020c91c005986 */ /* 0x000fe8000c101918 */
[----:B------:R-:W-:Y:S01]  /*e620*/  IMAD.X R27, R39, 0x1, R29, P2 ;  /* 0x00000001271b7824 */ /* 0x000fe200010e061d */
[----:B------:R0:W-:Y:S01]  /*e630*/  @P6 STG.E desc[UR24][R24.64], R43 ;  /* 0x0000002b18006986 */ /* 0x0001e2000c101918 */
[----:B------:R-:W-:-:S02]  /*e640*/  IADD3 R30, P5, R37, R26, RZ ;  /* 0x0000001a251e7210 */ /* 0x000fc40007fbe0ff */
[C---:B------:R-:W-:Y:S01]  /*e650*/  ISETP.GT.AND P2, PT, R51.reuse, 0x40, PT ;  /* 0x000000403300780c */ /* 0x040fe20003f44270 */
[----:B------:R-:W-:Y:S01]  /*e660*/  @P1 STG.E desc[UR24][R26.64], R199 ;  /* 0x000000c71a001986 */ /* 0x000fe2000c101918 */
[C---:B------:R-:W-:Y:S02]  /*e670*/  ISETP.GT.AND P0, PT, R50.reuse, 0x8, P0 ;  /* 0x000000083200780c */ /* 0x040fe40000704270 */
[----:B------:R-:W-:Y:S01]  /*e680*/  ISETP.GT.AND P1, PT, R51, 0x41, PT ;  /* 0x000000413300780c */ /* 0x000fe20003f24270 */
[----:B------:R-:W-:Y:S01]  /*e690*/  FMUL R167, R167, UR26 ;  /* 0x0000001aa7a77c20 */ /* 0x000fe20008400000 */
[C---:B------:R-:W-:Y:S01]  /*e6a0*/  ISETP.GT.AND P4, PT, R50.reuse, 0x8, P4 ;  /* 0x000000083200780c */ /* 0x040fe20002784270 */
[----:B------:R-:W-:Y:S01]  /*e6b0*/  FMUL R165, R165, UR26 ;  /* 0x0000001aa5a57c20 */ /* 0x000fe20008400000 */
[----:B------:R-:W-:Y:S01]  /*e6c0*/  IADD3.X R31, R39, R27, RZ, P5, !PT ;  /* 0x0000001b271f7210 */ /* 0x000fe20002ffe4ff */
[----:B------:R-:W-:Y:S01]  /*e6d0*/  FMUL R163, R163, UR26 ;  /* 0x0000001aa3a37c20 */ /* 0x000fe20008400000 */
[C---:B------:R-:W-:Y:S01]  /*e6e0*/  ISETP.GT.AND P6, PT, R50.reuse, RZ, P2 ;  /* 0x000000ff3200720c */ /* 0x040fe200017c4270 */
[----:B------:R-:W-:Y:S01]  /*e6f0*/  FMUL R161, R161, UR26 ;  /* 0x0000001aa1a17c20 */ /* 0x000fe20008400000 */
[C---:B------:R-:W-:Y:S01]  /*e700*/  ISETP.GT.AND P5, PT, R50.reuse, RZ, P1 ;  /* 0x000000ff3200720c */ /* 0x040fe20000fa4270 */
[----:B------:R-:W-:Y:S01]  /*e710*/  FMUL R159, R159, UR26 ;  /* 0x0000001a9f9f7c20 */ /* 0x000fe20008400000 */
[----:B------:R-:W-:Y:S01]  /*e720*/  ISETP.GT.AND P2, PT, R50, 0x8, P2 ;  /* 0x000000083200780c */ /* 0x000fe20001744270 */
[----:B------:R-:W-:-:S04]  /*e730*/  IMAD.WIDE.U32 R34, R32, 0x1c, R26 ;  /* 0x0000001c20227825 */ /* 0x000fc800078e001a */
[----:B------:R-:W-:Y:S01]  /*e740*/  FMUL R45, R198, UR26 ;  /* 0x0000001ac62d7c20 */ /* 0x000fe20008400000 */
[----:B0-----:R-:W-:Y:S01]  /*e750*/  FMUL R43, R196, UR26 ;  /* 0x0000001ac42b7c20 */ /* 0x001fe20008400000 */
[----:B------:R-:W-:Y:S01]  /*e760*/  FMUL R157, R157, UR26 ;  /* 0x0000001a9d9d7c20 */ /* 0x000fe20008400000 */
[----:B------:R-:W-:Y:S02]  /*e770*/  IMAD.IADD R35, R33, 0x1, R35 ;  /* 0x0000000121237824 */ /* 0x000fe400078e0223 */
[----:B------:R-:W-:Y:S01]  /*e780*/  FMUL R155, R155, UR26 ;  /* 0x0000001a9b9b7c20 */ /* 0x000fe20008400000 */
[----:B------:R-:W-:Y:S01]  /*e790*/  @P0 STG.E desc[UR24][R24.64+0x20], R45 ;  /* 0x0000202d18000986 */ /* 0x000fe2000c101918 */
[----:B------:R-:W-:-:S03]  /*e7a0*/  ISETP.GT.AND P0, PT, R51, 0x48, PT ;  /* 0x000000483300780c */ /* 0x000fc60003f04270 */
[----:B------:R0:W-:Y:S01]  /*e7b0*/  @P4 STG.E desc[UR24][R26.64+0x20], R197 ;  /* 0x000020c51a004986 */ /* 0x0001e2000c101918 */
[----:B------:R-:W-:-:S03]  /*e7c0*/  ISETP.GT.AND P1, PT, R50, 0x8, P1 ;  /* 0x000000083200780c */ /* 0x000fc60000f24270 */
[----:B------:R-:W-:Y:S01]  /*e7d0*/  @P6 STG.E desc[UR24][R34.64], R43 ;  /* 0x0000002b22006986 */ /* 0x000fe2000c101918 */
[----:B------:R-:W-:-:S03]  /*e7e0*/  ISETP.GT.AND P4, PT, R50, RZ, P0 ;  /* 0x000000ff3200720c */ /* 0x000fc60000784270 */
[----:B------:R-:W-:Y:S04]  /*e7f0*/  @P5 STG.E desc[UR24][R30.64], R195 ;  /* 0x000000c31e005986 */ /* 0x000fe8000c101918 */
[----:B------:R1:W-:Y:S01]  /*e800*/  @P2 STG.E desc[UR24][R34.64+0x20], R47 ;  /* 0x0000202f22002986 */ /* 0x0003e2000c101918 */
[----:B------:R-:W-:Y:S01]  /*e810*/  ISETP.GT.AND P2, PT, R51, 0x49, PT ;  /* 0x000000493300780c */ /* 0x000fe20003f44270 */
[----:B------:R-:W-:-:S04]  /*e820*/  IMAD.WIDE.U32 R28, R32, 0x1c, R30 ;  /* 0x0000001c201c7825 */ /* 0x000fc800078e001e */
[----:B------:R-:W-:Y:S01]  /*e830*/  FMUL R13, R13, UR26 ;  /* 0x0000001a0d0d7c20 */ /* 0x000fe20008400000 */
[----:B------:R-:W-:Y:S01]  /*e840*/  FMUL R11, R11, UR26 ;  /* 0x0000001a0b0b7c20 */ /* 0x000fe20008400000 */
[----:B------:R-:W-:Y:S01]  /*e850*/  ISETP.GT.AND P5, PT, R50, RZ, P2 ;  /* 0x000000ff3200720c */ /* 0x000fe200017a4270 */
[----:B------:R-:W-:Y:S01]  /*e860*/  IMAD.IADD R29, R33, 0x1, R29 ;  /* 0x00000001211d7824 */ /* 0x000fe200078e021d */
[----:B------:R-:W-:Y:S01]  /*e870*/  IADD3 R40, P6, R37, R30, RZ ;  /* 0x0000001e25287210 */ /* 0x000fe20007fde0ff */
[----:B0-----:R-:W-:Y:S01]  /*e880*/  FMUL R27, R192, UR26 ;  /* 0x0000001ac01b7c20 */ /* 0x001fe20008400000 */
[----:B------:R-:W-:Y:S01]  /*e890*/  ISETP.GT.AND P0, PT, R50, 0x8, P0 ;  /* 0x000000083200780c */ /* 0x000fe20000704270 */
[----:B------:R-:W-:Y:S02]  /*e8a0*/  @P1 STG.E desc[UR24][R30.64+0x20], R193 ;  /* 0x000020c11e001986 */ /* 0x000fe4000c101918 */
[----:B------:R-:W-:Y:S02]  /*e8b0*/  IMAD.X R41, R39, 0x1, R31, P6 ;  /* 0x0000000127297824 */ /* 0x000fe400030e061f */
[----:B------:R0:W-:Y:S01]  /*e8c0*/  @P4 STG.E desc[UR24][R28.64], R27 ;  /* 0x0000001b1c004986 */ /* 0x0001e2000c101918 */
[C---:B------:R-:W-:Y:S01]  /*e8d0*/  ISETP.GT.AND P4, PT, R51.reuse, 0x50, PT ;  /* 0x000000503300780c */ /* 0x040fe20003f84270 */
[----:B-1----:R-:W-:Y:S01]  /*e8e0*/  FMUL R35, R190, UR26 ;  /* 0x0000001abe237c20 */ /* 0x002fe20008400000 */
[----:B------:R-:W-:Y:S01]  /*e8f0*/  ISETP.GT.AND P1, PT, R51, 0x51, PT ;  /* 0x000000513300780c */ /* 0x000fe20003f24270 */
[----:B------:R-:W-:Y:S01]  /*e900*/  @P5 STG.E desc[UR24][R40.64], R191 ;  /* 0x000000bf28005986 */ /* 0x000fe2000c101918 */
[----:B------:R-:W-:-:S02]  /*e910*/  ISETP.GT.AND P2, PT, R50, 0x8, P2 ;  /* 0x000000083200780c */ /* 0x000fc40001744270 */
[C---:B------:R-:W-:Y:S01]  /*e920*/  ISETP.GT.AND P6, PT, R50.reuse, RZ, P4 ;  /* 0x000000ff3200720c */ /* 0x040fe200027c4270 */
[----:B------:R-:W3:Y:S01]  /*e930*/  LDL.LU R227, [R1+0x24] ;  /* 0x0000240001e37983 */ /* 0x000ee20000300800 */
[C---:B------:R-:W-:Y:S02]  /*e940*/  ISETP.GT.AND P5, PT, R50.reuse, RZ, P1 ;  /* 0x000000ff3200720c */ /* 0x040fe40000fa4270 */
[----:B------:R-:W-:Y:S01]  /*e950*/  ISETP.GT.AND P4, PT, R50, 0x8, P4 ;  /* 0x000000083200780c */ /* 0x000fe20002784270 */
[----:B------:R1:W-:Y:S01]  /*e960*/  @P0 STG.E desc[UR24][R28.64+0x20], R35 ;  /* 0x000020231c000986 */ /* 0x0003e2000c101918 */
[----:B------:R-:W-:Y:S01]  /*e970*/  IMAD.WIDE.U32 R24, R32, 0x1c, R40 ;  /* 0x0000001c20187825 */ /* 0x000fe200078e0028 */
[----:B------:R-:W-:Y:S02]  /*e980*/  IADD3 R26, P0, R37, R40, RZ ;  /* 0x00000028251a7210 */ /* 0x000fe40007f1e0ff */
[----:B------:R-:W-:Y:S01]  /*e990*/  ISETP.GT.AND P1, PT, R50, 0x8, P1 ;  /* 0x000000083200780c */ /* 0x000fe20000f24270 */
[----:B------:R-:W-:-:S02]  /*e9a0*/  IMAD.IADD R25, R33, 0x1, R25 ;  /* 0x0000000121197824 */ /* 0x000fc400078e0219 */
[----:B------:R-:W-:Y:S01]  /*e9b0*/  FMUL R43, R188, UR26 ;  /* 0x0000001abc2b7c20 */ /* 0x000fe20008400000 */
[----:B0-----:R-:W-:Y:S02]  /*e9c0*/  IMAD.X R27, R39, 0x1, R41, P0 ;  /* 0x00000001271b7824 */ /* 0x001fe400000e0629 */
[----:B------:R-:W-:Y:S01]  /*e9d0*/  FMUL R45, R186, UR26 ;  /* 0x0000001aba2d7c20 */ /* 0x000fe20008400000 */
[----:B------:R0:W-:Y:S04]  /*e9e0*/  @P2 STG.E desc[UR24][R40.64+0x20], R189 ;  /* 0x000020bd28002986 */ /* 0x0001e8000c101918 */
[----:B------:R-:W-:Y:S04]  /*e9f0*/  @P6 STG.E desc[UR24][R24.64], R43 ;  /* 0x0000002b18006986 */ /* 0x000fe8000c101918 */
[----:B------:R-:W-:Y:S04]  /*ea00*/  @P5 STG.E desc[UR24][R26.64], R187 ;  /* 0x000000bb1a005986 */ /* 0x000fe8000c101918 */
[----:B------:R-:W-:Y:S01]  /*ea10*/  @P4 STG.E desc[UR24][R24.64+0x20], R45 ;  /* 0x0000202d18004986 */ /* 0x000fe2000c101918 */
[----:B------:R-:W-:-:S02]  /*ea20*/  ISETP.GT.AND P4, PT, R51, 0x58, PT ;  /* 0x000000583300780c */ /* 0x000fc40003f84270 */
[----:B------:R-:W-:Y:S01]  /*ea30*/  ISETP.GT.AND P2, PT, R51, 0x59, PT ;  /* 0x000000593300780c */ /* 0x000fe20003f44270 */
[----:B------:R2:W-:Y:S01]  /*ea40*/  @P1 STG.E desc[UR24][R26.64+0x20], R185 ;  /* 0x000020b91a001986 */ /* 0x0005e2000c101918 */
[----:B------:R-:W-:Y:S01]  /*ea50*/  ISETP.GT.AND P1, PT, R50, RZ, P4 ;  /* 0x000000ff3200720c */ /* 0x000fe20002724270 */
[----:B-1----:R-:W-:Y:S01]  /*ea60*/  IMAD.WIDE.U32 R28, R32, 0x1c, R26 ;  /* 0x0000001c201c7825 */ /* 0x002fe200078e001a */
[----:B------:R-:W-:-:S03]  /*ea70*/  ISETP.GT.AND P5, PT, R50, RZ, P2 ;  /* 0x000000ff3200720c */ /* 0x000fc600017a4270 */
[----:B0-----:R-:W-:Y:S01]  /*ea80*/  FMUL R41, R184, UR26 ;  /* 0x0000001ab8297c20 */ /* 0x001fe20008400000 */
[----:B------:R-:W-:Y:S01]  /*ea90*/  IADD3 R30, P0, R37, R26, RZ ;  /* 0x0000001a251e7210 */ /* 0x000fe20007f1e0ff */
[----:B------:R-:W-:Y:S01]  /*eaa0*/  FMUL R47, R168, UR26 ;  /* 0x0000001aa82f7c20 */ /* 0x000fe20008400000 */
[C---:B------:R-:W-:Y:S01]  /*eab0*/  ISETP.GT.AND P4, PT, R50.reuse, 0x8, P4 ;  /* 0x000000083200780c */ /* 0x040fe20002784270 */
[----:B------:R-:W-:Y:S01]  /*eac0*/  FMUL R3, R3, UR26 ;  /* 0x0000001a03037c20 */ /* 0x000fe20008400000 */
[----:B------:R-:W-:Y:S01]  /*ead0*/  IADD3 R29, R33, R29, RZ ;  /* 0x0000001d211d7210 */ /* 0x000fe20007ffe0ff */
[----:B------:R-:W-:Y:S01]  /*eae0*/  IMAD.X R31, R39, 0x1, R27, P0 ;  /* 0x00000001271f7824 */ /* 0x000fe200000e061b */
[----:B------:R-:W-:Y:S01]  /*eaf0*/  ISETP.GT.AND P0, PT, R51, 0x60, PT ;  /* 0x000000603300780c */ /* 0x000fe20003f04270 */
[----:B------:R-:W3:Y:S01]  /*eb00*/  LDL.LU R225, [R1+0x1c] ;  /* 0x00001c0001e17983 */ /* 0x000ee20000300800 */
[----:B------:R-:W-:Y:S01]  /*eb10*/  ISETP.GT.AND P2, PT, R50, 0x8, P2 ;  /* 0x000000083200780c */ /* 0x000fe20001744270 */
[----:B--2---:R-:W-:-:S02]  /*eb20*/  FMUL R27, R182, UR26 ;  /* 0x0000001ab61b7c20 */ /* 0x004fc40008400000 */
[----:B------:R-:W-:Y:S01]  /*eb30*/  @P1 STG.E desc[UR24][R28.64], R41 ;  /* 0x000000291c001986 */ /* 0x000fe2000c101918 */
[----:B------:R-:W-:Y:S02]  /*eb40*/  ISETP.GT.AND P1, PT, R51, 0x61, PT ;  /* 0x000000613300780c */ /* 0x000fe40003f24270 */
[C---:B------:R-:W-:Y:S01]  /*eb50*/  ISETP.GT.AND P6, PT, R50.reuse, RZ, P0 ;  /* 0x000000ff3200720c */ /* 0x040fe200007c4270 */
[----:B------:R-:W-:Y:S01]  /*eb60*/  @P5 STG.E desc[UR24][R30.64], R183 ;  /* 0x000000b71e005986 */ /* 0x000fe2000c101918 */
[----:B------:R-:W-:Y:S01]  /*eb70*/  ISETP.GT.AND P5, PT, R50, RZ, P1 ;  /* 0x000000ff3200720c */ /* 0x000fe20000fa4270 */
[----:B------:R-:W-:Y:S01]  /*eb80*/  IMAD.WIDE.U32 R34, R32, 0x1c, R30 ;  /* 0x0000001c20227825 */ /* 0x000fe200078e001e */
[----:B------:R-:W-:Y:S01]  /*eb90*/  ISETP.GT.AND P0, PT, R50, 0x8, P0 ;  /* 0x000000083200780c */ /* 0x000fe20000704270 */
[----:B------:R0:W-:Y:S01]  /*eba0*/  @P4 STG.E desc[UR24][R28.64+0x20], R27 ;  /* 0x0000201b1c004986 */ /* 0x0001e2000c101918 */
[----:B------:R-:W-:Y:S01]  /*ebb0*/  IADD3 R24, P4, R37, R30, RZ ;  /* 0x0000001e25187210 */ /* 0x000fe20007f9e0ff */
[----:B------:R-:W-:-:S02]  /*ebc0*/  IMAD.IADD R35, R33, 0x1, R35 ;  /* 0x0000000121237824 */ /* 0x000fc400078e0223 */
[----:B------:R-:W-:Y:S01]  /*ebd0*/  FMUL R43, R180, UR26 ;  /* 0x0000001ab42b7c20 */ /* 0x000fe20008400000 */
[----:B------:R-:W-:Y:S01]  /*ebe0*/  @P2 STG.E desc[UR24][R30.64+0x20], R181 ;  /* 0x000020b51e002986 */ /* 0x000fe2000c101918 */
[----:B------:R-:W-:Y:S01]  /*ebf0*/  ISETP.GT.AND P2, PT, R51, 0x68, PT ;  /* 0x000000683300780c */ /* 0x000fe20003f44270 */
[----:B------:R-:W-:Y:S01]  /*ec00*/  IMAD.X R25, R39, 0x1, R31, P4 ;  /* 0x0000000127197824 */ /* 0x000fe200020e061f */
[----:B------:R-:W-:Y:S01]  /*ec10*/  ISETP.GT.AND P4, PT, R51, 0x69, PT ;  /* 0x000000693300780c */ /* 0x000fe20003f84270 */
[----:B------:R-:W-:Y:S01]  /*ec20*/  FMUL R45, R176, UR26 ;  /* 0x0000001ab02d7c20 */ /* 0x000fe20008400000 */
[C---:B------:R-:W-:Y:S01]  /*ec30*/  ISETP.GT.AND P1, PT, R50.reuse, 0x8, P1 ;  /* 0x000000083200780c */ /* 0x040fe20000f24270 */
[----:B------:R1:W-:Y:S01]  /*ec40*/  @P6 STG.E desc[UR24][R34.64], R43 ;  /* 0x0000002b22006986 */ /* 0x0003e2000c101918 */
[----:B------:R-:W-:-:S03]  /*ec50*/  ISETP.GT.AND P6, PT, R50, RZ, P2 ;  /* 0x000000ff3200720c */ /* 0x000fc600017c4270 */
[----:B------:R-:W-:Y:S01]  /*ec60*/  @P5 STG.E desc[UR24][R24.64], R177 ;  /* 0x000000b118005986 */ /* 0x000fe2000c101918 */
[----:B------:R-:W-:Y:S01]  /*ec70*/  ISETP.GT.AND P5, PT, R50, RZ, P4 ;  /* 0x000000ff3200720c */ /* 0x000fe200027a4270 */
[----:B0-----:R-:W-:Y:S02]  /*ec80*/  IMAD.WIDE.U32 R26, R32, 0x1c, R24 ;  /* 0x0000001c201a7825 */ /* 0x001fe400078e0018 */
[----:B------:R0:W-:Y:S01]  /*ec90*/  @P0 STG.E desc[UR24][R34.64+0x20], R45 ;  /* 0x0000202d22000986 */ /* 0x0001e2000c101918 */
[----:B------:R-:W-:Y:S01]  /*eca0*/  IADD3 R28, P0, R37, R24, RZ ;  /* 0x00000018251c7210 */ /* 0x000fe20007f1e0ff */
[----:B------:R-:W-:Y:S02]  /*ecb0*/  IMAD.IADD R41, R33, 0x1, R27 ;  /* 0x0000000121297824 */ /* 0x000fe400078e021b */
[----:B-1----:R-:W-:Y:S01]  /*ecc0*/  FMUL R43, R174, UR26 ;  /* 0x0000001aae2b7c20 */ /* 0x002fe20008400000 */
[----:B------:R-:W-:Y:S01]  /*ecd0*/  IMAD.MOV.U32 R40, RZ, RZ, R26 ;  /* 0x000000ffff287224 */ /* 0x000fe200078e001a */
[----:B------:R1:W-:Y:S01]  /*ece0*/  @P1 STG.E desc[UR24][R24.64+0x20], R175 ;  /* 0x000020af18001986 */ /* 0x0003e2000c101918 */
[----:B------:R-:W-:Y:S01]  /*ecf0*/  IMAD.X R29, R39, 0x1, R25, P0 ;  /* 0x00000001271d7824 */ /* 0x000fe200000e0619 */
[----:B------:R-:W-:-:S02]  /*ed00*/  ISETP.GT.AND P1, PT, R51, 0x70, PT ;  /* 0x000000703300780c */ /* 0x000fc40003f24270 */
[----:B------:R2:W-:Y:S01]  /*ed10*/  @P6 STG.E desc[UR24][R40.64], R43 ;  /* 0x0000002b28006986 */ /* 0x0005e2000c101918 */
[----:B------:R-:W-:Y:S01]  /*ed20*/  ISETP.GT.AND P2, PT, R50, 0x8, P2 ;  /* 0x000000083200780c */ /* 0x000fe20001744270 */
[----:B------:R-:W-:Y:S01]  /*ed30*/  IMAD.WIDE.U32 R26, R32, 0x1c, R28 ;  /* 0x0000001c201a7825 */ /* 0x000fe200078e001c */
[C---:B------:R-:W-:Y:S01]  /*ed40*/  ISETP.GT.AND P4, PT, R50.reuse, 0x8, P4 ;  /* 0x000000083200780c */ /* 0x040fe20002784270 */
[----:B------:R-:W-:Y:S01]  /*ed50*/  @P5 STG.E desc[UR24][R28.64], R173 ;  /* 0x000000ad1c005986 */ /* 0x000fe2000c101918 */
[----:B------:R-:W-:Y:S02]  /*ed60*/  IADD3 R30, P6, R37, R28, RZ ;  /* 0x0000001c251e7210 */ /* 0x000fe40007fde0ff */
[----:B------:R-:W-:Y:S01]  /*ed70*/  ISETP.GT.AND P5, PT, R50, RZ, P1 ;  /* 0x000000ff3200720c */ /* 0x000fe20000fa4270 */
[----:B------:R-:W3:Y:S01]  /*ed80*/  LDL.LU R224, [R1+0x18] ;  /* 0x0000180001e07983 */ /* 0x000ee20000300800 */
[----:B------:R-:W-:Y:S01]  /*ed90*/  ISETP.GT.AND P0, PT, R51, 0x71, PT ;  /* 0x000000713300780c */ /* 0x000fe20003f04270 */
[----:B------:R-:W-:Y:S01]  /*eda0*/  IMAD.X R31, R39, 0x1, R29, P6 ;  /* 0x00000001271f7824 */ /* 0x000fe200030e061d */
[----:B0-----:R-:W-:Y:S01]  /*edb0*/  IADD3 R35, R33, R27, RZ ;  /* 0x0000001b21237210 */ /* 0x001fe20007ffe0ff */
[----:B------:R-:W-:Y:S01]  /*edc0*/  FMUL R27, R172, UR26 ;  /* 0x0000001aac1b7c20 */ /* 0x000fe20008400000 */
[----:B------:R-:W-:-:S02]  /*edd0*/  IMAD.MOV.U32 R34, RZ, RZ, R26 ;  /* 0x000000ffff227224 */ /* 0x000fc400078e001a */
[----:B------:R-:W-:Y:S01]  /*ede0*/  FMUL R45, R170, UR26 ;  /* 0x0000001aaa2d7c20 */ /* 0x000fe20008400000 */
[----:B-1----:R-:W-:Y:S01]  /*edf0*/  IMAD.WIDE.U32 R24, R32, 0x1c, R30 ;  /* 0x0000001c20187825 */ /* 0x002fe200078e001e */
[C---:B------:R-:W-:Y:S01]  /*ee00*/  ISETP.GT.AND P6, PT, R50.reuse, RZ, P0 ;  /* 0x000000ff3200720c */ /* 0x040fe200007c4270 */
[----:B------:R-:W-:Y:S02]  /*ee10*/  @P2 STG.E desc[UR24][R40.64+0x20], R27 ;  /* 0x0000201b28002986 */ /* 0x000fe4000c101918 */
[----:B------:R-:W-:Y:S02]  /*ee20*/  IMAD.MOV.U32 R42, RZ, RZ, R24 ;  /* 0x000000ffff2a7224 */ /* 0x000fe400078e0018 */
[----:B------:R0:W-:Y:S01]  /*ee30*/  @P4 STG.E desc[UR24][R28.64+0x20], R171 ;  /* 0x000020ab1c004986 */ /* 0x0001e2000c101918 */
[----:B------:R-:W-:-:S03]  /*ee40*/  ISETP.GT.AND P1, PT, R50, 0x8, P1 ;  /* 0x000000083200780c */ /* 0x000fc60000f24270 */
[----:B------:R-:W-:Y:S01]  /*ee50*/  @P5 STG.E desc[UR24][R34.64], R45 ;  /* 0x0000002d22005986 */ /* 0x000fe2000c101918 */
[----:B------:R-:W-:Y:S02]  /*ee60*/  IADD3 R24, P5, R37, R30, RZ ;  /* 0x0000001e25187210 */ /* 0x000fe40007fbe0ff */
[----:B------:R-:W-:Y:S01]  /*ee70*/  ISETP.GT.AND P2, PT, R51, 0x78, PT ;  /* 0x000000783300780c */ /* 0x000fe20003f44270 */
[----:B--2---:R-:W-:Y:S01]  /*ee80*/  IMAD.IADD R43, R33, 0x1, R25 ;  /* 0x00000001212b7824 */ /* 0x004fe200078e0219 */
[----:B------:R-:W-:Y:S01]  /*ee90*/  ISETP.GT.AND P4, PT, R51, 0x79, PT ;  /* 0x000000793300780c */ /* 0x000fe20003f84270 */
[----:B------:R-:W-:Y:S01]  /*eea0*/  IMAD.X R25, R39, 0x1, R31, P5 ;  /* 0x0000000127197824 */ /* 0x000fe200028e061f */
[C---:B------:R-:W-:Y:S01]  /*eeb0*/  ISETP.GT.AND P0, PT, R50.reuse, 0x8, P0 ;  /* 0x000000083200780c */ /* 0x040fe20000704270 */
[----:B------:R-:W2:Y:S01]  /*eec0*/  LDL.LU R222, [R1+0x28] ;  /* 0x0000280001de7983 */ /* 0x000ea20000300800 */
[----:B------:R-:W-:-:S03]  /*eed0*/  ISETP.GT.AND P5, PT, R50, RZ, P2 ;  /* 0x000000ff3200720c */ /* 0x000fc600017a4270 */
[----:B------:R-:W-:Y:S01]  /*eee0*/  @P6 STG.E desc[UR24][R30.64], R169 ;  /* 0x000000a91e006986 */ /* 0x000fe2000c101918 */
[C---:B------:R-:W-:Y:S02]  /*eef0*/  ISETP.GT.AND P6, PT, R50.reuse, RZ, P4 ;  /* 0x000000ff3200720c */ /* 0x040fe400027c4270 */
[----:B------:R-:W-:Y:S01]  /*ef00*/  ISETP.GT.AND P2, PT, R50, 0x8, P2 ;  /* 0x000000083200780c */ /* 0x000fe20001744270 */
[----:B------:R1:W-:Y:S01]  /*ef10*/  @P1 STG.E desc[UR24][R34.64+0x20], R47 ;  /* 0x0000202f22001986 */ /* 0x0003e2000c101918 */
[----:B0-----:R-:W-:Y:S01]  /*ef20*/  FMUL R29, R166, UR26 ;  /* 0x0000001aa61d7c20 */ /* 0x001fe20008400000 */
[----:B------:R-:W-:Y:S02]  /*ef30*/  ISETP.GT.AND P1, PT, R51, 0x80, PT ;  /* 0x000000803300780c */ /* 0x000fe40003f24270 */
[C---:B------:R-:W-:Y:S01]  /*ef40*/  ISETP.GT.AND P4, PT, R50.reuse, 0x8, P4 ;  /* 0x000000083200780c */ /* 0x040fe20002784270 */
[----:B------:R0:W-:Y:S01]  /*ef50*/  @P0 STG.E desc[UR24][R30.64+0x20], R167 ;  /* 0x000020a71e000986 */ /* 0x0001e2000c101918 */
[----:B------:R-:W-:-:S03]  /*ef60*/  ISETP.GT.AND P0, PT, R50, RZ, P1 ;  /* 0x000000ff3200720c */ /* 0x000fc60000f04270 */
[----:B------:R-:W-:Y:S01]  /*ef70*/  @P5 STG.E desc[UR24][R42.64], R29 ;  /* 0x0000001d2a005986 */ /* 0x000fe2000c101918 */
[----:B------:R-:W-:Y:S01]  /*ef80*/  ISETP.GT.AND P5, PT, R51, 0x81, PT ;  /* 0x000000813300780c */ /* 0x000fe20003fa4270 */
[----:B-1----:R-:W-:Y:S02]  /*ef90*/  FMUL R35, R164, UR26 ;  /* 0x0000001aa4237c20 */ /* 0x002fe40008400000 */
[----:B------:R-:W-:Y:S01]  /*efa0*/  @P6 STG.E desc[UR24][R24.64], R165 ;  /* 0x000000a518006986 */ /* 0x000fe2000c101918 */
[----:B------:R-:W-:-:S03]  /*efb0*/  IMAD.WIDE.U32 R26, R32, 0x1c, R24 ;  /* 0x0000001c201a7825 */ /* 0x000fc600078e0018 */
[----:B------:R1:W-:Y:S01]  /*efc0*/  @P2 STG.E desc[UR24][R42.64+0x20], R35 ;  /* 0x000020232a002986 */ /* 0x0003e2000c101918 */
[----:B------:R-:W-:Y:S01]  /*efd0*/  ISETP.GT.AND P2, PT, R50, RZ, P5 ;  /* 0x000000ff3200720c */ /* 0x000fe20002f44270 */
[----:B------:R-:W-:Y:S02]  /*efe0*/  IMAD.IADD R41, R33, 0x1, R27 ;  /* 0x0000000121297824 */ /* 0x000fe400078e021b */
[----:B------:R-:W-:Y:S01]  /*eff0*/  FMUL R45, R162, UR26 ;  /* 0x0000001aa22d7c20 */ /* 0x000fe20008400000 */
[----:B------:R-:W-:Y:S01]  /*f000*/  IMAD.MOV.U32 R40, RZ, RZ, R26 ;  /* 0x000000ffff287224 */ /* 0x000fe200078e001a */
[----:B------:R-:W-:Y:S01]  /*f010*/  ISETP.GT.AND P1, PT, R50, 0x8, P1 ;  /* 0x000000083200780c */ /* 0x000fe20000f24270 */
[----:B------:R-:W2:Y:S01]  /*f020*/  LDL.LU R223, [R1+0x20] ;  /* 0x0000200001df7983 */ /* 0x000ea20000300800 */
[----:B------:R-:W-:Y:S01]  /*f030*/  IADD3 R26, P6, R37, R24, RZ ;  /* 0x00000018251a7210 */ /* 0x000fe20007fde0ff */
[----:B0-----:R-:W-:Y:S01]  /*f040*/  FMUL R31, R160, UR26 ;  /* 0x0000001aa01f7c20 */ /* 0x001fe20008400000 */
[----:B------:R-:W-:Y:S01]  /*f050*/  ISETP.GT.AND P5, PT, R50, 0x8, P5 ;  /* 0x000000083200780c */ /* 0x000fe20002fa4270 */
[----:B------:R0:W-:Y:S01]  /*f060*/  @P4 STG.E desc[UR24][R24.64+0x20], R163 ;  /* 0x000020a318004986 */ /* 0x0001e2000c101918 */
[----:B------:R-:W-:Y:S01]  /*f070*/  IADD3.X R27, R39, R25, RZ, P6, !PT ;  /* 0x00000019271b7210 */ /* 0x000fe200037fe4ff */
[----:B-1----:R-:W-:Y:S01]  /*f080*/  FMUL R43, R158, UR26 ;  /* 0x0000001a9e2b7c20 */ /* 0x002fe20008400000 */
[C---:B------:R-:W-:Y:S01]  /*f090*/  ISETP.GT.AND P4, PT, R51.reuse, 0x89, PT ;  /* 0x000000893300780c */ /* 0x040fe20003f84270 */
[----:B------:R1:W-:Y:S01]  /*f0a0*/  @P0 STG.E desc[UR24][R40.64], R45 ;  /* 0x0000002d28000986 */ /* 0x0003e2000c101918 */
[----:B------:R-:W-:Y:S01]  /*f0b0*/  ISETP.GT.AND P0, PT, R51, 0x88, PT ;  /* 0x000000883300780c */ /* 0x000fe20003f04270 */
[----:B------:R-:W-:-:S04]  /*f0c0*/  IMAD.WIDE.U32 R28, R32, 0x1c, R26 ;  /* 0x0000001c201c7825 */ /* 0x000fc800078e001a */
[----:B------:R-:W-:Y:S01]  /*f0d0*/  FMUL R47, R22, UR26 ;  /* 0x0000001a162f7c20 */ /* 0x000fe20008400000 */
[----:B------:R-:W-:Y:S01]  /*f0e0*/  @P2 STG.E desc[UR24][R26.64], R161 ;  /* 0x000000a11a002986 */ /* 0x000fe2000c101918 */
[C---:B------:R-:W-:Y:S01]  /*f0f0*/  ISETP.GT.AND P6, PT, R50.reuse, RZ, P0 ;  /* 0x000000ff3200720c */ /* 0x040fe200007c4270 */
[----:B------:R-:W-:Y:S01]  /*f100*/  IMAD.IADD R35, R33, 0x1, R29 ;  /* 0x0000000121237824 */ /* 0x000fe200078e021d */
[C---:B------:R-:W-:Y:S01]  /*f110*/  ISETP.GT.AND P2, PT, R50.reuse, RZ, P4 ;  /* 0x000000ff3200720c */ /* 0x040fe20002744270 */
[----:B------:R4:W-:Y:S01]  /*f120*/  @P1 STG.E desc[UR24][R40.64+0x20], R31 ;  /* 0x0000201f28001986 */ /* 0x0009e2000c101918 */
[C---:B0-----:R-:W-:Y:S01]  /*f130*/  IADD3 R24, P1, R37.reuse, R26, RZ ;  /* 0x0000001a25187210 */ /* 0x041fe20007f3e0ff */
[----:B------:R-:W-:Y:S01]  /*f140*/  IMAD.MOV.U32 R34, RZ, RZ, R28 ;  /* 0x000000ffff227224 */ /* 0x000fe200078e001c */
[C---:B------:R-:W-:Y:S01]  /*f150*/  ISETP.GT.AND P0, PT, R50.reuse, 0x8, P0 ;  /* 0x000000083200780c */ /* 0x040fe20000704270 */
[----:B------:R0:W-:Y:S01]  /*f160*/  @P5 STG.E desc[UR24][R26.64+0x20], R159 ;  /* 0x0000209f1a005986 */ /* 0x0001e2000c101918 */
[----:B------:R-:W-:Y:S01]  /*f170*/  IADD3 R28, P5, R37, R24, RZ ;  /* 0x00000018251c7210 */ /* 0x000fe20007fbe0ff */
[----:B------:R-:W-:Y:S01]  /*f180*/  IMAD.X R25, R39, 0x1, R27, P1 ;  /* 0x0000000127197824 */ /* 0x000fe200008e061b */
[----:B------:R-:W-:Y:S01]  /*f190*/  ISETP.GT.AND P1, PT, R51, 0x90, PT ;  /* 0x000000903300780c */ /* 0x000fe20003f24270 */
[----:B-1----:R-:W-:Y:S01]  /*f1a0*/  FMUL R45, R23, UR26 ;  /* 0x0000001a172d7c20 */ /* 0x002fe20008400000 */
[C---:B------:R-:W-:Y:S01]  /*f1b0*/  ISETP.GT.AND P4, PT, R50.reuse, 0x8, P4 ;  /* 0x000000083200780c */ /* 0x040fe20002784270 */
[----:B------:R1:W-:Y:S01]  /*f1c0*/  @P6 STG.E desc[UR24][R34.64], R43 ;  /* 0x0000002b22006986 */ /* 0x0003e2000c101918 */
[--C-:B------:R-:W-:Y:S01]  /*f1d0*/  IMAD.X R29, R39, 0x1, R25.reuse, P5 ;  /* 0x00000001271d7824 */ /* 0x100fe200028e0619 */
[----:B------:R-:W-:Y:S01]  /*f1e0*/  ISETP.GT.AND P6, PT, R50, RZ, P1 ;  /* 0x000000ff3200720c */ /* 0x000fe20000fc4270 */
[----:B----4-:R-:W-:Y:S01]  /*f1f0*/  FMUL R41, R156, UR26 ;  /* 0x0000001a9c297c20 */ /* 0x010fe20008400000 */
[----:B------:R-:W-:Y:S01]  /*f200*/  @P2 STG.E desc[UR24][R24.64], R157 ;  /* 0x0000009d18002986 */ /* 0x000fe2000c101918 */
[----:B------:R-:W-:Y:S01]  /*f210*/  ISETP.GT.AND P2, PT, R51, 0x91, PT ;  /* 0x000000913300780c */ /* 0x000fe20003f44270 */
[----:B0-----:R-:W-:Y:S01]  /*f220*/  IMAD.WIDE.U32 R26, R32, 0x1c, R24 ;  /* 0x0000001c201a7825 */ /* 0x001fe200078e0018 */
[C---:B------:R-:W-:Y:S01]  /*f230*/  ISETP.GT.AND P1, PT, R50.reuse, 0x8, P1 ;  /* 0x000000083200780c */ /* 0x040fe20000f24270 */
[----:B------:R0:W-:Y:S01]  /*f240*/  @P0 STG.E desc[UR24][R34.64+0x20], R41 ;  /* 0x0000202922000986 */ /* 0x0001e2000c101918 */
[----:B------:R-:W-:Y:S01]  /*f250*/  ISETP.GT.AND P5, PT, R50, RZ, P2 ;  /* 0x000000ff3200720c */ /* 0x000fe200017a4270 */
[----:B------:R-:W-:Y:S01]  /*f260*/  IMAD.IADD R27, R33, 0x1, R27 ;  /* 0x00000001211b7824 */ /* 0x000fe200078e021b */
[----:B------:R-:W-:Y:S01]  /*f270*/  ISETP.GT.AND P0, PT, R51, 0x98, PT ;  /* 0x000000983300780c */ /* 0x000fe20003f04270 */
[----:B-1----:R-:W-:Y:S01]  /*f280*/  FMUL R43, R154, UR26 ;  /* 0x0000001a9a2b7c20 */ /* 0x002fe20008400000 */
[----:B------:R-:W-:Y:S01]  /*f290*/  @P4 STG.E desc[UR24][R24.64+0x20], R155 ;  /* 0x0000209b18004986 */ /* 0x000fe2000c101918 */
[----:B------:R-:W-:Y:S01]  /*f2a0*/  ISETP.GT.AND P2, PT, R50, 0x8, P2 ;  /* 0x000000083200780c */ /* 0x000fe20001744270 */
[----:B------:R-:W-:Y:S01]  /*f2b0*/  IMAD.WIDE.U32 R30, R32, 0x1c, R28 ;  /* 0x0000001c201e7825 */ /* 0x000fe200078e001c */
[----:B------:R-:W-:Y:S01]  /*f2c0*/  ISETP.GT.AND P4, PT, R50, RZ, P0 ;  /* 0x000000ff3200720c */ /* 0x000fe20000784270 */
[----:B------:R1:W-:Y:S01]  /*f2d0*/  @P6 STG.E desc[UR24][R26.64], R43 ;  /* 0x0000002b1a006986 */ /* 0x0003e2000c101918 */
[----:B------:R-:W-:Y:S01]  /*f2e0*/  IADD3 R22, P6, R37, R28, RZ ;  /* 0x0000001c25167210 */ /* 0x000fe20007fde0ff */
[----:B------:R-:W-:-:S02]  /*f2f0*/  IMAD.IADD R31, R33, 0x1, R31 ;  /* 0x00000001211f7824 */ /* 0x000fc400078e021f */
[----:B0-----:R-:W-:Y:S01]  /*f300*/  FMUL R35, R21, UR26 ;  /* 0x0000001a15237c20 */ /* 0x001fe20008400000 */
[----:B------:R-:W-:Y:S01]  /*f310*/  FMUL R41, R20, UR26 ;  /* 0x0000001a14297c20 */ /* 0x000fe20008400000 */
[----:B------:R-:W-:Y:S01]  /*f320*/  @P5 STG.E desc[UR24][R28.64], R45 ;  /* 0x0000002d1c005986 */ /* 0x000fe2000c101918 */
[----:B------:R-:W-:Y:S01]  /*f330*/  IADD3.X R23, R39, R29, RZ, P6, !PT ;  /* 0x0000001d27177210 */ /* 0x000fe200037fe4ff */
[----:B------:R-:W-:Y:S01]  /*f340*/  FMUL R153, R153, UR26 ;  /* 0x0000001a99997c20 */ /* 0x000fe20008400000 */
[----:B------:R-:W-:Y:S01]  /*f350*/  ISETP.GT.AND P0, PT, R50, 0x8, P0 ;  /* 0x000000083200780c */ /* 0x000fe20000704270 */
[----:B------:R0:W-:Y:S01]  /*f360*/  @P1 STG.E desc[UR24][R26.64+0x20], R47 ;  /* 0x0000202f1a001986 */ /* 0x0001e2000c101918 */
[----:B------:R-:W-:Y:S01]  /*f370*/  ISETP.GT.AND P1, PT, R51, 0x99, PT ;  /* 0x000000993300780c */ /* 0x000fe20003f24270 */
[----:B------:R-:W-:-:S04]  /*f380*/  IMAD.WIDE.U32 R20, R32, 0x1c, R22 ;  /* 0x0000001c20147825 */ /* 0x000fc800078e0016 */
[----:B-1----:R-:W-:Y:S01]  /*f390*/  FMUL R43, R19, UR26 ;  /* 0x0000001a132b7c20 */ /* 0x002fe20008400000 */
[----:B------:R1:W-:Y:S01]  /*f3a0*/  @P2 STG.E desc[UR24][R28.64+0x20], R35 ;  /* 0x000020231c002986 */ /* 0x0003e2000c101918 */
[----:B------:R-:W-:Y:S01]  /*f3b0*/  ISETP.GT.AND P5, PT, R50, RZ, P1 ;  /* 0x000000ff3200720c */ /* 0x000fe20000fa4270 */
[----:B------:R-:W-:Y:S01]  /*f3c0*/  IMAD.IADD R25, R33, 0x1, R21 ;  /* 0x0000000121197824 */ /* 0x000fe200078e0215 */
[C---:B------:R-:W-:Y:S01]  /*f3d0*/  ISETP.GT.AND P2, PT, R51.reuse, 0xa1, PT ;  /* 0x000000a13300780c */ /* 0x040fe20003f44270 */
[----:B------:R4:W-:Y:S01]  /*f3e0*/  @P4 STG.E desc[UR24][R30.64], R41 ;  /* 0x000000291e004986 */ /* 0x0009e2000c101918 */
[----:B------:R-:W-:Y:S01]  /*f3f0*/  ISETP.GT.AND P4, PT, R51, 0xa0, PT ;  /* 0x000000a03300780c */ /* 0x000fe20003f84270 */
[----:B------:R-:W-:Y:S01]  /*f400*/  FMUL R21, R18, UR26 ;  /* 0x0000001a12157c20 */ /* 0x000fe20008400000 */
[C---:B------:R-:W-:Y:S01]  /*f410*/  ISETP.GT.AND P1, PT, R50.reuse, 0x8, P1 ;  /* 0x000000083200780c */ /* 0x040fe20000f24270 */
[----:B0-----:R-:W-:Y:S01]  /*f420*/  FMUL R27, R17, UR26 ;  /* 0x0000001a111b7c20 */ /* 0x001fe20008400000 */
[C---:B------:R-:W-:Y:S01]  /*f430*/  ISETP.GT.AND P6, PT, R50.reuse, RZ, P4 ;  /* 0x000000ff3200720c */ /* 0x040fe200027c4270 */
[----:B------:R-:W-:Y:S01]  /*f440*/  IMAD.MOV.U32 R24, RZ, RZ, R20 ;  /* 0x000000ffff187224 */ /* 0x000fe200078e0014 */
[----:B------:R-:W-:Y:S01]  /*f450*/  ISETP.GT.AND P4, PT, R50, 0x8, P4 ;  /* 0x000000083200780c */ /* 0x000fe20002784270 */
[----:B-1----:R-:W-:Y:S01]  /*f460*/  FMUL R29, R16, UR26 ;  /* 0x0000001a101d7c20 */ /* 0x002fe20008400000 */
[----:B------:R-:W-:Y:S01]  /*f470*/  FMUL R35, R15, UR26 ;  /* 0x0000001a0f237c20 */ /* 0x000fe20008400000 */
[----:B------:R-:W-:Y:S01]  /*f480*/  @P5 STG.E desc[UR24][R22.64], R43 ;  /* 0x0000002b16005986 */ /* 0x000fe2000c101918 */
[----:B------:R-:W-:Y:S01]  /*f490*/  ISETP.GT.AND P5, PT, R50, RZ, P2 ;  /* 0x000000ff3200720c */ /* 0x000fe200017a4270 */
[----:B----4-:R-:W-:Y:S01]  /*f4a0*/  FMUL R41, R14, UR26 ;  /* 0x0000001a0e297c20 */ /* 0x010fe20008400000 */
[----:B------:R-:W-:Y:S01]  /*f4b0*/  ISETP.GT.AND P2, PT, R50, 0x8, P2 ;  /* 0x000000083200780c */ /* 0x000fe20001744270 */
[----:B------:R-:W-:Y:S01]  /*f4c0*/  @P0 STG.E desc[UR24][R30.64+0x20], R21 ;  /* 0x000020151e000986 */ /* 0x000fe2000c101918 */
[----:B------:R-:W-:Y:S01]  /*f4d0*/  IADD3 R18, P0, R37, R22, RZ ;  /* 0x0000001625127210 */ /* 0x000fe20007f1e0ff */
[----:B------:R-:W-:-:S02]  /*f4e0*/  FMUL R229, R229, UR26 ;  /* 0x0000001ae5e57c20 */ /* 0x000fc40008400000 */
[----:B------:R0:W-:Y:S01]  /*f4f0*/  @P1 STG.E desc[UR24][R22.64+0x20], R27 ;  /* 0x0000201b16001986 */ /* 0x0001e2000c101918 */
[----:B------:R-:W-:Y:S01]  /*f500*/  ISETP.GT.AND P1, PT, R51, 0xa8, PT ;  /* 0x000000a83300780c */ /* 0x000fe20003f24270 */
[----:B------:R-:W-:Y:S01]  /*f510*/  IMAD.X R19, R39, 0x1, R23, P0 ;  /* 0x0000000127137824 */ /* 0x000fe200000e0617 */
[----:B------:R-:W-:Y:S01]  /*f520*/  ISETP.GT.AND P0, PT, R51, 0xa9, PT ;  /* 0x000000a93300780c */ /* 0x000fe20003f04270 */
[----:B------:R-:W-:Y:S01]  /*f530*/  @P6 STG.E desc[UR24][R24.64], R29 ;  /* 0x0000001d18006986 */ /* 0x000fe2000c101918 */
[----:B------:R-:W-:-:S03]  /*f540*/  IMAD.WIDE.U32 R14, R32, 0x1c, R18 ;  /* 0x0000001c200e7825 */ /* 0x000fc600078e0012 */
[----:B------:R-:W-:Y:S01]  /*f550*/  @P5 STG.E desc[UR24][R18.64], R35 ;  /* 0x0000002312005986 */ /* 0x000fe2000c101918 */
[----:B------:R-:W-:Y:S01]  /*f560*/  IADD3 R16, P5, R37, R18, RZ ;  /* 0x0000001225107210 */ /* 0x000fe20007fbe0ff */
[----:B------:R-:W-:Y:S02]  /*f570*/  IMAD.IADD R15, R33, 0x1, R15 ;  /* 0x00000001210f7824 */ /* 0x000fe400078e020f */
[----:B------:R1:W-:Y:S01]  /*f580*/  @P4 STG.E desc[UR24][R24.64+0x20], R41 ;  /* 0x0000202918004986 */ /* 0x0003e2000c101918 */
[C---:B------:R-:W-:Y:S01]  /*f590*/  ISETP.GT.AND P4, PT, R50.reuse, RZ, P1 ;  /* 0x000000ff3200720c */ /* 0x040fe20000f84270 */
[----:B------:R-:W-:Y:S01]  /*f5a0*/  IMAD.X R17, R39, 0x1, R19, P5 ;  /* 0x0000000127117824 */ /* 0x000fe200028e0613 */
[----:B------:R-:W-:Y:S01]  /*f5b0*/  ISETP.GT.AND P5, PT, R50, RZ, P0 ;  /* 0x000000ff3200720c */ /* 0x000fe200007a4270 */
[----:B0-----:R-:W-:Y:S01]  /*f5c0*/  FMUL R23, R12, UR26 ;  /* 0x0000001a0c177c20 */ /* 0x001fe20008400000 */
[----:B------:R-:W-:Y:S01]  /*f5d0*/  ISETP.GT.AND P1, PT, R50, 0x8, P1 ;  /* 0x000000083200780c */ /* 0x000fe20000f24270 */
[----:B------:R0:W-:Y:S01]  /*f5e0*/  @P2 STG.E desc[UR24][R18.64+0x20], R13 ;  /* 0x0000200d12002986 */ /* 0x0001e2000c101918 */
[----:B------:R-:W-:Y:S01]  /*f5f0*/  ISETP.GT.AND P2, PT, R51, 0xb0, PT ;  /* 0x000000b03300780c */ /* 0x000fe20003f44270 */
[----:B------:R-:W-:Y:S01]  /*f600*/  IMAD.WIDE.U32 R20, R32, 0x1c, R16 ;  /* 0x0000001c20147825 */ /* 0x000fe200078e0010 */
[----:B------:R-:W-:-:S02]  /*f610*/  ISETP.GT.AND P0, PT, R50, 0x8, P0 ;  /* 0x000000083200780c */ /* 0x000fc40000704270 */
[----:B------:R-:W-:Y:S01]  /*f620*/  ISETP.GT.AND P6, PT, R50, RZ, P2 ;  /* 0x000000ff3200720c */ /* 0x000fe200017c4270 */
[----:B-1----:R-:W-:Y:S01]  /*f630*/  FMUL R25, R8, UR26 ;  /* 0x0000001a08197c20 */ /* 0x002fe20008400000 */
[----:B------:R-:W-:Y:S01]  /*f640*/  ISETP.GT.AND P2, PT, R50, 0x8, P2 ;  /* 0x000000083200780c */ /* 0x000fe20001744270 */
[----:B------:R1:W-:Y:S01]  /*f650*/  @P4 STG.E desc[UR24][R14.64], R23 ;  /* 0x000000170e004986 */ /* 0x0003e2000c101918 */
[----:B------:R-:W-:Y:S01]  /*f660*/  ISETP.GT.AND P4, PT, R51, 0xb1, PT ;  /* 0x000000b13300780c */ /* 0x000fe20003f84270 */
[----:B------:R-:W-:Y:S02]  /*f670*/  IMAD.IADD R21, R33, 0x1, R21 ;  /* 0x0000000121157824 */ /* 0x000fe400078e0215 */
[----:B0-----:R-:W-:Y:S01]  /*f680*/  FMUL R13, R10, UR26 ;  /* 0x0000001a0a0d7c20 */ /* 0x001fe20008400000 */
[----:B------:R0:W-:Y:S01]  /*f690*/  @P5 STG.E desc[UR24][R16.64], R11 ;  /* 0x0000000b10005986 */ /* 0x0001e2000c101918 */
[C---:B------:R-:W-:Y:S01]  /*f6a0*/  ISETP.GT.AND P5, PT, R50.reuse, RZ, P4 ;  /* 0x000000ff3200720c */ /* 0x040fe200027a4270 */
[----:B------:R-:W-:Y:S01]  /*f6b0*/  FMUL R19, R9, UR26 ;  /* 0x0000001a09137c20 */ /* 0x000fe20008400000 */
[----:B------:R-:W-:Y:S01]  /*f6c0*/  ISETP.GT.AND P4, PT, R50, 0x8, P4 ;  /* 0x000000083200780c */ /* 0x000fe20002784270 */
[----:B------:R4:W-:Y:S01]  /*f6d0*/  @P1 STG.E desc[UR24][R14.64+0x20], R13 ;  /* 0x0000200d0e001986 */ /* 0x0009e2000c101918 */
[----:B------:R-:W-:Y:S01]  /*f6e0*/  IADD3 R8, P1, R37, R16, RZ ;  /* 0x0000001025087210 */ /* 0x000fe20007f3e0ff */
[----:B-1----:R-:W-:-:S02]  /*f6f0*/  FMUL R23, R7, UR26 ;  /* 0x0000001a07177c20 */ /* 0x002fc40008400000 */
[----:B------:R1:W-:Y:S01]  /*f700*/  @P0 STG.E desc[UR24][R16.64+0x20], R19 ;  /* 0x0000201310000986 */ /* 0x0003e2000c101918 */
[----:B------:R-:W-:Y:S02]  /*f710*/  IADD3.X R9, R39, R17, RZ, P1, !PT ;  /* 0x0000001127097210 */ /* 0x000fe40000ffe4ff */
[C---:B------:R-:W-:Y:S01]  /*f720*/  ISETP.GT.AND P0, PT, R51.reuse, 0xb8, PT ;  /* 0x000000b83300780c */ /* 0x040fe20003f04270 */
[----:B------:R-:W-:Y:S01]  /*f730*/  @P6 STG.E desc[UR24][R20.64], R25 ;  /* 0x0000001914006986 */ /* 0x000fe2000c101918 */
[----:B------:R-:W-:Y:S01]  /*f740*/  ISETP.GT.AND P1, PT, R51, 0xb9, PT ;  /* 0x000000b93300780c */ /* 0x000fe20003f24270 */
[----:B0-----:R-:W-:Y:S01]  /*f750*/  IMAD.WIDE.U32 R10, R32, 0x1c, R8 ;  /* 0x0000001c200a7825 */ /* 0x001fe200078e0008 */
[----:B------:R-:W-:-:S03]  /*f760*/  ISETP.GT.AND P6, PT, R50, RZ, P0 ;  /* 0x000000ff3200720c */ /* 0x000fc600007c4270 */
[----:B----4-:R-:W-:Y:S01]  /*f770*/  FMUL R15, R6, UR26 ;  /* 0x0000001a060f7c20 */ /* 0x010fe20008400000 */
[----:B------:R-:W-:Y:S01]  /*f780*/  @P5 STG.E desc[UR24][R8.64], R23 ;  /* 0x0000001708005986 */ /* 0x000fe2000c101918 */
[C---:B------:R-:W-:Y:S01]  /*f790*/  ISETP.GT.AND P5, PT, R50.reuse, RZ, P1 ;  /* 0x000000ff3200720c */ /* 0x040fe20000fa4270 */
[----:B------:R-:W-:Y:S01]  /*f7a0*/  IMAD.IADD R13, R33, 0x1, R11 ;  /* 0x00000001210d7824 */ /* 0x000fe200078e020b */
[C---:B------:R-:W-:Y:S01]  /*f7b0*/  ISETP.GT.AND P0, PT, R50.reuse, 0x8, P0 ;  /* 0x000000083200780c */ /* 0x040fe20000704270 */
[----:B------:R0:W-:Y:S01]  /*f7c0*/  @P2 STG.E desc[UR24][R20.64+0x20], R15 ;  /* 0x0000200f14002986 */ /* 0x0001e2000c101918 */
[----:B------:R-:W-:Y:S01]  /*f7d0*/  IADD3 R6, P2, R37, R8, RZ ;  /* 0x0000000825067210 */ /* 0x000fe20007f5e0ff */
[----:B-1----:R-:W-:Y:S01]  /*f7e0*/  FMUL R17, R5, UR26 ;  /* 0x0000001a05117c20 */ /* 0x002fe20008400000 */
[----:B------:R-:W-:Y:S01]  /*f7f0*/  ISETP.GT.AND P1, PT, R50, 0x8, P1 ;  /* 0x000000083200780c */ /* 0x000fe20000f24270 */
[----:B------:R-:W-:Y:S01]  /*f800*/  FMUL R19, R4, UR26 ;  /* 0x0000001a04137c20 */ /* 0x000fe20008400000 */
[----:B------:R-:W-:-:S02]  /*f810*/  IMAD.MOV.U32 R12, RZ, RZ, R10 ;  /* 0x000000ffff0c7224 */ /* 0x000fc400078e000a */
[----:B------:R-:W-:Y:S01]  /*f820*/  IMAD.X R7, R39, 0x1, R9, P2 ;  /* 0x0000000127077824 */ /* 0x000fe200010e0609 */
[----:B------:R1:W-:Y:S01]  /*f830*/  @P4 STG.E desc[UR24][R8.64+0x20], R17 ;  /* 0x0000201108004986 */ /* 0x0003e2000c101918 */
[----:B------:R-:W-:Y:S01]  /*f840*/  ISETP.GT.AND P2, PT, R51, 0xc0, PT ;  /* 0x000000c03300780c */ /* 0x000fe20003f44270 */
[----:B------:R-:W-:Y:S02]  /*f850*/  IMAD.WIDE.U32 R4, R32, 0x1c, R6 ;  /* 0x0000001c20047825 */ /* 0x000fe400078e0006 */
[----:B------:R4:W-:Y:S01]  /*f860*/  @P6 STG.E desc[UR24][R12.64], R19 ;  /* 0x000000130c006986 */ /* 0x0009e2000c101918 */
[----:B------:R-:W-:Y:S01]  /*f870*/  IADD3 R10, P6, R37, R6, RZ ;  /* 0x00000006250a7210 */ /* 0x000fe20007fde0ff */
[----:B0-----:R-:W-:Y:S02]  /*f880*/  IMAD.IADD R15, R33, 0x1, R5 ;  /* 0x00000001210f7824 */ /* 0x001fe400078e0205 */
[----:B------:R-:W-:Y:S01]  /*f890*/  FMUL R5, R2, UR26 ;  /* 0x0000001a02057c20 */ /* 0x000fe20008400000 */
[----:B------:R-:W-:Y:S01]  /*f8a0*/  @P5 STG.E desc[UR24][R6.64], R3 ;  /* 0x0000000306005986 */ /* 0x000fe2000c101918 */
[----:B------:R-:W-:Y:S01]  /*f8b0*/  IMAD.X R11, R39, 0x1, R7, P6 ;  /* 0x00000001270b7824 */ /* 0x000fe200030e0607 */
[----:B------:R-:W-:Y:S01]  /*f8c0*/  ISETP.GT.AND P5, PT, R50, RZ, P2 ;  /* 0x000000ff3200720c */ /* 0x000fe200017a4270 */
[----:B-1----:R-:W-:Y:S01]  /*f8d0*/  FMUL R17, R152, UR26 ;  /* 0x0000001a98117c20 */ /* 0x002fe20008400000 */
[----:B------:R-:W-:Y:S01]  /*f8e0*/  @P0 STG.E desc[UR24][R12.64+0x20], R5 ;  /* 0x000020050c000986 */ /* 0x000fe2000c101918 */
[----:B------:R-:W-:Y:S01]  /*f8f0*/  ISETP.GT.AND P4, PT, R51, 0xc1, PT ;  /* 0x000000c13300780c */ /* 0x000fe20003f84270 */
[----:B------:R-:W-:-:S02]  /*f900*/  IMAD.MOV.U32 R14, RZ, RZ, R4 ;  /* 0x000000ffff0e7224 */ /* 0x000fc400078e0004 */
[----:B----4-:R-:W-:Y:S01]  /*f910*/  FMUL R19, R226, UR26 ;  /* 0x0000001ae2137c20 */ /* 0x010fe20008400000 */
[----:B------:R0:W-:Y:S01]  /*f920*/  @P1 STG.E desc[UR24][R6.64+0x20], R17 ;  /* 0x0000201106001986 */ /* 0x0001e2000c101918 */
[----:B------:R-:W-:Y:S01]  /*f930*/  ISETP.GT.AND P6, PT, R50, RZ, P4 ;  /* 0x000000ff3200720c */ /* 0x000fe200027c4270 */
[----:B------:R-:W-:Y:S01]  /*f940*/  IMAD.WIDE.U32 R8, R32, 0x1c, R10 ;  /* 0x0000001c20087825 */ /* 0x000fe200078e000a */
[----:B------:R-:W-:Y:S01]  /*f950*/  ISETP.GT.AND P2, PT, R50, 0x8, P2 ;  /* 0x000000083200780c */ /* 0x000fe20001744270 */
[----:B------:R-:W4:Y:S02]  /*f960*/  LDL.LU R226, [R1+0x2c] ;  /* 0x00002c0001e27983 */ /* 0x000f240000300800 */
[----:B0-----:R-:W-:Y:S02]  /*f970*/  FMUL R7, R0, UR26 ;  /* 0x0000001a00077c20 */ /* 0x001fe40008400000 */
[----:B------:R-:W-:Y:S01]  /*f980*/  @P5 STG.E desc[UR24][R14.64], R153 ;  /* 0x000000990e005986 */ /* 0x000fe2000c101918 */
[----:B------:R-:W-:-:S02]  /*f990*/  IADD3 R2, P5, R37, R10, RZ ;  /* 0x0000000a25027210 */ /* 0x000fc40007fbe0ff */
[C---:B------:R-:W-:Y:S01]  /*f9a0*/  ISETP.GT.AND P1, PT, R51.reuse, 0xc8, PT ;  /* 0x000000c83300780c */ /* 0x040fe20003f24270 */
[----:B------:R-:W2:Y:S01]  /*f9b0*/  LDL.LU R0, [R1+0x30] ;  /* 0x0000300001007983 */ /* 0x000ea20000300800 */
[----:B------:R-:W-:Y:S01]  /*f9c0*/  ISETP.GT.AND P0, PT, R51, 0xc9, PT ;  /* 0x000000c93300780c */ /* 0x000fe20003f04270 */
[----:B------:R-:W-:Y:S01]  /*f9d0*/  IMAD.X R3, R39, 0x1, R11, P5 ;  /* 0x0000000127037824 */ /* 0x000fe200028e060b */
[C---:B------:R-:W-:Y:S01]  /*f9e0*/  ISETP.GT.AND P4, PT, R50.reuse, 0x8, P4 ;  /* 0x000000083200780c */ /* 0x040fe20002784270 */
[----:B------:R-:W-:Y:S01]  /*f9f0*/  @P6 STG.E desc[UR24][R10.64], R229 ;  /* 0x000000e50a006986 */ /* 0x000fe2000c101918 */
[C---:B------:R-:W-:Y:S02]  /*fa00*/  ISETP.GT.AND P6, PT, R50.reuse, RZ, P1 ;  /* 0x000000ff3200720c */ /* 0x040fe40000fc4270 */
[----:B------:R-:W-:Y:S02]  /*fa10*/  ISETP.GT.AND P5, PT, R50, RZ, P0 ;  /* 0x000000ff3200720c */ /* 0x000fe400007a4270 */
[----:B------:R-:W-:Y:S01]  /*fa20*/  IADD3 R9, R33, R9, RZ ;  /* 0x0000000921097210 */ /* 0x000fe20007ffe0ff */
[----:B------:R0:W-:Y:S06]  /*fa30*/  @P2 STG.E desc[UR24][R14.64+0x20], R19 ;  /* 0x000020130e002986 */ /* 0x0001ec000c101918 */
[----:B------:R-:W-:Y:S01]  /*fa40*/  @P4 STG.E desc[UR24][R10.64+0x20], R7 ;  /* 0x000020070a004986 */ /* 0x000fe2000c101918 */
[----:B---3--:R-:W-:Y:S01]  /*fa50*/  FMUL R21, R225, UR26 ;  /* 0x0000001ae1157c20 */ /* 0x008fe20008400000 */
[----:B0-----:R-:W-:Y:S01]  /*fa60*/  FMUL R19, R227, UR26 ;  /* 0x0000001ae3137c20 */ /* 0x001fe20008400000 */
[----:B------:R-:W-:-:S02]  /*fa70*/  FMUL R17, R224, UR26 ;  /* 0x0000001ae0117c20 */ /* 0x000fc40008400000 */
[----:B------:R-:W3:Y:S04]  /*fa80*/  LDL.LU R224, [R1+0x34] ;  /* 0x0000340001e07983 */ /* 0x000ee80000300800 */
[----:B------:R-:W3:Y:S04]  /*fa90*/  LDL.LU R225, [R1+0x38] ;  /* 0x0000380001e17983 */ /* 0x000ee80000300800 */
[----:B------:R4:W-:Y:S04]  /*faa0*/  @P6 STG.E desc[UR24][R8.64], R17 ;  /* 0x0000001108006986 */ /* 0x0009e8000c101918 */
[----:B------:R2:W-:Y:S04]  /*fab0*/  @P5 STG.E desc[UR24][R2.64], R21 ;  /* 0x0000001502005986 */ /* 0x0005e8000c101918 */
[----:B------:R-:W3:Y:S01]  /*fac0*/  LDL.LU R227, [R1+0x3c] ;  /* 0x00003c0001e37983 */ /* 0x000ee20000300800 */
[----:B----4-:R-:W-:-:S03]  /*fad0*/  FMUL R17, R226, UR26 ;  /* 0x0000001ae2117c20 */ /* 0x010fc60008400000 */
[----:B------:R-:W4:Y:S01]  /*fae0*/  LDL.LU R226, [R1+0x40] ;  /* 0x0000400001e27983 */ /* 0x000f220000300800 */
[----:B--2---:R-:W-:-:S03]  /*faf0*/  FMUL R21, R0, UR26 ;  /* 0x0000001a00157c20 */ /* 0x004fc60008400000 */
[----:B------:R-:W2:Y:S01]  /*fb00*/  LDL.LU R0, [R1+0x44] ;  /* 0x0000440001007983 */ /* 0x000ea20000300800 */
[----:B------:R-:W-:Y:S01]  /*fb10*/  ISETP.GT.AND P1, PT, R50, 0x8, P1 ;  /* 0x000000083200780c */ /* 0x000fe20000f24270 */
[----:B------:R-:W-:Y:S01]  /*fb20*/  FMUL R15, R223, UR26 ;  /* 0x0000001adf0f7c20 */ /* 0x000fe20008400000 */
[C---:B------:R-:W-:Y:S01]  /*fb30*/  ISETP.GT.AND P2, PT, R51.reuse, 0xd0, PT ;  /* 0x000000d03300780c */ /* 0x040fe20003f44270 */
[----:B------:R-:W-:Y:S01]  /*fb40*/  IMAD.WIDE.U32 R4, R32, 0x1c, R2 ;  /* 0x0000001c20047825 */ /* 0x000fe200078e0002 */
[----:B------:R-:W-:-:S03]  /*fb50*/  ISETP.GT.AND P5, PT, R51, 0xd1, PT ;  /* 0x000000d13300780c */ /* 0x000fc60003fa4270 */
[----:B------:R-:W-:Y:S01]  /*fb60*/  FMUL R23, R222, UR26 ;  /* 0x0000001ade177c20 */ /* 0x000fe20008400000 */
[C---:B------:R-:W-:Y:S01]  /*fb70*/  ISETP.GT.AND P0, PT, R50.reuse, 0x8, P0 ;  /* 0x000000083200780c */ /* 0x040fe20000704270 */
[----:B------:R-:W2:Y:S01]  /*fb80*/  LDL.LU R223, [R1+0x48] ;  /* 0x0000480001df7983 */ /* 0x000ea20000300800 */
[C---:B------:R-:W-:Y:S01]  /*fb90*/  ISETP.GT.AND P4, PT, R50.reuse, RZ, P2 ;  /* 0x000000ff3200720c */ /* 0x040fe20001784270 */
[----:B------:R-:W-:Y:S01]  /*fba0*/  IMAD.MOV.U32 R12, RZ, RZ, R4 ;  /* 0x000000ffff0c7224 */ /* 0x000fe200078e0004 */
[C---:B------:R-:W-:Y:S01]  /*fbb0*/  ISETP.GT.AND P2, PT, R50.reuse, 0x8, P2 ;  /* 0x000000083200780c */ /* 0x040fe20001744270 */
[----:B------:R-:W2:Y:S04]  /*fbc0*/  LDL.LU R222, [R1+0x4c] ;  /* 0x00004c0001de7983 */ /* 0x000ea80000300800 */
[----:B------:R3:W-:Y:S01]  /*fbd0*/  @P1 STG.E desc[UR24][R8.64+0x20], R15 ;  /* 0x0000200f08001986 */ /* 0x0007e2000c101918 */
[----:B------:R-:W-:-:S02]  /*fbe0*/  ISETP.GT.AND P1, PT, R50, RZ, P5 ;  /* 0x000000ff3200720c */ /* 0x000fc40002f24270 */
[----:B------:R-:W-:Y:S02]  /*fbf0*/  ISETP.GT.AND P5, PT, R50, 0x8, P5 ;  /* 0x000000083200780c */ /* 0x000fe40002fa4270 */
[----:B------:R-:W-:Y:S01]  /*fc00*/  IADD3 R4, P6, R37, R2, RZ ;  /* 0x0000000225047210 */ /* 0x000fe20007fde0ff */
[----:B------:R-:W-:Y:S01]  /*fc10*/  IMAD.IADD R13, R33, 0x1, R5 ;  /* 0x00000001210d7824 */ /* 0x000fe200078e0205 */
[----:B------:R0:W-:Y:S03]  /*fc20*/  @P0 STG.E desc[UR24][R2.64+0x20], R19 ;  /* 0x0000201302000986 */ /* 0x0001e6000c101918 */
[----:B------:R-:W-:Y:S01]  /*fc30*/  IMAD.X R5, R39, 0x1, R3, P6 ;  /* 0x0000000127057824 */ /* 0x000fe200030e0603 */
[----:B------:R1:W-:Y:S04]  /*fc40*/  @P4 STG.E desc[UR24][R12.64], R23 ;  /* 0x000000170c004986 */ /* 0x0003e8000c101918 */
[----:B------:R-:W-:Y:S04]  /*fc50*/  @P1 STG.E desc[UR24][R4.64], R17 ;  /* 0x0000001104001986 */ /* 0x000fe8000c101918 */
[----:B------:R-:W-:Y:S01]  /*fc60*/  @P2 STG.E desc[UR24][R12.64+0x20], R21 ;  /* 0x000020150c002986 */ /* 0x000fe2000c101918 */
[----:B---3--:R-:W-:-:S03]  /*fc70*/  FMUL R15, R224, UR26 ;  /* 0x0000001ae00f7c20 */ /* 0x008fc60008400000 */
[----:B------:R-:W3:Y:S01]  /*fc80*/  LDL.LU R224, [R1+0x50] ;  /* 0x0000500001e07983 */ /* 0x000ee20000300800 */
[----:B0-----:R-:W-:-:S03]  /*fc90*/  FMUL R19, R225, UR26 ;  /* 0x0000001ae1137c20 */ /* 0x001fc60008400000 */
[----:B------:R4:W-:Y:S04]  /*fca0*/  @P5 STG.E desc[UR24][R4.64+0x20], R15 ;  /* 0x0000200f04005986 */ /* 0x0009e8000c101918 */
[----:B------:R-:W3:Y:S01]  /*fcb0*/  LDL.LU R225, [R1+0x54] ;  /* 0x0000540001e17983 */ /* 0x000ee20000300800 */
[----:B-1----:R-:W-:-:S03]  /*fcc0*/  FMUL R23, R227, UR26 ;  /* 0x0000001ae3177c20 */ /* 0x002fc60008400000 */
[----:B------:R-:W3:Y:S01]  /*fcd0*/  LDL.LU R227, [R1+0x58] ;  /* 0x0000580001e37983 */ /* 0x000ee20000300800 */
[----:B----4-:R-:W-:-:S03]  /*fce0*/  FMUL R15, R226, UR26 ;  /* 0x0000001ae20f7c20 */ /* 0x010fc60008400000 */
[----:B------:R-:W4:Y:S01]  /*fcf0*/  LDL.LU R226, [R1+0x5c] ;  /* 0x00005c0001e27983 */ /* 0x000f220000300800 */
[----:B--2---:R-:W-:-:S03]  /*fd00*/  FMUL R17, R0, UR26 ;  /* 0x0000001a00117c20 */ /* 0x004fc60008400000 */
[----:B------:R-:W2:Y:S01]  /*fd10*/  LDL.LU R0, [R1+0x60] ;  /* 0x0000600001007983 */ /* 0x000ea20000300800 */
[C---:B------:R-:W-:Y:S02]  /*fd20*/  ISETP.GT.AND P0, PT, R51.reuse, 0xd8, PT ;  /* 0x000000d83300780c */ /* 0x040fe40003f04270 */
[----:B------:R-:W-:Y:S01]  /*fd30*/  ISETP.GT.AND P4, PT, R51, 0xd9, PT ;  /* 0x000000d93300780c */ /* 0x000fe20003f84270 */
[----:B------:R-:W-:Y:S01]  /*fd40*/  IMAD.WIDE.U32 R6, R32, 0x1c, R4 ;  /* 0x0000001c20067825 */ /* 0x000fe200078e0004 */
[C---:B------:R-:W-:Y:S01]  /*fd50*/  ISETP.GT.AND P6, PT, R50.reuse, RZ, P0 ;  /* 0x000000ff3200720c */ /* 0x040fe200007c4270 */
[----:B------:R-:W2:Y:S01]  /*fd60*/  LDL.LU R221, [R1+0x64] ;  /* 0x0000640001dd7983 */ /* 0x000ea20000300800 */
[----:B------:R-:W-:Y:S02]  /*fd70*/  ISETP.GT.AND P1, PT, R50, RZ, P4 ;  /* 0x000000ff3200720c */ /* 0x000fe40002724270 */
[----:B------:R-:W-:Y:S01]  /*fd80*/  IADD3 R2, P2, R37, R4, RZ ;  /* 0x0000000425027210 */ /* 0x000fe20007f5e0ff */
[----:B------:R-:W-:-:S02]  /*fd90*/  IMAD.IADD R11, R33, 0x1, R7 ;  /* 0x00000001210b7824 */ /* 0x000fc400078e0207 */
[----:B------:R-:W-:Y:S01]  /*fda0*/  IMAD.MOV.U32 R10, RZ, RZ, R6 ;  /* 0x000000ffff0a7224 */ /* 0x000fe200078e0006 */
[----:B------:R-:W-:Y:S01]  /*fdb0*/  IADD3.X R3, R39, R5, RZ, P2, !PT ;  /* 0x0000000527037210 */ /* 0x000fe200017fe4ff */
[----:B------:R-:W2:Y:S01]  /*fdc0*/  LDL.LU R220, [R1+0x68] ;  /* 0x0000680001dc7983 */ /* 0x000ea20000300800 */
[----:B------:R-:W-:Y:S02]  /*fdd0*/  IADD3 R8, P5, R37, R2, RZ ;  /* 0x0000000225087210 */ /* 0x000fe40007fbe0ff */
[----:B------:R-:W-:Y:S01]  /*fde0*/  ISETP.GT.AND P2, PT, R51, 0xe0, PT ;  /* 0x000000e03300780c */ /* 0x000fe20003f44270 */
[----:B------:R0:W-:Y:S01]  /*fdf0*/  @P6 STG.E desc[UR24][R10.64], R19 ;  /* 0x000000130a006986 */ /* 0x0001e2000c101918 */
[----:B------:R-:W-:-:S03]  /*fe00*/  ISETP.GT.AND P0, PT, R50, 0x8, P0 ;  /* 0x000000083200780c */ /* 0x000fc60000704270 */
[----:B------:R3:W-:Y:S01]  /*fe10*/  @P1 STG.E desc[UR24][R2.64], R23 ;  /* 0x0000001702001986 */ /* 0x0007e2000c101918 */
[----:B------:R-:W-:Y:S01]  /*fe20*/  ISETP.GT.AND P1, PT, R51, 0xe1, PT ;  /* 0x000000e13300780c */ /* 0x000fe20003f24270 */
[--C-:B------:R-:W-:Y:S01]  /*fe30*/  IMAD.X R9, R39, 0x1, R3.reuse, P5 ;  /* 0x0000000127097824 */ /* 0x100fe200028e0603 */
[----:B------:R-:W-:Y:S01]  /*fe40*/  ISETP.GT.AND P4, PT, R50, 0x8, P4 ;  /* 0x000000083200780c */ /* 0x000fe20002784270 */
[----:B------:R-:W-:Y:S01]  /*fe50*/  FMUL R21, R222, UR26 ;  /* 0x0000001ade157c20 */ /* 0x000fe20008400000 */
[C---:B------:R-:W-:Y:S02]  /*fe60*/  ISETP.GT.AND P6, PT, R50.reuse, RZ, P2 ;  /* 0x000000ff3200720c */ /* 0x040fe400017c4270 */
[C---:B------:R-:W-:Y:S01]  /*fe70*/  ISETP.GT.AND P5, PT, R50.reuse, RZ, P1 ;  /* 0x000000ff3200720c */ /* 0x040fe20000fa4270 */
[----:B0-----:R-:W-:Y:S01]  /*fe80*/  FMUL R19, R223, UR26 ;  /* 0x0000001adf137c20 */ /* 0x001fe20008400000 */
[----:B------:R-:W-:Y:S01]  /*fe90*/  ISETP.GT.AND P2, PT, R50, 0x8, P2 ;  /* 0x000000083200780c */ /* 0x000fe20001744270 */
[----:B------:R-:W2:Y:S01]  /*fea0*/  LDL.LU R223, [R1+0x6c] ;  /* 0x00006c0001df7983 */ /* 0x000ea20000300800 */
[----:B------:R-:W-:-:S03]  /*feb0*/  IMAD.WIDE.U32 R6, R32, 0x1c, R2 ;  /* 0x0000001c20067825 */ /* 0x000fc600078e0002 */
[----:B------:R-:W2:Y:S01]  /*fec0*/  LDL.LU R222, [R1+0x70] ;  /* 0x0000700001de7983 */ /* 0x000ea20000300800 */
[----:B------:R-:W-:-:S03]  /*fed0*/  IMAD.IADD R7, R33, 0x1, R7 ;  /* 0x0000000121077824 */ /* 0x000fc600078e0207 */
[----:B------:R0:W-:Y:S04]  /*fee0*/  @P0 STG.E desc[UR24][R10.64+0x20], R15 ;  /* 0x0000200f0a000986 */ /* 0x0001e8000c101918 */
[----:B------:R1:W-:Y:S04]  /*fef0*/  @P4 STG.E desc[UR24][R2.64+0x20], R17 ;  /* 0x0000201102004986 */ /* 0x0003e8000c101918 */
[----:B------:R-:W-:Y:S04]  /*ff00*/  @P6 STG.E desc[UR24][R6.64], R19 ;  /* 0x0000001306006986 */ /* 0x000fe8000c101918 */
[----:B------:R-:W-:Y:S01]  /*ff10*/  @P5 STG.E desc[UR24][R8.64], R21 ;  /* 0x0000001508005986 */ /* 0x000fe2000c101918 */
[----:B---3--:R-:W-:-:S03]  /*ff20*/  FMUL R23, R224, UR26 ;  /* 0x0000001ae0177c20 */ /* 0x008fc60008400000 */
[----:B------:R-:W3:Y:S04]  /*ff30*/  LDL.LU R224, [R1+0x74] ;  /* 0x0000740001e07983 */ /* 0x000ee80000300800 */
[----:B------:R4:W-:Y:S01]  /*ff40*/  @P2 STG.E desc[UR24][R6.64+0x20], R23 ;  /* 0x0000201706002986 */ /* 0x0009e2000c101918 */
[----:B0-----:R-:W-:-:S03]  /*ff50*/  FMUL R15, R225, UR26 ;  /* 0x0000001ae10f7c20 */ /* 0x001fc60008400000 */
[----:B------:R-:W3:Y:S01]  /*ff60*/  LDL.LU R225, [R1+0x78] ;  /* 0x0000780001e17983 */ /* 0x000ee20000300800 */
[----:B-1----:R-:W-:-:S03]  /*ff70*/  FMUL R17, R227, UR26 ;  /* 0x0000001ae3117c20 */ /* 0x002fc60008400000 */
[----:B------:R-:W3:Y:S01]  /*ff80*/  LDL.LU R227, [R1+0x7c] ;  /* 0x00007c0001e37983 */ /* 0x000ee20000300800 */
[----:B----4-:R-:W-:-:S03]  /*ff90*/  FMUL R7, R226, UR26 ;  /* 0x0000001ae2077c20 */ /* 0x010fc60008400000 */
[----:B------:R-:W4:Y:S01]  /*ffa0*/  LDL.LU R226, [R1+0x80] ;  /* 0x0000800001e27983 */ /* 0x000f220000300800 */
[----:B--2---:R-:W-:-:S03]  /*ffb0*/  FMUL R19, R0, UR26 ;  /* 0x0000001a00137c20 */ /* 0x004fc60008400000 */
[----:B------:R-:W2:Y:S01]  /*ffc0*/  LDL.LU R0, [R1+0xa4] ;  /* 0x0000a40001007983 */ /* 0x000ea20000300800 */
[----:B------:R-:W-:Y:S01]  /*ffd0*/  IMAD.WIDE.U32 R4, R32, 0x1c, R8 ;  /* 0x0000001c20047825 */ /* 0x000fe200078e0008 */
[----:B------:R-:W-:-:S03]  /*ffe0*/  ISETP.GT.AND P0, PT, R51, 0xe8, PT ;  /* 0x000000e83300780c */ /* 0x000fc60003f04270 */
[----:B------:R-:W-:Y:S01]  /*fff0*/  IMAD.MOV.U32 R12, RZ, RZ, R4 ;  /* 0x000000ffff0c7224 */ /* 0x000fe200078e0004 */
[----:B------:R-:W-:Y:S01]  /*10000*/  IADD3 R4, P4, R37, R8, RZ ;  /* 0x0000000825047210 */ /* 0x000fe20007f9e0ff */
[----:B------:R-:W-:Y:S01]  /*10010*/  IMAD.IADD R13, R33, 0x1, R5 ;  /* 0x00000001210d7824 */ /* 0x000fe200078e0205 */
[C---:B------:R-:W-:Y:S02]  /*10020*/  ISETP.GT.AND P1, PT, R50.reuse, 0x8, P1 ;  /* 0x000000083200780c */ /* 0x040fe40000f24270 */
[----:B------:R-:W-:Y:S01]  /*10030*/  ISETP.GT.AND P2, PT, R51, 0xe9, PT ;  /* 0x000000e93300780c */ /* 0x000fe20003f44270 */
[----:B------:R-:W-:Y:S01]  /*10040*/  IMAD.X R5, R39, 0x1, R9, P4 ;  /* 0x0000000127057824 */ /* 0x000fe200020e0609 */
[C---:B------:R-:W-:Y:S02]  /*10050*/  ISETP.GT.AND P4, PT, R50.reuse, RZ, P0 ;  /* 0x000000ff3200720c */ /* 0x040fe40000784270 */
[C---:B------:R-:W-:Y:S02]  /*10060*/  ISETP.GT.AND P5, PT, R50.reuse, RZ, P2 ;  /* 0x000000ff3200720c */ /* 0x040fe400017a4270 */
[----:B------:R-:W-:Y:S01]  /*10070*/  ISETP.GT.AND P0, PT, R50, 0x8, P0 ;  /* 0x000000083200780c */ /* 0x000fe20000704270 */
[----:B------:R-:W-:Y:S01]  /*10080*/  IMAD.WIDE.U32 R2, R32, 0x1c, R4 ;  /* 0x0000001c20027825 */ /* 0x000fe200078e0004 */
[----:B------:R-:W-:-:S03]  /*10090*/  ISETP.GT.AND P2, PT, R50, 0x8, P2 ;  /* 0x000000083200780c */ /* 0x000fc60001744270 */
[----:B------:R0:W-:Y:S01]  /*100a0*/  @P1 STG.E desc[UR24][R8.64+0x20], R15 ;  /* 0x0000200f08001986 */ /* 0x0001e2000c101918 */
[----:B------:R-:W-:-:S03]  /*100b0*/  ISETP.GT.AND P1, PT, R51, 0xf0, PT ;  /* 0x000000f03300780c */ /* 0x000fc60003f24270 */
[----:B------:R1:W-:Y:S01]  /*100c0*/  @P4 STG.E desc[UR24][R12.64], R17 ;  /* 0x000000110c004986 */ /* 0x0003e2000c101918 */
[----:B------:R-:W-:Y:S02]  /*100d0*/  ISETP.GT.AND P4, PT, R51, 0xf1, PT ;  /* 0x000000f13300780c */ /* 0x000fe40003f84270 */
[C---:B------:R-:W-:Y:S01]  /*100e0*/  ISETP.GT.AND P6, PT, R50.reuse, RZ, P1 ;  /* 0x000000ff3200720c */ /* 0x040fe20000fc4270 */
[----:B------:R1:W-:Y:S01]  /*100f0*/  @P5 STG.E desc[UR24][R4.64], R7 ;  /* 0x0000000704005986 */ /* 0x0003e2000c101918 */
[C---:B------:R-:W-:Y:S02]  /*10100*/  ISETP.GT.AND P5, PT, R50.reuse, RZ, P4 ;  /* 0x000000ff3200720c */ /* 0x040fe400027a4270 */
[----:B------:R-:W-:Y:S01]  /*10110*/  ISETP.GT.AND P1, PT, R50, 0x8, P1 ;  /* 0x000000083200780c */ /* 0x000fe20000f24270 */
[----:B------:R-:W-:Y:S01]  /*10120*/  @P0 STG.E desc[UR24][R12.64+0x20], R19 ;  /* 0x000020130c000986 */ /* 0x000fe2000c101918 */
[----:B------:R-:W-:Y:S01]  /*10130*/  MOV R10, R2 ;  /* 0x00000002000a7202 */ /* 0x000fe20000000f00 */
[----:B0-----:R-:W-:Y:S01]  /*10140*/  FMUL R15, R221, UR26 ;  /* 0x0000001add0f7c20 */ /* 0x001fe20008400000 */
[----:B------:R-:W-:Y:S01]  /*10150*/  IADD3 R2, P0, R37, R4, RZ ;  /* 0x0000000425027210 */ /* 0x000fe20007f1e0ff */
[----:B------:R-:W-:-:S02]  /*10160*/  IMAD.IADD R11, R33, 0x1, R3 ;  /* 0x00000001210b7824 */ /* 0x000fc400078e0203 */
[----:B------:R-:W-:Y:S01]  /*10170*/  FMUL R21, R220, UR26 ;  /* 0x0000001adc157c20 */ /* 0x000fe20008400000 */
[----:B-1----:R-:W-:Y:S01]  /*10180*/  FMUL R17, R223, UR26 ;  /* 0x0000001adf117c20 */ /* 0x002fe20008400000 */
[----:B------:R3:W-:Y:S01]  /*10190*/  @P2 STG.E desc[UR24][R4.64+0x20], R15 ;  /* 0x0000200f04002986 */ /* 0x0007e2000c101918 */
[----:B------:R-:W-:Y:S02]  /*101a0*/  IMAD.X R3, R39, 0x1, R5, P0 ;  /* 0x0000000127037824 */ /* 0x000fe400000e0605 */
[----:B------:R-:W-:Y:S01]  /*101b0*/  FMUL R23, R222, UR26 ;  /* 0x0000001ade177c20 */ /* 0x000fe20008400000 */
[C---:B------:R-:W-:Y:S01]  /*101c0*/  ISETP.GT.AND P2, PT, R51.reuse, 0xf8, PT ;  /* 0x000000f83300780c */ /* 0x040fe20003f44270 */
[----:B------:R-:W-:Y:S01]  /*101d0*/  @P6 STG.E desc[UR24][R10.64], R21 ;  /* 0x000000150a006986 */ /* 0x000fe2000c101918 */
[----:B------:R-:W-:Y:S02]  /*101e0*/  ISETP.GT.AND P0, PT, R51, 0xf9, PT ;  /* 0x000000f93300780c */ /* 0x000fe40003f04270 */
[C---:B------:R-:W-:Y:S01]  /*101f0*/  ISETP.GT.AND P4, PT, R50.reuse, 0x8, P4 ;  /* 0x000000083200780c */ /* 0x040fe20002784270 */
[----:B------:R-:W-:Y:S01]  /*10200*/  @P5 STG.E desc[UR24][R2.64], R17 ;  /* 0x0000001102005986 */ /* 0x000fe2000c101918 */
[----:B------:R-:W-:-:S03]  /*10210*/  ISETP.GT.AND P5, PT, R50, RZ, P2 ;  /* 0x000000ff3200720c */ /* 0x000fc600017a4270 */
[----:B------:R0:W-:Y:S01]  /*10220*/  @P1 STG.E desc[UR24][R10.64+0x20], R23 ;  /* 0x000020170a001986 */ /* 0x0001e2000c101918 */
[C---:B------:R-:W-:Y:S02]  /*10230*/  ISETP.GT.AND P1, PT, R50.reuse, RZ, P0 ;  /* 0x000000ff3200720c */ /* 0x040fe40000724270 */
[----:B------:R-:W-:Y:S01]  /*10240*/  ISETP.GT.AND P2, PT, R50, 0x8, P2 ;  /* 0x000000083200780c */ /* 0x000fe20001744270 */
[----:B------:R-:W-:Y:S01]  /*10250*/  IMAD.WIDE.U32 R6, R32, 0x1c, R2 ;  /* 0x0000001c20067825 */ /* 0x000fe200078e0002 */
[----:B------:R-:W-:Y:S02]  /*10260*/  ISETP.GT.AND P0, PT, R50, 0x8, P0 ;  /* 0x000000083200780c */ /* 0x000fe40000704270 */
[----:B------:R-:W-:Y:S01]  /*10270*/  IADD3 R8, P6, R37, R2, RZ ;  /* 0x0000000225087210 */ /* 0x000fe20007fde0ff */
[----:B------:R-:W-:-:S04]  /*10280*/  IMAD.IADD R7, R33, 0x1, R7 ;  /* 0x0000000121077824 */ /* 0x000fc800078e0207 */
[----:B------:R-:W-:Y:S02]  /*10290*/  IMAD.X R9, R39, 0x1, R3, P6 ;  /* 0x0000000127097824 */ /* 0x000fe400030e0603 */
[----:B---3--:R-:W-:Y:S01]  /*102a0*/  FMUL R5, R224, UR26 ;  /* 0x0000001ae0057c20 */ /* 0x008fe20008400000 */
[----:B------:R-:W-:-:S04]  /*102b0*/  FMUL R13, R225, UR26 ;  /* 0x0000001ae10d7c20 */ /* 0x000fc80008400000 */
[----:B------:R3:W-:Y:S01]  /*102c0*/  @P4 STG.E desc[UR24][R2.64+0x20], R5 ;  /* 0x0000200502004986 */ /* 0x0007e2000c101918 */
[----:B0-----:R-:W-:-:S03]  /*102d0*/  FMUL R11, R227, UR26 ;  /* 0x0000001ae30b7c20 */ /* 0x001fc60008400000 */
[----:B------:R3:W-:Y:S04]  /*102e0*/  @P5 STG.E desc[UR24][R6.64], R13 ;  /* 0x0000000d06005986 */ /* 0x0007e8000c101918 */
[----:B------:R3:W-:Y:S01]  /*102f0*/  @P1 STG.E desc[UR24][R8.64], R11 ;  /* 0x0000000b08001986 */ /* 0x0007e2000c101918 */
[----:B----4-:R-:W-:-:S05]  /*10300*/  FMUL R15, R226, UR26 ;  /* 0x0000001ae20f7c20 */ /* 0x010fca0008400000 */
[----:B------:R3:W-:Y:S01]  /*10310*/  @P2 STG.E desc[UR24][R6.64+0x20], R15 ;  /* 0x0000200f06002986 */ /* 0x0007e2000c101918 */
[----:B--2---:R-:W-:-:S05]  /*10320*/  FMUL R17, R0, UR26 ;  /* 0x0000001a00117c20 */ /* 0x004fca0008400000 */
[----:B------:R3:W-:Y:S02]  /*10330*/  @P0 STG.E desc[UR24][R8.64+0x20], R17 ;  /* 0x0000201108000986 */ /* 0x0007e4000c101918 */
.L_x_223:
[----:B------:R-:W-:Y:S05]  /*10340*/  BSYNC B0 ;  /* 0x0000000000007941 */ /* 0x000fea0003800000 */
.L_x_31:
[----:B------:R-:W4:Y:S01]  /*10350*/  LDL.LU R22, [R1+0x98] ;  /* 0x0000980001167983 */ /* 0x000f220000300800 */
[----:B--23-5:R-:W-:Y:S01]  /*10360*/  IMAD.U32 R3, RZ, RZ, UR17 ;  /* 0x00000011ff037e24 */ /* 0x02cfe2000f8e00ff */
[----:B------:R-:W-:Y:S02]  /*10370*/  ULDC.64 UR6, c[0x0][0x750] ;  /* 0x0001d40000067ab9 */ /* 0x000fe40000000a00 */
[----:B------:R-:W2:Y:S01]  /*10380*/  LDL.LU R19, [R1+0x9c] ;  /* 0x00009c0001137983 */ /* 0x000ea20000300800 */
[----:B------:R-:W-:Y:S01]  /*10390*/  IMAD.U32 R0, RZ, RZ, UR22 ;  /* 0x00000016ff007e24 */ /* 0x000fe2000f8e00ff */
[----:B------:R3:W-:Y:S01]  /*103a0*/  SYNCS.ARRIVE.TRANS64.A1T0 RZ, [R3+UR30], RZ ;  /* 0x000000ff03ff79a7 */ /* 0x0007e2000810001e */
[----:B------:R-:W-:Y:S02]  /*103b0*/  IMAD.U32 R2, RZ, RZ, UR22 ;  /* 0x00000016ff027e24 */ /* 0x000fe4000f8e00ff */
[----:B-1----:R-:W-:Y:S01]  /*103c0*/  IMAD.MOV.U32 R4, RZ, RZ, -0x1 ;  /* 0xffffffffff047424 */ /* 0x002fe200078e00ff */
[----:B---3--:R-:W-:-:S02]  /*103d0*/  MOV R3, UR21 ;  /* 0x0000001500037c02 */ /* 0x008fc40008000f00 */
[----:B--2---:R-:W-:Y:S01]  /*103e0*/  LEA R19, P0, R0, R19, 0x1 ;  /* 0x0000001300137211 */ /* 0x004fe200078008ff */
[----:B------:R-:W-:-:S03]  /*103f0*/  IMAD.MOV.U32 R0, RZ, RZ, -0x1 ;  /* 0xffffffffff007424 */ /* 0x000fc600078e00ff */
[----:B----4-:R-:W-:Y:S01]  /*10400*/  LEA.HI.X R22, R2, R22, R3, 0x1, P0 ;  /* 0x0000001602167211 */ /* 0x010fe200000f0c03 */
[----:B------:R-:W-:Y:S01]  /*10410*/  IMAD.MOV.U32 R3, RZ, RZ, -0x1 ;  /* 0xffffffffff037424 */ /* 0x000fe200078e00ff */
[----:B------:R1:W-:Y:S01]  /*10420*/  STL [R1+0x9c], R19 ;  /* 0x00009c1301007387 */ /* 0x0003e20000100800 */
[----:B------:R-:W-:Y:S02]  /*10430*/  ISETP.GE.U32.AND P0, PT, R19, UR6, PT ;  /* 0x0000000613007c0c */ /* 0x000fe4000bf06070 */
[----:B------:R-:W-:Y:S01]  /*10440*/  PRMT R2, RZ, 0x7610, R2 ;  /* 0x00007610ff027816 */ /* 0x000fe20000000002 */
[----:B------:R1:W-:Y:S01]  /*10450*/  STL [R1+0x98], R22 ;  /* 0x0000981601007387 */ /* 0x0003e20000100800 */
[----:B------:R-:W-:-:S03]  /*10460*/  ISETP.GE.U32.AND.EX P0, PT, R22, UR7, PT, P0 ;  /* 0x0000000716007c0c */ /* 0x000fc6000bf06100 */
[----:B------:R1:W-:Y:S04]  /*10470*/  STL [R1+0x8c], R4 ;  /* 0x00008c0401007387 */ /* 0x0003e80000100800 */
[----:B------:R1:W-:Y:S06]  /*10480*/  STL [R1+0xa0], R3 ;  /* 0x0000a00301007387 */ /* 0x0003ec0000100800 */
[----:B------:R-:W-:Y:S05]  /*10490*/  @P0 BRA `(.L_x_224) ;  /* 0x0000000400740947 */ /* 0x000fea0003800000 */
[----:B------:R-:W2:Y:S01]  /*104a0*/  S2R R14, SR_CTAID.X ;  /* 0x00000000000e7919 */ /* 0x000ea20000002500 */
[----:B------:R-:W3:Y:S01]  /*104b0*/  LDC.64 R8, c[0x0][0x728] ;  /* 0x0001ca00ff087b82 */ /* 0x000ee20000000a00 */
[----:B------:R-:W-:Y:S01]  /*104c0*/  ULDC UR6, c[0x0][0x150] ;  /* 0x0000540000067ab9 */ /* 0x000fe20000000800 */
[----:B------:R-:W-:Y:S01]  /*104d0*/  IMAD.MOV.U32 R6, RZ, RZ, R19 ;  /* 0x000000ffff067224 */ /* 0x000fe200078e0013 */
[----:B0-----:R-:W0:Y:S01]  /*104e0*/  S2R R16, SR_CTAID.Y ;  /* 0x0000000000107919 */ /* 0x001e220000002600 */
[----:B------:R-:W-:-:S04]  /*104f0*/  IMAD.MOV.U32 R7, RZ, RZ, R22 ;  /* 0x000000ffff077224 */ /* 0x000fc800078e0016 */
[----:B------:R-:W4:Y:S08]  /*10500*/  LDC R17, c[0x0][0x144] ;  /* 0x00005100ff117b82 */ /* 0x000f300000000800 */
[----:B------:R-:W0:Y:S08]  /*10510*/  LDC R10, c[0x0][0x730] ;  /* 0x0001cc00ff0a7b82 */ /* 0x000e300000000800 */
[----:B------:R-:W0:Y:S01]  /*10520*/  LDC.64 R12, c[0x0][0x720] ;  /* 0x0001c800ff0c7b82 */ /* 0x000e220000000a00 */
[----:B---3--:R-:W-:-:S04]  /*10530*/  ISETP.NE.U32.AND P0, PT, R8, RZ, PT ;  /* 0x000000ff0800720c */ /* 0x008fc80003f05070 */
[----:B------:R-:W-:Y:S02]  /*10540*/  ISETP.NE.AND.EX P0, PT, R9, RZ, PT, P0 ;  /* 0x000000ff0900720c */ /* 0x000fe40003f05300 */
[----:B--2---:R-:W-:-:S05]  /*10550*/  I2FP.F32.U32 R0, R14 ;  /* 0x0000000e00007245 */ /* 0x004fca0000201000 */
[----:B------:R-:W-:-:S04]  /*10560*/  FMUL R0, R0, UR6 ;  /* 0x0000000600007c20 */ /* 0x000fc80008400000 */
[----:B------:R2:W3:Y:S02]  /*10570*/  F2I.U32.TRUNC.NTZ R15, R0 ;  /* 0x00000000000f7305 */ /* 0x0004e4000020f000 */
[----:B----4-:R-:W-:Y:S05]  /*10580*/  @!P0 BRA `(.L_x_225) ;  /* 0x0000000000288947 */ /* 0x010fea0003800000 */
[----:B--2---:R-:W2:Y:S02]  /*10590*/  LDC R0, c[0x0][0x734] ;  /* 0x0001cd00ff007b82 */ /* 0x004ea40000000800 */
[----:B--2---:R-:W-:-:S05]  /*105a0*/  IADD3 R7, P0, R19, R0, RZ ;  /* 0x0000000013077210 */ /* 0x004fca0007f1e0ff */
[----:B------:R-:W-:-:S04]  /*105b0*/  IMAD.X R11, RZ, RZ, R22, P0 ;  /* 0x000000ffff0b7224 */ /* 0x000fc800000e0616 */
[----:B-1----:R-:W-:-:S04]  /*105c0*/  IMAD.WIDE.U32 R2, R11, R8, RZ ;  /* 0x000000080b027225 */ /* 0x002fc800078e00ff */
[----:B------:R-:W-:-:S04]  /*105d0*/  IMAD.WIDE.U32 R4, P0, R7, R9, R2 ;  /* 0x0000000907047225 */ /* 0x000fc80007800002 */
[----:B------:R-:W-:Y:S01]  /*105e0*/  IMAD.WIDE.U32 R2, R7, R8, RZ ;  /* 0x0000000807027225 */ /* 0x000fe200078e00ff */
[----:B------:R-:W-:-:S03]  /*105f0*/  IADD3.X R7, RZ, RZ, RZ, P0, !PT ;  /* 0x000000ffff077210 */ /* 0x000fc600007fe4ff */
[----:B------:R-:W-:Y:S01]  /*10600*/  IMAD.MOV.U32 R6, RZ, RZ, R5 ;  /* 0x000000ffff067224 */ /* 0x000fe200078e0005 */
[----:B------:R-:W-:-:S05]  /*10610*/  IADD3 RZ, P0, R3, R4, RZ ;  /* 0x0000000403ff7210 */ /* 0x000fca0007f1e0ff */
[----:B------:R-:W-:-:S08]  /*10620*/  IMAD.WIDE.U32.X R6, R11, R9, R6, P0 ;  /* 0x000000090b067225 */ /* 0x000fd000000e0406 */
.L_x_225:
[-CC-:B0-----:R-:W-:Y:S01]  /*10630*/  SHF.R.U64 R11, R6, R10.reuse, R7.reuse ;  /* 0x0000000a060b7219 */ /* 0x181fe20000001207 */
[----:B------:R-:W0:Y:S01]  /*10640*/  LDC.64 R20, c[0x0][0x740] ;  /* 0x0001d000ff147b82 */ /* 0x000e220000000a00 */
[----:B--2---:R-:W-:Y:S01]  /*10650*/  SHF.R.U32.HI R0, RZ, R10, R7 ;  /* 0x0000000aff007219 */ /* 0x004fe20000011607 */
[----:B------:R-:W-:Y:S01]  /*10660*/  IMAD.MOV.U32 R2, RZ, RZ, R19 ;  /* 0x000000ffff027224 */ /* 0x000fe200078e0013 */
[----:B------:R-:W-:Y:S01]  /*10670*/  IADD3 R5, P0, RZ, -R11, RZ ;  /* 0x8000000bff057210 */ /* 0x000fe20007f1e0ff */
[----:B---3--:R-:W-:Y:S01]  /*10680*/  IMAD.MOV R15, RZ, RZ, -R15 ;  /* 0x000000ffff0f7224 */ /* 0x008fe200078e0a0f */
[----:B------:R-:W-:Y:S01]  /*10690*/  ULDC UR6, c[0x0][0x154] ;  /* 0x0000550000067ab9 */ /* 0x000fe20000000800 */
[----:B------:R-:W-:Y:S02]  /*106a0*/  IMAD.MOV.U32 R7, RZ, RZ, 0x1 ;  /* 0x00000001ff077424 */ /* 0x000fe400078e00ff */
[----:B-1----:R-:W1:Y:S01]  /*106b0*/  LDC R4, c[0x0][0x718] ;  /* 0x0001c600ff047b82 */ /* 0x002e620000000800 */
[----:B------:R-:W-:-:S02]  /*106c0*/  IMAD.X R3, RZ, RZ, ~R0, P0 ;  /* 0x000000ffff037224 */ /* 0x000fc400000e0e00 */
[----:B------:R-:W-:Y:S02]  /*106d0*/  IMAD R17, R17, R15, R14 ;  /* 0x0000000f11117224 */ /* 0x000fe400078e020e */
[-C--:B------:R-:W-:Y:S02]  /*106e0*/  IMAD R0, R3, R12.reuse, RZ ;  /* 0x0000000c03007224 */ /* 0x080fe400078e02ff */
[----:B------:R-:W-:Y:S01]  /*106f0*/  IMAD.MOV.U32 R3, RZ, RZ, R22 ;  /* 0x000000ffff037224 */ /* 0x000fe200078e0016 */
[----:B------:R-:W2:Y:S01]  /*10700*/  LDC R6, c[0x0][0x708] ;  /* 0x0001c200ff067b82 */ /* 0x000ea20000000800 */
[----:B------:R-:W-:-:S04]  /*10710*/  IMAD.WIDE.U32 R2, R5, R12, R2 ;  /* 0x0000000c05027225 */ /* 0x000fc800078e0002 */
[----:B------:R-:W-:-:S03]  /*10720*/  IMAD R5, R5, R13, R0 ;  /* 0x0000000d05057224 */ /* 0x000fc600078e0200 */
[----:B------:R-:W3:Y:S01]  /*10730*/  LDC R18, c[0x0][0x758] ;  /* 0x0001d600ff127b82 */ /* 0x000ee20000000800 */
[----:B------:R-:W-:Y:S01]  /*10740*/  I2FP.F32.U32 R0, R16 ;  /* 0x0000001000007245 */ /* 0x000fe20000201000 */
[----:B------:R-:W-:Y:S01]  /*10750*/  IMAD.IADD R3, R3, 0x1, R5 ;  /* 0x0000000103037824 */ /* 0x000fe200078e0205 */
[----:B0-----:R-:W-:-:S03]  /*10760*/  ISETP.NE.U32.AND P0, PT, R20, RZ, PT ;  /* 0x000000ff1400720c */ /* 0x001fc60003f05070 */
[----:B------:R-:W-:Y:S01]  /*10770*/  FMUL R0, R0, UR6 ;  /* 0x0000000600007c20 */ /* 0x000fe20008400000 */
[----:B------:R-:W-:Y:S01]  /*10780*/  MOV R5, 0xffffffff ;  /* 0xffffffff00057802 */ /* 0x000fe20000000f00 */
[----:B------:R-:W0:Y:S01]  /*10790*/  LDC R15, c[0x0][0x148] ;  /* 0x00005200ff0f7b82 */ /* 0x000e220000000800 */
[-CC-:B-1----:R-:W-:Y:S01]  /*107a0*/  SHF.R.U64 R10, R2, R4.reuse, R3.reuse ;  /* 0x00000004020a7219 */ /* 0x182fe20000001203 */
[----:B------:R1:W4:Y:S01]  /*107b0*/  F2I.U32.TRUNC.NTZ R12, R0 ;  /* 0x00000000000c7305 */ /* 0x000322000020f000 */
[----:B------:R-:W-:Y:S02]  /*107c0*/  ISETP.NE.AND.EX P0, PT, R21, RZ, PT, P0 ;  /* 0x000000ff1500720c */ /* 0x000fe40003f05300 */
[----:B------:R-:W-:-:S03]  /*107d0*/  SHF.R.U32.HI R3, RZ, R4, R3 ;  /* 0x00000004ff037219 */ /* 0x000fc60000011603 */
[----:B------:R-:W0:Y:S01]  /*107e0*/  LDC R14, c[0x0][0x700] ;  /* 0x0001c000ff0e7b82 */ /* 0x000e220000000800 */
[-CC-:B--2---:R-:W-:Y:S02]  /*107f0*/  SHF.R.U64 R8, R10, R6.reuse, R3.reuse ;  /* 0x000000060a087219 */ /* 0x184fe40000001203 */
[----:B------:R-:W-:-:S05]  /*10800*/  SHF.R.U32.HI R3, RZ, R6, R3 ;  /* 0x00000006ff037219 */ /* 0x000fca0000011603 */
[----:B------:R-:W2:Y:S01]  /*10810*/  LDC R22, c[0x0][0x748] ;  /* 0x0001d200ff167b82 */ /* 0x000ea20000000800 */
[-CC-:B---3--:R-:W-:Y:S02]  /*10820*/  SHF.R.U64 R13, R8, R18.reuse, R3.reuse ;  /* 0x00000012080d7219 */ /* 0x188fe40000001203 */
[-C--:B------:R-:W-:Y:S02]  /*10830*/  SHF.L.U32 R5, R5, R18.reuse, RZ ;  /* 0x0000001205057219 */ /* 0x080fe400000006ff */
[-C--:B------:R-:W-:Y:S01]  /*10840*/  SHF.R.U32.HI R3, RZ, R18.reuse, R3 ;  /* 0x00000012ff037219 */ /* 0x080fe20000011603 */
[----:B------:R-:W-:Y:S01]  /*10850*/  IMAD.MOV.U32 R2, RZ, RZ, R13 ;  /* 0x000000ffff027224 */ /* 0x000fe200078e000d */
[----:B------:R-:W-:Y:S01]  /*10860*/  SHF.L.U32 R18, R7, R18, RZ ;  /* 0x0000001207127219 */ /* 0x000fe200000006ff */
[----:B------:R-:W3:Y:S01]  /*10870*/  LDC R23, c[0x0][0x738] ;  /* 0x0001ce00ff177b82 */ /* 0x000ee20000000800 */
[----:B------:R-:W-:-:S07]  /*10880*/  LOP3.LUT R19, RZ, R5, RZ, 0x33, !PT ;  /* 0x00000005ff137212 */ /* 0x000fce00078e33ff */
[----:B------:R-:W0:Y:S01]  /*10890*/  LDC R24, c[0x0][0x710] ;  /* 0x0001c400ff187b82 */ /* 0x000e220000000800 */
[----:B-1--4-:R-:W-:Y:S05]  /*108a0*/  @!P0 BRA `(.L_x_226) ;  /* 0x0000000000288947 */ /* 0x012fea0003800000 */
        /* <DEDUP_REMOVED lines=10> */
.L_x_226:
[----:B--2---:R-:W-:Y:S01]  /*10950*/  SHF.R.U64 R0, R2, R22, R3 ;  /* 0x0000001602007219 */ /* 0x004fe20000001203 */
[----:B------:R-:W-:Y:S01]  /*10960*/  IMAD.MOV R12, RZ, RZ, -R12 ;  /* 0x000000ffff0c7224 */ /* 0x000fe200078e0a0c */
[----:B------:R-:W-:Y:S01]  /*10970*/  LOP3.LUT R3, R8, R19, RZ, 0xc0, !PT ;  /* 0x0000001308037212 */ /* 0x000fe200078ec0ff */
[----:B------:R-:W-:Y:S01]  /*10980*/  IMAD.MOV.U32 R4, RZ, RZ, 0x1 ;  /* 0x00000001ff047424 */ /* 0x000fe200078e00ff */
[----:B0-----:R-:W-:Y:S01]  /*10990*/  IADD3 R5, R14, -0x1, RZ ;  /* 0xffffffff0e057810 */ /* 0x001fe20007ffe0ff */
[----:B------:R-:W-:Y:S02]  /*109a0*/  IMAD.MOV R2, RZ, RZ, -R0 ;  /* 0x000000ffff027224 */ /* 0x000fe400078e0a00 */
[----:B------:R-:W-:Y:S01]  /*109b0*/  IMAD R0, R18, R0, R3 ;  /* 0x0000000012007224 */ /* 0x000fe200078e0203 */
[----:B------:R-:W-:Y:S01]  /*109c0*/  LOP3.LUT R3, R10, R5, RZ, 0xc0, !PT ;  /* 0x000000050a037212 */ /* 0x000fe200078ec0ff */
[----:B------:R-:W-:Y:S02]  /*109d0*/  @P3 IMAD R17, R15, R12, R16 ;  /* 0x0000000c0f113224 */ /* 0x000fe400078e0210 */
[----:B---3--:R-:W-:-:S02]  /*109e0*/  IMAD R2, R2, R23, R13 ;  /* 0x0000001702027224 */ /* 0x008fc400078e020d */
[----:B------:R-:W-:Y:S02]  /*109f0*/  IMAD R0, R0, R24, R17 ;  /* 0x0000001800007224 */ /* 0x000fe400078e0211 */
[----:B------:R-:W-:Y:S01]  /*10a00*/  IMAD R3, R2, R14, R3 ;  /* 0x0000000e02037224 */ /* 0x000fe200078e0203 */
[----:B------:R-:W-:-:S04]  /*10a10*/  PRMT R2, R4, 0x7610, R2 ;  /* 0x0000761004027816 */ /* 0x000fc80000000002 */
[----:B------:R-:W-:Y:S02]  /*10a20*/  SEL R4, R3, R0, !P3 ;  /* 0x0000000003047207 */ /* 0x000fe40005800000 */
[----:B------:R-:W-:Y:S01]  /*10a30*/  SEL R3, R0, R3, !P3 ;  /* 0x0000000300037207 */ /* 0x000fe20005800000 */
[----:B------:R-:W-:Y:S02]  /*10a40*/  IMAD.MOV.U32 R0, RZ, RZ, R11 ;  /* 0x000000ffff007224 */ /* 0x000fe400078e000b */
[----:B------:R2:W-:Y:S04]  /*10a50*/  STL [R1+0xa0], R4 ;  /* 0x0000a00401007387 */ /* 0x0005e80000100800 */
[----:B------:R2:W-:Y:S02]  /*10a60*/  STL [R1+0x8c], R3 ;  /* 0x00008c0301007387 */ /* 0x0005e40000100800 */
.L_x_224:
[----:B------:R-:W-:Y:S01]  /*10a70*/  LOP3.LUT P0, RZ, R2, 0xff, RZ, 0xc0, !PT ;  /* 0x000000ff02ff7812 */ /* 0x000fe2000780c0ff */
[----:B------:R-:W-:-:S12]  /*10a80*/  ULOP3.LUT UR31, UR31, 0x1, URZ, 0x3c, !UPT ;  /* 0x000000011f1f7892 */ /* 0x000fd8000f8e3c3f */
[----:B------:R-:W-:Y:S05]  /*10a90*/  @P0 BRA `(.L_x_227) ;  /* 0xffffff0c008c0947 */ /* 0x000fea000383ffff */
[----:B------:R-:W-:Y:S05]  /*10aa0*/  EXIT ;  /* 0x000000000000794d */ /* 0x000fea0003800000 */
.L_x_17:
[----:B------:R-:W-:-:S08]  /*10ab0*/  ISETP.NE.AND P0, PT, RZ, UR6, PT ;  /* 0x00000006ff007c0c */ /* 0x000fd0000bf05270 */
[----:B012---:R-:W0:-:S00]  /*10ac0*/  USETMAXREG.DEALLOC.CTAPOOL 0x28 ;  /* 0x00000028000079c8 */ /* 0x007e0000080e0500 */
[----:B------:R-:W-:Y:S05]  /*10ad0*/  @P0 EXIT ;  /* 0x000000000000094d */ /* 0x000fea0003800000 */
[----:B0-----:R-:W-:Y:S01]  /*10ae0*/  LOP3.LUT P0, RZ, R6, 0xff, RZ, 0xc0, !PT ;  /* 0x000000ff06ff7812 */ /* 0x001fe2000780c0ff */
[----:B------:R-:W-:Y:S02]  /*10af0*/  IMAD.MOV.U32 R8, RZ, RZ, 0x1 ;  /* 0x00000001ff087424 */ /* 0x000fe400078e00ff */
[----:B------:R-:W-:-:S10]  /*10b00*/  IMAD.MOV.U32 R11, RZ, RZ, RZ ;  /* 0x000000ffff0b7224 */ /* 0x000fd400078e00ff */
[----:B------:R-:W-:Y:S05]  /*10b10*/  @!P0 BRA `(.L_x_228) ;  /* 0x0000000c00988947 */ /* 0x000fea0003800000 */
[----:B------:R-:W0:Y:S01]  /*10b20*/  S2R R9, SR_CgaCtaId ;  /* 0x0000000000097919 */ /* 0x000e220000008800 */
[----:B------:R-:W-:Y:S01]  /*10b30*/  LOP3.LUT P0, RZ, R2, 0x1f, RZ, 0xc0, !PT ;  /* 0x0000001f02ff7812 */ /* 0x000fe2000780c0ff */
[----:B------:R-:W-:Y:S01]  /*10b40*/  ULDC UR5, c[0x0][0x758] ;  /* 0x0001d60000057ab9 */ /* 0x000fe20000000800 */
[----:B------:R-:W-:Y:S01]  /*10b50*/  UMOV UR6, 0xffffffff ;  /* 0xffffffff00067882 */ /* 0x000fe20000000000 */
[----:B------:R-:W-:Y:S01]  /*10b60*/  BSSY B0, `(.L_x_228) ;  /* 0x00000e1000007945 */ /* 0x000fe20003800000 */
[----:B------:R-:W-:Y:S01]  /*10b70*/  USHF.L.U32 UR6, UR6, UR5, URZ ;  /* 0x0000000506067299 */ /* 0x000fe2000800063f */
[C---:B------:R-:W-:Y:S01]  /*10b80*/  ISETP.NE.AND P2, PT, R3.reuse, RZ, PT ;  /* 0x000000ff0300720c */ /* 0x040fe20003f45270 */
[----:B------:R-:W-:Y:S01]  /*10b90*/  IMAD.MOV.U32 R12, RZ, RZ, 0x1 ;  /* 0x00000001ff0c7424 */ /* 0x000fe200078e00ff */
[----:B------:R-:W-:Y:S01]  /*10ba0*/  ISETP.NE.OR P0, PT, R3, RZ, !P0 ;  /* 0x000000ff0300720c */ /* 0x000fe20004705670 */
[----:B------:R-:W-:Y:S01]  /*10bb0*/  IMAD.MOV.U32 R11, RZ, RZ, RZ ;  /* 0x000000ffff0b7224 */ /* 0x000fe200078e00ff */
[----:B------:R-:W-:Y:S01]  /*10bc0*/  MOV R8, 0x1 ;  /* 0x0000000100087802 */ /* 0x000fe20000000f00 */
[----:B------:R-:W-:Y:S01]  /*10bd0*/  ULDC UR4, c[0x0][0x700] ;  /* 0x0001c00000047ab9 */ /* 0x000fe20000000800 */
[----:B------:R-:W-:Y:S01]  /*10be0*/  UMOV UR7, 0x1 ;  /* 0x0000000100077882 */ /* 0x000fe20000000000 */
[----:B------:R-:W-:-:S02]  /*10bf0*/  UIADD3 UR29, UR15, 0x1, URZ ;  /* 0x000000010f1d7890 */ /* 0x000fc4000fffe03f */
[----:B------:R-:W-:Y:S02]  /*10c00*/  ULOP3.LUT UR38, UR14, 0x2, URZ, 0xfc, !UPT ;  /* 0x000000020e267892 */ /* 0x000fe4000f8efc3f */
[----:B------:R-:W-:Y:S02]  /*10c10*/  UIADD3 UR4, UR4, -0x1, URZ ;  /* 0xffffffff04047890 */ /* 0x000fe4000fffe03f */
[----:B------:R-:W-:Y:S02]  /*10c20*/  USHF.L.U32 UR5, UR7, UR5, URZ ;  /* 0x0000000507057299 */ /* 0x000fe4000800063f */
[----:B------:R-:W-:Y:S01]  /*10c30*/  ULOP3.LUT UR6, URZ, UR6, URZ, 0x33, !UPT ;  /* 0x000000063f067292 */ /* 0x000fe2000f8e333f */
[----:B------:R-:W-:Y:S01]  /*10c40*/  ULDC.64 UR36, c[0x0][0x198] ;  /* 0x0000660000247ab9 */ /* 0x000fe20000000a00 */
[C---:B0-----:R-:W-:Y:S02]  /*10c50*/  IMAD.SHL.U32 R10, R9.reuse, 0x80, RZ ;  /* 0x00000080090a7824 */ /* 0x041fe400078e00ff */
[----:B------:R-:W-:-:S03]  /*10c60*/  IMAD.SHL.U32 R9, R9, 0x4000, RZ ;  /* 0x0000400009097824 */ /* 0x000fc600078e00ff */
[----:B------:R-:W-:Y:S02]  /*10c70*/  LOP3.LUT R10, R10, 0x80, RZ, 0xc0, !PT ;  /* 0x000000800a0a7812 */ /* 0x000fe400078ec0ff */
[----:B------:R-:W-:-:S07]  /*10c80*/  LOP3.LUT R9, R9, 0x4000, RZ, 0xc0, !PT ;  /* 0x0000400009097812 */ /* 0x000fce00078ec0ff */
.L_x_240:
[----:B------:R-:W-:-:S03]  /*10c90*/  UMOV UR7, 0xffffffff ;  /* 0xffffffff00077882 */ /* 0x000fc60000000000 */
[----:B01----:R-:W-:Y:S05]  /*10ca0*/  BRA.DIV UR7, `(.L_x_229) ;  /* 0x0000001207887947 */ /* 0x003fea000b800000 */
[----:B------:R-:W-:-:S13]  /*10cb0*/  ELECT P1, URZ, PT ;  /* 0x00000000003f782f */ /* 0x000fda0003820000 */
.L_x_255:
[----:B------:R-:W0:Y:S01]  /*10cc0*/  LDC R2, c[0x0][0x604] ;  /* 0x00018100ff027b82 */ /* 0x000e220000000800 */
[----:B------:R-:W-:Y:S01]  /*10cd0*/  BSSY B1, `(.L_x_230) ;  /* 0x000004c000017945 */ /* 0x000fe20003800000 */
[----:B0-----:R-:W-:-:S13]  /*10ce0*/  ISETP.LT.OR P1, PT, R2, 0x1, !P1 ;  /* 0x000000010200780c */ /* 0x001fda0004f21670 */
[----:B------:R-:W-:Y:S05]  /*10cf0*/  @P1 BRA `(.L_x_231) ;  /* 0x0000000400241947 */ /* 0x000fea0003800000 */
[----:B------:R-:W2:Y:S04]  /*10d00*/  LDL.LU R4, [R1+0xa0] ;  /* 0x0000a00001047983 */ /* 0x000ea80000300800 */
[----:B------:R-:W3:Y:S01]  /*10d10*/  LDL R3, [R1+0x8c] ;  /* 0x00008c0001037983 */ /* 0x000ee20000100800 */
[----:B------:R-:W-:Y:S01]  /*10d20*/  IMAD.MOV.U32 R13, RZ, RZ, RZ ;  /* 0x000000ffff0d7224 */ /* 0x000fe200078e00ff */
[----:B------:R-:W-:Y:S01]  /*10d30*/  MOV R15, RZ ;  /* 0x000000ff000f7202 */ /* 0x000fe20000000f00 */
[----:B------:R-:W-:Y:S02]  /*10d40*/  IMAD.U32 R16, RZ, RZ, UR29 ;  /* 0x0000001dff107e24 */ /* 0x000fe4000f8e00ff */
[----:B------:R-:W-:Y:S02]  /*10d50*/  IMAD.MOV.U32 R2, RZ, RZ, R8 ;  /* 0x000000ffff027224 */ /* 0x000fe400078e0008 */
[----:B------:R-:W-:-:S02]  /*10d60*/  IMAD.MOV.U32 R17, RZ, RZ, RZ ;  /* 0x000000ffff117224 */ /* 0x000fc400078e00ff */
[----:B--2---:R-:W-:Y:S02]  /*10d70*/  IMAD R6, R4, 0x100, R10 ;  /* 0x0000010004067824 */ /* 0x004fe400078e020a */
[----:B------:R-:W-:Y:S02]  /*10d80*/  IMAD.MOV.U32 R4, RZ, RZ, R11 ;  /* 0x000000ffff047224 */ /* 0x000fe400078e000b */
[----:B---3--:R-:W-:-:S07]  /*10d90*/  IMAD.SHL.U32 R18, R3, 0x40, RZ ;  /* 0x0000004003127824 */ /* 0x008fce00078e00ff */
.L_x_235:
[----:B------:R-:W0:Y:S01]  /*10da0*/  S2R R14, SR_CgaCtaId ;  /* 0x00000000000e7919 */ /* 0x000e220000008800 */
[----:B------:R-:W-:Y:S01]  /*10db0*/  MOV R3, 0x400 ;  /* 0x0000040000037802 */ /* 0x000fe20000000f00 */
[----:B------:R-:W1:Y:S03]  /*10dc0*/  @!P2 LDC R5, c[0x0][0x640] ;  /* 0x00019000ff05ab82 */ /* 0x000e660000000800 */
[----:B0-----:R-:W-:Y:S02]  /*10dd0*/  LEA R7, R14, R3, 0x18 ;  /* 0x000000030e077211 */ /* 0x001fe400078ec0ff */
[----:B------:R-:W-:-:S03]  /*10de0*/  SHF.L.U32 R3, R2, 0x1f, RZ ;  /* 0x0000001f02037819 */ /* 0x000fc600000006ff */
[----:B------:R-:W-:-:S04]  /*10df0*/  IMAD R14, R4, 0x8, R7 ;  /* 0x00000008040e7824 */ /* 0x000fc800078e0207 */
[----:B------:R-:W0:Y:S02]  /*10e00*/  SYNCS.PHASECHK.TRANS64.TRYWAIT P1, [R14+URZ+0x30], R3 ;  /* 0x000030030e0075a7 */ /* 0x000e24000802017f */
[----:B01----:R-:W-:Y:S05]  /*10e10*/  @!P1 BRA `(.L_x_232) ;  /* 0x00000010004c9947 */ /* 0x003fea0003800000 */
.L_x_256:
[----:B------:R-:W-:Y:S01]  /*10e20*/  UPRMT UR7, UR38, 0x9910, URZ ;  /* 0x0000991026077896 */ /* 0x000fe2000800003f */
[----:B------:R1:W-:Y:S03]  /*10e30*/  @!P2 SYNCS.ARRIVE.TRANS64 RZ, [R14+URZ], R5 ;  /* 0x000000050effa9a7 */ /* 0x0003e6000800003f */
[----:B------:R-:W-:-:S06]  /*10e40*/  UISETP.NE.AND UP0, UPT, UR7, 0x2, UPT ;  /* 0x000000020700788c */ /* 0x000fcc000bf05270 */
[----:B------:R-:W-:-:S13]  /*10e50*/  PLOP3.LUT P1, PT, PT, PT, UP0, 0x80, 0x0 ;  /* 0x000000000000781c */ /* 0x000fda0003f2f008 */
[----:B-1----:R-:W-:Y:S05]  /*10e60*/  @P1 BRA `(.L_x_233) ;  /* 0x0000000000041947 */ /* 0x002fea0003800000 */
[----:B------:R-:W-:Y:S01]  /*10e70*/  BPT.TRAP 0x1 ;  /* 0x000000040000795c */ /* 0x000fe20000300000 */
.L_x_233:
[----:B------:R-:W-:Y:S05]  /*10e80*/  @P0 BRA `(.L_x_234) ;  /* 0x0000000000040947 */ /* 0x000fea0003800000 */
[----:B------:R-:W-:Y:S01]  /*10e90*/  BPT.TRAP 0x1 ;  /* 0x000000040000795c */ /* 0x000fe20000300000 */
.L_x_234:
[----:B------:R-:W2:Y:S01]  /*10ea0*/  LDL R5, [R1+0x8c] ;  /* 0x00008c0001057983 */ /* 0x000ea20000100800 */
[----:B0-----:R-:W-:Y:S01]  /*10eb0*/  IMAD R3, R4, 0x1000, R7 ;  /* 0x0000100004037824 */ /* 0x001fe200078e0207 */
[----:B------:R-:W-:Y:S01]  /*10ec0*/  R2UR UR7, R7 ;  /* 0x00000000070772ca */ /* 0x000fe200000e0000 */
[----:B------:R-:W-:Y:S01]  /*10ed0*/  VIADD R16, R16, 0xffffffff ;  /* 0xffffffff10107836 */ /* 0x000fe20000000000 */
[C---:B------:R-:W-:Y:S01]  /*10ee0*/  LEA R7, R4.reuse, R7, 0xa ;  /* 0x0000000704077211 */ /* 0x040fe200078e50ff */
[----:B------:R-:W-:Y:S01]  /*10ef0*/  UIADD3 UR30, UP0, UR36, 0xf0, URZ ;  /* 0x000000f0241e7890 */ /* 0x000fe2000ff1e03f */
[----:B------:R-:W-:Y:S01]  /*10f00*/  R2UR UR24, R3 ;  /* 0x00000000031872ca */ /* 0x000fe200000e0000 */
[----:B------:R-:W-:Y:S01]  /*10f10*/  IMAD R3, R4, 0x8000, R9 ;  /* 0x0000800004037824 */ /* 0x000fe200078e0209 */
[----:B------:R-:W-:Y:S01]  /*10f20*/  R2UR UR8, R7 ;  /* 0x00000000070872ca */ /* 0x000fe200000e0000 */
[----:B------:R-:W-:Y:S01]  /*10f30*/  UIADD3 UR32, UP1, UR36, 0x1f0, URZ ;  /* 0x000001f024207890 */ /* 0x000fe2000ff3e03f */
[----:B------:R-:W-:Y:S01]  /*10f40*/  R2UR UR25, R14 ;  /* 0x000000000e1972ca */ /* 0x000fe200000e0000 */
[----:B------:R-:W-:Y:S01]  /*10f50*/  UIADD3 UR40, UP2, UR36, 0x2f0, URZ ;  /* 0x000002f024287890 */ /* 0x000fe2000ff5e03f */
[----:B------:R-:W-:Y:S01]  /*10f60*/  R2UR UR16, R3 ;  /* 0x00000000031072ca */ /* 0x000fe200000e0000 */
[----:B------:R-:W-:Y:S01]  /*10f70*/  UIADD3.X UR31, URZ, UR37, URZ, UP0, !UPT ;  /* 0x000000253f1f7290 */ /* 0x000fe200087fe43f */
[----:B------:R-:W-:Y:S01]  /*10f80*/  R2UR UR28, R0 ;  /* 0x00000000001c72ca */ /* 0x000fe200000e0000 */
[----:B------:R-:W-:Y:S01]  /*10f90*/  UIADD3.X UR33, URZ, UR37, URZ, UP1, !UPT ;  /* 0x000000253f217290 */ /* 0x000fe20008ffe43f */
[----:B------:R-:W-:Y:S01]  /*10fa0*/  R2UR UR26, R15 ;  /* 0x000000000f1a72ca */ /* 0x000fe200000e0000 */
[----:B------:R-:W-:Y:S01]  /*10fb0*/  VIADD R4, R4, 0x1 ;  /* 0x0000000104047836 */ /* 0x000fe20000000000 */
[----:B------:R-:W-:Y:S01]  /*10fc0*/  R2UR UR27, R18 ;  /* 0x00000000121b72ca */ /* 0x000fe200000e0000 */
[----:B------:R-:W-:Y:S01]  /*10fd0*/  UIADD3 UR24, UR24, 0x180, URZ ;  /* 0x0000018018187890 */ /* 0x000fe2000fffe03f */
[----:B------:R-:W-:Y:S01]  /*10fe0*/  R2UR UR12, R17 ;  /* 0x00000000110c72ca */ /* 0x000fe200000e0000 */
[----:B------:R-:W-:Y:S01]  /*10ff0*/  UIADD3 UR8, UR8, 0x36180, URZ ;  /* 0x0003618008087890 */ /* 0x000fe2000fffe03f */
[----:B------:R-:W-:Y:S01]  /*11000*/  R2UR UR18, R13 ;  /* 0x000000000d1272ca */ /* 0x000fe200000e0000 */
[----:B------:R-:W-:Y:S01]  /*11010*/  UIADD3.X UR41, URZ, UR37, URZ, UP2, !UPT ;  /* 0x000000253f297290 */ /* 0x000fe200097fe43f */
[----:B------:R-:W-:Y:S01]  /*11020*/  R2UR UR19, R6 ;  /* 0x00000000061372ca */ /* 0x000fe200000e0000 */
[----:B------:R-:W-:Y:S01]  /*11030*/  UIADD3 UR16, UR7, 0x6180, UR16 ;  /* 0x0000618007107890 */ /* 0x000fe2000fffe010 */
[----:B------:R-:W-:Y:S01]  /*11040*/  ISETP.GT.AND P4, PT, R16, 0x1, PT ;  /* 0x000000011000780c */ /* 0x000fe20003f84270 */
[----:B------:R-:W-:Y:S01]  /*11050*/  UMOV UR34, 0x0 ;  /* 0x0000000000227882 */ /* 0x000fe20000000000 */
[C---:B------:R-:W-:Y:S01]  /*11060*/  ISETP.NE.AND P1, PT, R4.reuse, 0x6, PT ;  /* 0x000000060400780c */ /* 0x040fe20003f25270 */
[----:B------:R-:W-:Y:S01]  /*11070*/  UMOV UR35, 0x10000000 ;  /* 0x1000000000237882 */ /* 0x000fe20000000000 */
[----:B------:R-:W-:Y:S01]  /*11080*/  UMOV UR10, URZ ;  /* 0x0000003f000a7c82 */ /* 0x000fe20008000000 */
[----:B------:R-:W-:Y:S01]  /*11090*/  UMOV UR9, UR25 ;  /* 0x0000001900097c82 */ /* 0x000fe20008000000 */
[----:B------:R-:W-:Y:S01]  /*110a0*/  UMOV UR13, UR28 ;  /* 0x0000001c000d7c82 */ /* 0x000fe20008000000 */
[----:B------:R0:W-:Y:S01]  /*110b0*/  UTMALDG.3D [UR24], [UR30], desc[UR34] ;  /* 0x000022181e0075b4 */ /* 0x0001e20008011000 */
[----:B------:R-:W-:Y:S01]  /*110c0*/  UMOV UR7, 0x30000 ;  /* 0x0003000000077882 */ /* 0x000fe20000000000 */
[----:B------:R-:W-:Y:S01]  /*110d0*/  UMOV UR17, UR25 ;  /* 0x0000001900117c82 */ /* 0x000fe20008000000 */
[----:B------:R-:W-:Y:S01]  /*110e0*/  UMOV UR20, UR28 ;  /* 0x0000001c00147c82 */ /* 0x000fe20008000000 */
[----:B------:R-:W-:Y:S01]  /*110f0*/  SEL R3, RZ, 0x1, P1 ;  /* 0x00000001ff037807 */ /* 0x000fe20000800000 */
[----:B------:R-:W-:Y:S01]  /*11100*/  VIADD R17, R17, 0x1 ;  /* 0x0000000111117836 */ /* 0x000fe20000000000 */
[----:B------:R-:W-:Y:S01]  /*11110*/  SEL R4, R4, RZ, P1 ;  /* 0x000000ff04047207 */ /* 0x000fe20000800000 */
[----:B------:R-:W-:Y:S01]  /*11120*/  VIADD R15, R15, 0x40 ;  /* 0x000000400f0f7836 */ /* 0x000fe20000000000 */
[----:B------:R-:W-:Y:S01]  /*11130*/  LOP3.LUT R2, R2, R3, RZ, 0x3c, !PT ;  /* 0x0000000302027212 */ /* 0x000fe200078e3cff */
[----:B------:R-:W-:Y:S01]  /*11140*/  VIADD R13, R13, 0x80 ;  /* 0x000000800d0d7836 */ /* 0x000fe20000000000 */
[----:B--2---:R-:W-:-:S13]  /*11150*/  R2UR UR11, R5 ;  /* 0x00000000050b72ca */ /* 0x004fda00000e0000 */
[----:B------:R0:W-:Y:S01]  /*11160*/  UTMALDG.4D [UR8], [UR32], desc[UR34] ;  /* 0x00002208200075b4 */ /* 0x0001e20008019000 */
[----:B------:R0:W-:Y:S02]  /*11170*/  UTMALDG.3D.MULTICAST [UR16], [UR40], UR7, desc[UR34] ;  /* 0x00002210280073b4 */ /* 0x0001e40008011807 */
[----:B0-----:R-:W-:Y:S05]  /*11180*/  @P4 BRA `(.L_x_235) ;  /* 0xfffffffc00044947 */ /* 0x001fea000383ffff */
.L_x_231:
[----:B------:R-:W-:Y:S05]  /*11190*/  BSYNC B1 ;  /* 0x0000000000017941 */ /* 0x000fea0003800000 */
.L_x_230:
[----:B------:R-:W2:Y:S01]  /*111a0*/  LDL.LU R19, [R1+0x98] ;  /* 0x0000980001137983 */ /* 0x000ea20000300800 */
[----:B------:R-:W-:Y:S02]  /*111b0*/  LOP3.LUT P5, RZ, R12, 0xff, RZ, 0xc0, !PT ;  /* 0x000000ff0cff7812 */ /* 0x000fe400078ac0ff */
[----:B------:R-:W-:Y:S01]  /*111c0*/  IADD3 R0, R11, UR15, RZ ;  /* 0x0000000f0b007c10 */ /* 0x000fe2000fffe0ff */
[----:B------:R-:W3:Y:S01]  /*111d0*/  LDL.LU R14, [R1+0x9c] ;  /* 0x00009c00010e7983 */ /* 0x000ee20000300800 */
[----:B------:R-:W-:Y:S01]  /*111e0*/  IMAD.U32 R5, RZ, RZ, UR15 ;  /* 0x0000000fff057e24 */ /* 0x000fe2000f8e00ff */
[----:B------:R-:W-:Y:S01]  /*111f0*/  ULDC.64 UR8, c[0x0][0x750] ;  /* 0x0001d40000087ab9 */ /* 0x000fe20000000a00 */
[----:B------:R-:W-:Y:S01]  /*11200*/  ISETP.GT.U32.AND P1, PT, R0, 0x5, PT ;  /* 0x000000050000780c */ /* 0x000fe20003f24070 */
[----:B------:R-:W-:Y:S01]  /*11210*/  UISETP.GE.U32.AND UP0, UPT, UR15, 0x6, UPT ;  /* 0x000000060f00788c */ /* 0x000fe2000bf06070 */
[----:B------:R-:W-:Y:S01]  /*11220*/  BSSY B1, `(.L_x_236) ;  /* 0x0000072000017945 */ /* 0x000fe20003800000 */
[----:B------:R-:W-:-:S02]  /*11230*/  PRMT R12, RZ, 0x7610, R12 ;  /* 0x00007610ff0c7816 */ /* 0x000fc4000000000c */
[----:B------:R-:W-:Y:S02]  /*11240*/  ISETP.LT.U32.AND P1, PT, R5, 0x6, P1 ;  /* 0x000000060500780c */ /* 0x000fe40000f21070 */
[----:B------:R-:W0:Y:S01]  /*11250*/  @P5 S2R R3, SR_CgaCtaId ;  /* 0x0000000000035919 */ /* 0x000e220000008800 */
[----:B------:R-:W-:Y:S02]  /*11260*/  @P5 MOV R2, 0x400 ;  /* 0x0000040000025802 */ /* 0x000fe40000000f00 */
[----:B------:R-:W-:Y:S02]  /*11270*/  PLOP3.LUT P4, PT, PT, PT, UP0, 0x80, 0x0 ;  /* 0x000000000000781c */ /* 0x000fe40003f8f008 */
[----:B0-----:R-:W-:Y:S01]  /*11280*/  @P5 LEA R4, R3, R2, 0x18 ;  /* 0x0000000203045211 */ /* 0x001fe200078ec0ff */
[----:B------:R-:W-:-:S03]  /*11290*/  IMAD.WIDE.U32 R2, R0, -0x55555555, RZ ;  /* 0xaaaaaaab00027825 */ /* 0x000fc600078e00ff */
[----:B------:R0:W-:Y:S02]  /*112a0*/  @P5 SYNCS.ARRIVE.TRANS64.A1T0 RZ, [R4+URZ+0x98], RZ ;  /* 0x000098ff04ff59a7 */ /* 0x0001e4000810003f */
[----:B------:R-:W-:Y:S02]  /*112b0*/  SHF.R.U32.HI R5, RZ, 0x2, R3 ;  /* 0x00000002ff057819 */ /* 0x000fe40000011603 */
[----:B------:R-:W-:Y:S02]  /*112c0*/  SEL R3, RZ, 0x1, !P1 ;  /* 0x00000001ff037807 */ /* 0x000fe40004800000 */
[----:B------:R-:W-:Y:S01]  /*112d0*/  PRMT R2, RZ, 0x7610, R2 ;  /* 0x00007610ff027816 */ /* 0x000fe20000000002 */
[----:B------:R-:W-:Y:S01]  /*112e0*/  IMAD R11, R5, -0x6, R0 ;  /* 0xfffffffa050b7824 */ /* 0x000fe200078e0200 */
[----:B------:R-:W-:Y:S01]  /*112f0*/  LOP3.LUT R8, R8, R3, RZ, 0x3c, !PT ;  /* 0x0000000308087212 */ /* 0x000fe200078e3cff */
[----:B0-----:R-:W-:Y:S02]  /*11300*/  IMAD.MOV.U32 R4, RZ, RZ, -0x1 ;  /* 0xffffffffff047424 */ /* 0x001fe400078e00ff */
[----:B------:R-:W-:Y:S01]  /*11310*/  IMAD.MOV.U32 R3, RZ, RZ, -0x1 ;  /* 0xffffffffff037424 */ /* 0x000fe200078e00ff */
[----:B------:R-:W-:Y:S01]  /*11320*/  @P4 LOP3.LUT R8, R8, 0x1, R5, 0x78, !PT ;  /* 0x0000000108084812 */ /* 0x000fe200078e7805 */
[----:B------:R-:W-:Y:S01]  /*11330*/  IMAD.MOV.U32 R0, RZ, RZ, -0x1 ;  /* 0xffffffffff007424 */ /* 0x000fe200078e00ff */
[----:B---3--:R-:W-:-:S04]  /*11340*/  IADD3 R14, P5, R14, UR22, RZ ;  /* 0x000000160e0e7c10 */ /* 0x008fc8000ffbe0ff */
[----:B--2---:R-:W-:Y:S01]  /*11350*/  IADD3.X R19, R19, UR21, RZ, P5, !PT ;  /* 0x0000001513137c10 */ /* 0x004fe2000affe4ff */
[----:B------:R0:W-:Y:S01]  /*11360*/  STL [R1+0x9c], R14 ;  /* 0x00009c0e01007387 */ /* 0x0001e20000100800 */
[----:B------:R-:W-:-:S03]  /*11370*/  ISETP.GE.U32.AND P1, PT, R14, UR8, PT ;  /* 0x000000080e007c0c */ /* 0x000fc6000bf26070 */
[----:B------:R0:W-:Y:S01]  /*11380*/  STL [R1+0x98], R19 ;  /* 0x0000981301007387 */ /* 0x0001e20000100800 */
[----:B------:R-:W-:-:S03]  /*11390*/  ISETP.GE.U32.AND.EX P1, PT, R19, UR9, PT, P1 ;  /* 0x0000000913007c0c */ /* 0x000fc6000bf26110 */
[----:B------:R0:W-:Y:S04]  /*113a0*/  STL [R1+0x8c], R4 ;  /* 0x00008c0401007387 */ /* 0x0001e80000100800 */
[----:B------:R0:W-:Y:S06]  /*113b0*/  STL [R1+0xa0], R3 ;  /* 0x0000a00301007387 */ /* 0x0001ec0000100800 */
[----:B------:R-:W-:Y:S05]  /*113c0*/  @P1 BRA `(.L_x_237) ;  /* 0x00000004005c1947 */ /* 0x000fea0003800000 */
[----:B------:R-:W-:Y:S01]  /*113d0*/  ULDC.64 UR8, c[0x0][0x728] ;  /* 0x0001ca0000087ab9 */ /* 0x000fe20000000a00 */
[----:B------:R-:W1:Y:S01]  /*113e0*/  S2R R13, SR_CTAID.X ;  /* 0x00000000000d7919 */ /* 0x000e620000002500 */
[----:B------:R-:W-:Y:S01]  /*113f0*/  ISETP.NE.U32.AND P1, PT, RZ, UR8, PT ;  /* 0x00000008ff007c0c */ /* 0x000fe2000bf25070 */
[----:B------:R-:W-:Y:S01]  /*11400*/  ULDC UR10, c[0x0][0x730] ;  /* 0x0001cc00000a7ab9 */ /* 0x000fe20000000800 */
[----:B------:R-:W-:Y:S01]  /*11410*/  IMAD.MOV.U32 R2, RZ, RZ, R14 ;  /* 0x000000ffff027224 */ /* 0x000fe200078e000e */
[----:B------:R-:W2:Y:S01]  /*11420*/  S2R R0, SR_CTAID.Y ;  /* 0x0000000000007919 */ /* 0x000ea20000002600 */
[----:B------:R-:W-:Y:S01]  /*11430*/  ISETP.NE.AND.EX P1, PT, RZ, UR9, PT, P1 ;  /* 0x00000009ff007c0c */ /* 0x000fe2000bf25310 */
[----:B0-----:R-:W-:-:S12]  /*11440*/  IMAD.MOV.U32 R3, RZ, RZ, R19 ;  /* 0x000000ffff037224 */ /* 0x001fd800078e0013 */
[----:B------:R-:W-:Y:S05]  /*11450*/  @!P1 BRA `(.L_x_238) ;  /* 0x0000000000289947 */ /* 0x000fea0003800000 */
[----:B------:R-:W-:Y:S02]  /*11460*/  ULDC UR7, c[0x0][0x734] ;  /* 0x0001cd0000077ab9 */ /* 0x000fe40000000800 */
[----:B------:R-:W-:-:S04]  /*11470*/  IADD3 R7, P1, R14, UR7, RZ ;  /* 0x000000070e077c10 */ /* 0x000fc8000ff3e0ff */
[----:B------:R-:W-:-:S05]  /*11480*/  IADD3.X R15, RZ, R19, RZ, P1, !PT ;  /* 0x00000013ff0f7210 */ /* 0x000fca0000ffe4ff */
[----:B------:R-:W-:-:S04]  /*11490*/  IMAD.WIDE.U32 R4, R15, UR8, RZ ;  /* 0x000000080f047c25 */ /* 0x000fc8000f8e00ff */
[----:B------:R-:W-:-:S04]  /*114a0*/  IMAD.WIDE.U32 R4, P1, R7, UR9, R4 ;  /* 0x0000000907047c25 */ /* 0x000fc8000f820004 */
[----:B------:R-:W-:-:S04]  /*114b0*/  IMAD.WIDE.U32 R6, R7, UR8, RZ ;  /* 0x0000000807067c25 */ /* 0x000fc8000f8e00ff */
[----:B------:R-:W-:Y:S01]  /*114c0*/  IMAD.X R3, RZ, RZ, RZ, P1 ;  /* 0x000000ffff037224 */ /* 0x000fe200008e06ff */
[----:B------:R-:W-:Y:S01]  /*114d0*/  IADD3 RZ, P1, R7, R4, RZ ;  /* 0x0000000407ff7210 */ /* 0x000fe20007f3e0ff */
[----:B------:R-:W-:-:S04]  /*114e0*/  IMAD.MOV.U32 R2, RZ, RZ, R5 ;  /* 0x000000ffff027224 */ /* 0x000fc800078e0005 */
[----:B------:R-:W-:-:S08]  /*114f0*/  IMAD.WIDE.U32.X R2, R15, UR9, R2, P1 ;  /* 0x000000090f027c25 */ /* 0x000fd000088e0402 */
.L_x_238:
[--C-:B------:R-:W-:Y:S01]  /*11500*/  SHF.R.U64 R6, R2, UR10, R3.reuse ;  /* 0x0000000a02067c19 */ /* 0x100fe20008001203 */
[----:B------:R-:W-:Y:S01]  /*11510*/  ULDC.64 UR8, c[0x0][0x720] ;  /* 0x0001c80000087ab9 */ /* 0x000fe20000000a00 */
[----:B------:R-:W-:Y:S01]  /*11520*/  SHF.R.U32.HI R2, RZ, UR10, R3 ;  /* 0x0000000aff027c19 */ /* 0x000fe20008011603 */
[----:B------:R-:W-:Y:S01]  /*11530*/  IMAD.MOV.U32 R3, RZ, RZ, R19 ;  /* 0x000000ffff037224 */ /* 0x000fe200078e0013 */
[----:B------:R-:W-:Y:S01]  /*11540*/  IADD3 R5, P1, RZ, -R6, RZ ;  /* 0x80000006ff057210 */ /* 0x000fe20007f3e0ff */
[----:B------:R-:W-:Y:S01]  /*11550*/  ULDC UR7, c[0x0][0x150] ;  /* 0x0000540000077ab9 */ /* 0x000fe20000000800 */
[----:B-1----:R-:W-:Y:S01]  /*11560*/  I2FP.F32.U32 R7, R13 ;  /* 0x0000000d00077245 */ /* 0x002fe20000201000 */
[----:B------:R-:W0:Y:S01]  /*11570*/  LDC R18, c[0x0][0x144] ;  /* 0x00005100ff127b82 */ /* 0x000e220000000800 */
[----:B------:R-:W-:Y:S01]  /*11580*/  ULDC.64 UR10, c[0x0][0x740] ;  /* 0x0001d000000a7ab9 */ /* 0x000fe20000000a00 */
[----:B------:R-:W-:Y:S01]  /*11590*/  IMAD.X R2, RZ, RZ, ~R2, P1 ;  /* 0x000000ffff027224 */ /* 0x000fe200008e0e02 */
[----:B------:R-:W-:-:S03]  /*115a0*/  ISETP.NE.U32.AND P1, PT, RZ, UR10, PT ;  /* 0x0000000aff007c0c */ /* 0x000fc6000bf25070 */
[----:B------:R-:W-:Y:S01]  /*115b0*/  IMAD R4, R2, UR8, RZ ;  /* 0x0000000802047c24 */ /* 0x000fe2000f8e02ff */
[----:B------:R-:W-:Y:S01]  /*115c0*/  ISETP.NE.AND.EX P1, PT, RZ, UR11, PT, P1 ;  /* 0x0000000bff007c0c */ /* 0x000fe2000bf25310 */
[----:B------:R-:W-:Y:S01]  /*115d0*/  IMAD.MOV.U32 R2, RZ, RZ, R14 ;  /* 0x000000ffff027224 */ /* 0x000fe200078e000e */
[----:B------:R-:W1:Y:S03]  /*115e0*/  LDC R15, c[0x0][0x148] ;  /* 0x00005200ff0f7b82 */ /* 0x000e660000000800 */
[----:B------:R-:W-:Y:S01]  /*115f0*/  IMAD.WIDE.U32 R2, R5, UR8, R2 ;  /* 0x0000000805027c25 */ /* 0x000fe2000f8e0002 */
[----:B------:R-:W-:-:S03]  /*11600*/  ULDC UR8, c[0x0][0x154] ;  /* 0x0000550000087ab9 */ /* 0x000fc60000000800 */
[----:B------:R-:W-:Y:S02]  /*11610*/  IMAD R5, R5, UR9, R4 ;  /* 0x0000000905057c24 */ /* 0x000fe4000f8e0204 */
[----:B------:R-:W-:Y:S01]  /*11620*/  FMUL R4, R7, UR7 ;  /* 0x0000000707047c20 */ /* 0x000fe20008400000 */
[----:B------:R-:W-:Y:S01]  /*11630*/  ULDC UR7, c[0x0][0x718] ;  /* 0x0001c60000077ab9 */ /* 0x000fe20000000800 */
[----:B------:R-:W-:Y:S01]  /*11640*/  ULDC UR9, c[0x0][0x708] ;  /* 0x0001c20000097ab9 */ /* 0x000fe20000000800 */
[----:B------:R-:W-:-:S03]  /*11650*/  IMAD.IADD R3, R3, 0x1, R5 ;  /* 0x0000000103037824 */ /* 0x000fc600078e0205 */
[----:B------:R-:W3:Y:S02]  /*11660*/  F2I.U32.TRUNC.NTZ R4, R4 ;  /* 0x0000000400047305 */ /* 0x000ee4000020f000 */
[----:B------:R-:W-:Y:S02]  /*11670*/  SHF.R.U64 R7, R2, UR7, R3 ;  /* 0x0000000702077c19 */ /* 0x000fe40008001203 */
[----:B--2---:R-:W-:-:S05]  /*11680*/  I2FP.F32.U32 R2, R0 ;  /* 0x0000000000027245 */ /* 0x004fca0000201000 */
[----:B------:R-:W-:Y:S01]  /*11690*/  FMUL R5, R2, UR8 ;  /* 0x0000000802057c20 */ /* 0x000fe20008400000 */
[----:B------:R-:W-:Y:S01]  /*116a0*/  SHF.R.U32.HI R2, RZ, UR7, R3 ;  /* 0x00000007ff027c19 */ /* 0x000fe20008011603 */
[----:B------:R-:W-:Y:S02]  /*116b0*/  ULDC UR7, c[0x0][0x758] ;  /* 0x0001d60000077ab9 */ /* 0x000fe40000000800 */
[----:B------:R2:W4:Y:S01]  /*116c0*/  F2I.U32.TRUNC.NTZ R17, R5 ;  /* 0x0000000500117305 */ /* 0x000522000020f000 */
[--C-:B------:R-:W-:Y:S02]  /*116d0*/  SHF.R.U64 R16, R7, UR9, R2.reuse ;  /* 0x0000000907107c19 */ /* 0x100fe40008001202 */
[----:B------:R-:W-:Y:S02]  /*116e0*/  SHF.R.U32.HI R3, RZ, UR9, R2 ;  /* 0x00000009ff037c19 */ /* 0x000fe40008011602 */
[----:B---3--:R-:W-:Y:S02]  /*116f0*/  IADD3 R2, -R4, RZ, RZ ;  /* 0x000000ff04027210 */ /* 0x008fe40007ffe1ff */
[----:B------:R-:W-:-:S02]  /*11700*/  SHF.R.U64 R14, R16, UR7, R3 ;  /* 0x00000007100e7c19 */ /* 0x000fc40008001203 */
[----:B------:R-:W-:Y:S01]  /*11710*/  SHF.R.U32.HI R4, RZ, UR7, R3 ;  /* 0x00000007ff047c19 */ /* 0x000fe20008011603 */
[----:B0-----:R-:W-:Y:S02]  /*11720*/  IMAD R19, R18, R2, R13 ;  /* 0x0000000212137224 */ /* 0x001fe400078e020d */
[----:B------:R-:W-:Y:S02]  /*11730*/  IMAD.MOV.U32 R2, RZ, RZ, R14 ;  /* 0x000000ffff027224 */ /* 0x000fe400078e000e */
[----:B------:R-:W-:Y:S01]  /*11740*/  IMAD.MOV.U32 R3, RZ, RZ, R4 ;  /* 0x000000ffff037224 */ /* 0x000fe200078e0004 */
[----:B--2-4-:R-:W-:Y:S06]  /*11750*/  @!P1 BRA `(.L_x_239) ;  /* 0x0000000000289947 */ /* 0x014fec0003800000 */
[----:B------:R-:W-:Y:S02]  /*11760*/  ULDC UR7, c[0x0][0x74c] ;  /* 0x0001d30000077ab9 */ /* 0x000fe40000000800 */
[----:B------:R-:W-:-:S05]  /*11770*/  IADD3 R3, P1, R14, UR7, RZ ;  /* 0x000000070e037c10 */ /* 0x000fca000ff3e0ff */
[----:B------:R-:W-:-:S04]  /*11780*/  IMAD.X R13, RZ, RZ, R4, P1 ;  /* 0x000000ffff0d7224 */ /* 0x000fc800008e0604 */
[----:B------:R-:W-:-:S04]  /*11790*/  IMAD.WIDE.U32 R4, R13, UR10, RZ ;  /* 0x0000000a0d047c25 */ /* 0x000fc8000f8e00ff */
[----:B------:R-:W-:-:S04]  /*117a0*/  IMAD.WIDE.U32 R4, P1, R3, UR11, R4 ;  /* 0x0000000b03047c25 */ /* 0x000fc8000f820004 */
[----:B------:R-:W-:-:S04]  /*117b0*/  IMAD.WIDE.U32 R2, R3, UR10, RZ ;  /* 0x0000000a03027c25 */ /* 0x000fc8000f8e00ff */
[----:B------:R-:W-:Y:S01]  /*117c0*/  IMAD.MOV.U32 R2, RZ, RZ, R5 ;  /* 0x000000ffff027224 */ /* 0x000fe200078e0005 */
[----:B------:R-:W-:Y:S01]  /*117d0*/  IADD3 RZ, P4, R3, R4, RZ ;  /* 0x0000000403ff7210 */ /* 0x000fe20007f9e0ff */
[----:B------:R-:W-:-:S04]  /*117e0*/  IMAD.X R3, RZ, RZ, RZ, P1 ;  /* 0x000000ffff037224 */ /* 0x000fc800008e06ff */
[----:B------:R-:W-:-:S08]  /*117f0*/  IMAD.WIDE.U32.X R2, R13, UR11, R2, P4 ;  /* 0x0000000b0d027c25 */ /* 0x000fd0000a0e0402 */
.L_x_239:
[----:B------:R-:W-:Y:S01]  /*11800*/  ULDC UR7, c[0x0][0x748] ;  /* 0x0001d20000077ab9 */ /* 0x000fe20000000800 */
[----:B------:R-:W-:Y:S01]  /*11810*/  IMAD.MOV R17, RZ, RZ, -R17 ;  /* 0x000000ffff117224 */ /* 0x000fe200078e0a11 */
[----:B------:R-:W-:Y:S01]  /*11820*/  SHF.R.U64 R3, R2, UR7, R3 ;  /* 0x0000000702037c19 */ /* 0x000fe20008001203 */
[----:B------:R-:W-:Y:S01]  /*11830*/  ULDC UR7, c[0x0][0x738] ;  /* 0x0001ce0000077ab9 */ /* 0x000fe20000000800 */
[----:B------:R-:W-:Y:S01]  /*11840*/  LOP3.LUT R16, R16, UR6, RZ, 0xc0, !PT ;  /* 0x0000000610107c12 */ /* 0x000fe2000f8ec0ff */
[----:B-1----:R-:W-:Y:S01]  /*11850*/  @P3 IMAD R19, R15, R17, R0 ;  /* 0x000000110f133224 */ /* 0x002fe200078e0200 */
[C---:B------:R-:W-:Y:S01]  /*11860*/  IADD3 R5, -R3.reuse, RZ, RZ ;  /* 0x000000ff03057210 */ /* 0x040fe20007ffe1ff */
[----:B------:R-:W-:Y:S01]  /*11870*/  ULDC UR8, c[0x0][0x710] ;  /* 0x0001c40000087ab9 */ /* 0x000fe20000000800 */
[----:B------:R-:W-:Y:S02]  /*11880*/  IMAD.MOV.U32 R2, RZ, RZ, 0x1 ;  /* 0x00000001ff027424 */ /* 0x000fe400078e00ff */
[----:B------:R-:W-:Y:S01]  /*11890*/  IMAD R0, R3, UR5, R16 ;  /* 0x0000000503007c24 */ /* 0x000fe2000f8e0210 */
[----:B------:R-:W-:Y:S01]  /*118a0*/  LOP3.LUT R3, R7, UR4, RZ, 0xc0, !PT ;  /* 0x0000000407037c12 */ /* 0x000fe2000f8ec0ff */
[----:B------:R-:W-:Y:S01]  /*118b0*/  IMAD R14, R5, UR7, R14 ;  /* 0x00000007050e7c24 */ /* 0x000fe2000f8e020e */
[----:B------:R-:W-:Y:S01]  /*118c0*/  ULDC UR7, c[0x0][0x700] ;  /* 0x0001c00000077ab9 */ /* 0x000fe20000000800 */
[----:B------:R-:W-:-:S02]  /*118d0*/  IMAD R0, R0, UR8, R19 ;  /* 0x0000000800007c24 */ /* 0x000fc4000f8e0213 */
[----:B------:R-:W-:-:S05]  /*118e0*/  IMAD R3, R14, UR7, R3 ;  /* 0x000000070e037c24 */ /* 0x000fca000f8e0203 */
[----:B------:R-:W-:Y:S02]  /*118f0*/  SEL R4, R3, R0, !P3 ;  /* 0x0000000003047207 */ /* 0x000fe40005800000 */
[----:B------:R-:W-:Y:S01]  /*11900*/  SEL R3, R0, R3, !P3 ;  /* 0x0000000300037207 */ /* 0x000fe20005800000 */
[----:B------:R-:W-:Y:S02]  /*11910*/  IMAD.MOV.U32 R0, RZ, RZ, R6 ;  /* 0x000000ffff007224 */ /* 0x000fe400078e0006 */
[----:B------:R1:W-:Y:S04]  /*11920*/  STL [R1+0xa0], R4 ;  /* 0x0000a00401007387 */ /* 0x0003e80000100800 */
[----:B------:R1:W-:Y:S02]  /*11930*/  STL [R1+0x8c], R3 ;  /* 0x00008c0301007387 */ /* 0x0003e40000100800 */
.L_x_237:
[----:B------:R-:W-:Y:S05]  /*11940*/  BSYNC B1 ;  /* 0x0000000000017941 */ /* 0x000fea0003800000 */
.L_x_236:
[----:B------:R-:W-:-:S13]  /*11950*/  LOP3.LUT P1, RZ, R2, 0xff, RZ, 0xc0, !PT ;  /* 0x000000ff02ff7812 */ /* 0x000fda000782c0ff */
[----:B------:R-:W-:Y:S05]  /*11960*/  @P1 BRA `(.L_x_240) ;  /* 0xfffffff000c81947 */ /* 0x000fea000383ffff */
[----:B------:R-:W-:Y:S05]  /*11970*/  BSYNC B0 ;  /* 0x0000000000007941 */ /* 0x000fea0003800000 */
.L_x_228:
[----:B------:R-:W-:-:S03]  /*11980*/  UMOV UR7, 0xffffffff ;  /* 0xffffffff00077882 */ /* 0x000fc60000000000 */
[----:B------:R-:W-:Y:S05]  /*11990*/  BRA.DIV UR7, `(.L_x_241) ;  /* 0x0000000607807947 */ /* 0x000fea000b800000 */
[----:B------:R-:W-:-:S13]  /*119a0*/  ELECT P0, URZ, PT ;  /* 0x00000000003f782f */ /* 0x000fda0003800000 */
.L_x_259:
[----:B------:R-:W-:Y:S04]  /*119b0*/  BSSY B0, `(.L_x_242) ;  /* 0x000003e000007945 */ /* 0x000fe80003800000 */
[----:B------:R-:W-:Y:S05]  /*119c0*/  @!P0 BRA `(.L_x_243) ;  /* 0x0000000000f08947 */ /* 0x000fea0003800000 */
[----:B------:R-:W-:-:S04]  /*119d0*/  ULOP3.LUT UR7, UR14, 0x2, URZ, 0xfc, !UPT ;  /* 0x000000020e077892 */ /* 0x000fc8000f8efc3f */
[----:B------:R-:W-:-:S06]  /*119e0*/  UISETP.NE.AND UP0, UPT, UR7, 0x3, UPT ;  /* 0x000000030700788c */ /* 0x000fcc000bf05270 */
[----:B------:R-:W-:-:S13]  /*119f0*/  PLOP3.LUT P0, PT, PT, PT, UP0, 0x80, 0x0 ;  /* 0x000000000000781c */ /* 0x000fda0003f0f008 */
[----:B------:R-:W-:Y:S05]  /*11a00*/  @!P0 BRA `(.L_x_244) ;  /* 0x0000000000048947 */ /* 0x000fea0003800000 */
[----:B------:R-:W-:Y:S01]  /*11a10*/  BPT.TRAP 0x1 ;  /* 0x000000040000795c */ /* 0x000fe20000300000 */
.L_x_244:
[----:B01----:R-:W0:Y:S01]  /*11a20*/  S2R R3, SR_CgaCtaId ;  /* 0x0000000000037919 */ /* 0x003e220000008800 */
[----:B------:R-:W-:Y:S02]  /*11a30*/  MOV R0, 0x400 ;  /* 0x0000040000007802 */ /* 0x000fe40000000f00 */
[----:B------:R-:W-:Y:S02]  /*11a40*/  SHF.L.U32 R2, R8, 0x1f, RZ ;  /* 0x0000001f08027819 */ /* 0x000fe400000006ff */
[----:B0-----:R-:W-:-:S05]  /*11a50*/  LEA R0, R3, R0, 0x18 ;  /* 0x0000000003007211 */ /* 0x001fca00078ec0ff */
[----:B------:R-:W-:-:S04]  /*11a60*/  VIADD R0, R0, 0x30 ;  /* 0x0000003000007836 */ /* 0x000fc80000000000 */
[C---:B------:R-:W-:Y:S02]  /*11a70*/  IMAD R5, R11.reuse, 0x8, R0 ;  /* 0x000000080b057824 */ /* 0x040fe400078e0200 */
[----:B------:R-:W-:Y:S02]  /*11a80*/  VIADD R11, R11, 0x1 ;  /* 0x000000010b0b7836 */ /* 0x000fe40000000000 */
[----:B------:R-:W0:Y:S03]  /*11a90*/  SYNCS.PHASECHK.TRANS64.TRYWAIT P0, [R5+URZ], R2 ;  /* 0x00000002050075a7 */ /* 0x000e26000800017f */
[----:B------:R-:W-:-:S04]  /*11aa0*/  ISETP.NE.AND P1, PT, R11, 0x6, PT ;  /* 0x000000060b00780c */ /* 0x000fc80003f25270 */
[----:B------:R-:W-:Y:S02]  /*11ab0*/  SEL R3, RZ, 0x1, P1 ;  /* 0x00000001ff037807 */ /* 0x000fe40000800000 */
[----:B------:R-:W-:Y:S02]  /*11ac0*/  SEL R11, R11, RZ, P1 ;  /* 0x000000ff0b0b7207 */ /* 0x000fe40000800000 */
[----:B------:R-:W-:-:S03]  /*11ad0*/  LOP3.LUT R8, R8, R3, RZ, 0x3c, !PT ;  /* 0x0000000308087212 */ /* 0x000fc600078e3cff */
[----:B------:R-:W-:Y:S01]  /*11ae0*/  IMAD R7, R11, 0x8, R0 ;  /* 0x000000080b077824 */ /* 0x000fe200078e0200 */
[----:B------:R-:W-:Y:S01]  /*11af0*/  SHF.L.U32 R4, R8, 0x1f, RZ ;  /* 0x0000001f08047819 */ /* 0x000fe200000006ff */
[----:B0-----:R-:W-:Y:S06]  /*11b00*/  @!P0 BRA `(.L_x_245) ;  /* 0x0000000400488947 */ /* 0x001fec0003800000 */
.L_x_260:
[----:B------:R-:W1:Y:S01]  /*11b10*/  SYNCS.PHASECHK.TRANS64.TRYWAIT P0, [R7+URZ], R4 ;  /* 0x00000004070075a7 */ /* 0x000e62000800017f */
[----:B0-----:R-:W-:-:S04]  /*11b20*/  IADD3 R2, R11, 0x1, RZ ;  /* 0x000000010b027810 */ /* 0x001fc80007ffe0ff */
[----:B------:R-:W-:-:S04]  /*11b30*/  ISETP.NE.AND P1, PT, R2, 0x6, PT ;  /* 0x000000060200780c */ /* 0x000fc80003f25270 */
[----:B------:R-:W-:Y:S02]  /*11b40*/  SEL R3, RZ, 0x1, P1 ;  /* 0x00000001ff037807 */ /* 0x000fe40000800000 */
[----:B------:R-:W-:Y:S02]  /*11b50*/  SEL R9, R2, RZ, P1 ;  /* 0x000000ff02097207 */ /* 0x000fe40000800000 */
[----:B------:R-:W-:-:S03]  /*11b60*/  LOP3.LUT R8, R8, R3, RZ, 0x3c, !PT ;  /* 0x0000000308087212 */ /* 0x000fc600078e3cff */
[----:B------:R-:W-:Y:S01]  /*11b70*/  IMAD R6, R9, 0x8, R0 ;  /* 0x0000000809067824 */ /* 0x000fe200078e0200 */
[----:B------:R-:W-:Y:S01]  /*11b80*/  SHF.L.U32 R5, R8, 0x1f, RZ ;  /* 0x0000001f08057819 */ /* 0x000fe200000006ff */
[----:B-1----:R-:W-:Y:S06]  /*11b90*/  @!P0 BRA `(.L_x_246) ;  /* 0x0000000400388947 */ /* 0x002fec0003800000 */
.L_x_261:
[----:B------:R-:W1:Y:S01]  /*11ba0*/  SYNCS.PHASECHK.TRANS64.TRYWAIT P0, [R6+URZ], R5 ;  /* 0x00000005060075a7 */ /* 0x000e62000800017f */
[----:B------:R-:W-:-:S05]  /*11bb0*/  VIADD R2, R9, 0x1 ;  /* 0x0000000109027836 */ /* 0x000fca0000000000 */
[----:B------:R-:W-:-:S04]  /*11bc0*/  ISETP.NE.AND P1, PT, R2, 0x6, PT ;  /* 0x000000060200780c */ /* 0x000fc80003f25270 */
[----:B------:R-:W-:Y:S02]  /*11bd0*/  SEL R3, RZ, 0x1, P1 ;  /* 0x00000001ff037807 */ /* 0x000fe40000800000 */
[----:B0-----:R-:W-:Y:S02]  /*11be0*/  SEL R7, R2, RZ, P1 ;  /* 0x000000ff02077207 */ /* 0x001fe40000800000 */
[----:B------:R-:W-:-:S03]  /*11bf0*/  LOP3.LUT R8, R8, R3, RZ, 0x3c, !PT ;  /* 0x0000000308087212 */ /* 0x000fc600078e3cff */
[----:B------:R-:W-:Y:S01]  /*11c00*/  IMAD R9, R7, 0x8, R0 ;  /* 0x0000000807097824 */ /* 0x000fe200078e0200 */
[----:B------:R-:W-:Y:S01]  /*11c10*/  SHF.L.U32 R4, R8, 0x1f, RZ ;  /* 0x0000001f08047819 */ /* 0x000fe200000006ff */
[----:B-1----:R-:W-:Y:S06]  /*11c20*/  @!P0 BRA `(.L_x_247) ;  /* 0x0000000400288947 */ /* 0x002fec0003800000 */
.L_x_262:
[----:B------:R-:W1:Y:S01]  /*11c30*/  SYNCS.PHASECHK.TRANS64.TRYWAIT P0, [R9+URZ], R4 ;  /* 0x00000004090075a7 */ /* 0x000e62000800017f */
[----:B------:R-:W-:-:S05]  /*11c40*/  VIADD R2, R7, 0x1 ;  /* 0x0000000107027836 */ /* 0x000fca0000000000 */
[----:B------:R-:W-:-:S04]  /*11c50*/  ISETP.NE.AND P1, PT, R2, 0x6, PT ;  /* 0x000000060200780c */ /* 0x000fc80003f25270 */
[----:B------:R-:W-:Y:S02]  /*11c60*/  SEL R3, RZ, 0x1, P1 ;  /* 0x00000001ff037807 */ /* 0x000fe40000800000 */
[----:B------:R-:W-:Y:S02]  /*11c70*/  SEL R7, R2, RZ, P1 ;  /* 0x000000ff02077207 */ /* 0x000fe40000800000 */
[----:B------:R-:W-:-:S03]  /*11c80*/  LOP3.LUT R11, R8, R3, RZ, 0x3c, !PT ;  /* 0x00000003080b7212 */ /* 0x000fc600078e3cff */
[----:B0-----:R-:W-:Y:S01]  /*11c90*/  IMAD R6, R7, 0x8, R0 ;  /* 0x0000000807067824 */ /* 0x001fe200078e0200 */
[----:B------:R-:W-:Y:S01]  /*11ca0*/  SHF.L.U32 R5, R11, 0x1f, RZ ;  /* 0x0000001f0b057819 */ /* 0x000fe200000006ff */
[----:B-1----:R-:W-:Y:S06]  /*11cb0*/  @!P0 BRA `(.L_x_248) ;  /* 0x0000000400188947 */ /* 0x002fec0003800000 */
.L_x_263:
[----:B------:R-:W1:Y:S01]  /*11cc0*/  SYNCS.PHASECHK.TRANS64.TRYWAIT P0, [R6+URZ], R5 ;  /* 0x00000005060075a7 */ /* 0x000e62000800017f */
[----:B------:R-:W-:-:S05]  /*11cd0*/  VIADD R2, R7, 0x1 ;  /* 0x0000000107027836 */ /* 0x000fca0000000000 */
[----:B------:R-:W-:-:S04]  /*11ce0*/  ISETP.NE.AND P1, PT, R2, 0x6, PT ;  /* 0x000000060200780c */ /* 0x000fc80003f25270 */
[----:B0-----:R-:W-:Y:S02]  /*11cf0*/  SEL R4, RZ, 0x1, P1 ;  /* 0x00000001ff047807 */ /* 0x001fe40000800000 */
[----:B------:R-:W-:Y:S02]  /*11d00*/  SEL R3, R2, RZ, P1 ;  /* 0x000000ff02037207 */ /* 0x000fe40000800000 */
[----:B------:R-:W-:Y:S01]  /*11d10*/  LOP3.LUT R4, R11, R4, RZ, 0x3c, !PT ;  /* 0x000000040b047212 */ /* 0x000fe200078e3cff */
[----:B-1----:R-:W-:Y:S06]  /*11d20*/  @!P0 BRA `(.L_x_249) ;  /* 0x0000000400108947 */ /* 0x002fec0003800000 */
.L_x_264:
[----:B------:R-:W-:Y:S02]  /*11d30*/  LEA R3, R3, R0, 0x3 ;  /* 0x0000000003037211 */ /* 0x000fe400078e18ff */
[----:B------:R-:W-:-:S07]  /*11d40*/  SHF.L.U32 R0, R4, 0x1f, RZ ;  /* 0x0000001f04007819 */ /* 0x000fce00000006ff */
.L_x_250:
[----:B-1----:R1:W2:Y:S02]  /*11d50*/  SYNCS.PHASECHK.TRANS64.TRYWAIT P0, [R3+URZ], R0 ;  /* 0x00000000030075a7 */ /* 0x0022a4000800017f */
[----:B--2---:R-:W-:Y:S05]  /*11d60*/  @!P0 NANOSLEEP.SYNCS 0x989680 ;  /* 0x009896800000895d */ /* 0x004fea0003900000 */
[----:B------:R-:W2:Y:S02]  /*11d70*/  @!P0 SYNCS.PHASECHK.TRANS64 P0, [R3+URZ], R0 ;  /* 0x00000000030085a7 */ /* 0x000ea4000800007f */
[----:B--2---:R-:W-:Y:S05]  /*11d80*/  @!P0 BRA `(.L_x_250) ;  /* 0xfffffffc00f08947 */ /* 0x004fea000383ffff */
.L_x_243:
[----:B------:R-:W-:Y:S05]  /*11d90*/  BSYNC B0 ;  /* 0x0000000000007941 */ /* 0x000fea0003800000 */
.L_x_242:
[----:B------:R-:W-:Y:S05]  /*11da0*/  EXIT ;  /* 0x000000000000794d */ /* 0x000fea0003800000 */
.L_x_19:
[----:B--2---:R-:W-:-:S04]  /*11db0*/  IMAD.U32 R4, RZ, RZ, UR16 ;  /* 0x00000010ff047e24 */ /* 0x004fc8000f8e00ff */
[----:B------:R2:W3:Y:S03]  /*11dc0*/  SYNCS.PHASECHK.TRANS64.TRYWAIT P0, [R4+URZ+-0x8], R3 ;  /* 0xfffff803040075a7 */ /* 0x0004e6000800017f */
[----:B---3--:R-:W-:Y:S05]  /*11dd0*/  @!P0 NANOSLEEP.SYNCS 0x989680 ;  /* 0x009896800000895d */ /* 0x008fea0003900000 */
[----:B------:R-:W3:Y:S02]  /*11de0*/  @!P0 SYNCS.PHASECHK.TRANS64 P0, [R4+URZ+-0x8], R3 ;  /* 0xfffff803040085a7 */ /* 0x000ee4000800007f */
[----:B---3--:R-:W-:Y:S05]  /*11df0*/  @!P0 BRA `(.L_x_19) ;  /* 0xfffffffc00ec8947 */ /* 0x008fea000383ffff */
[----:B------:R-:W-:Y:S05]  /*11e00*/  BRA `(.L_x_251) ;  /* 0xfffffef800c87947 */ /* 0x000fea000383ffff */
.L_x_24:
[----:B-1----:R-:W-:-:S04]  /*11e10*/  IMAD.U32 R153, RZ, RZ, UR8 ;  /* 0x00000008ff997e24 */ /* 0x002fc8000f8e00ff */
[----:B------:R1:W2:Y:S03]  /*11e20*/  SYNCS.PHASECHK.TRANS64.TRYWAIT P0, [R153+URZ], R152 ;  /* 0x00000098990075a7 */ /* 0x0002a6000800017f */
[----:B--2---:R-:W-:Y:S05]  /*11e30*/  @!P0 NANOSLEEP.SYNCS 0x989680 ;  /* 0x009896800000895d */ /* 0x004fea0003900000 */
[----:B------:R-:W2:Y:S02]  /*11e40*/  @!P0 SYNCS.PHASECHK.TRANS64 P0, [R153+URZ], R152 ;  /* 0x00000098990085a7 */ /* 0x000ea4000800007f */
[----:B--2---:R-:W-:Y:S05]  /*11e50*/  @!P0 BRA `(.L_x_24) ;  /* 0xfffffffc00ec8947 */ /* 0x004fea000383ffff */
[----:B------:R-:W-:Y:S05]  /*11e60*/  BRA `(.L_x_23) ;  /* 0xffffff0400547947 */ /* 0x000fea000383ffff */
.L_x_30:
[----:B--2---:R-:W-:-:S04]  /*11e70*/  IMAD.U32 R27, RZ, RZ, UR16 ;  /* 0x00000010ff1b7e24 */ /* 0x004fc8000f8e00ff */
[----:B------:R2:W3:Y:S03]  /*11e80*/  SYNCS.PHASECHK.TRANS64.TRYWAIT P0, [R27+URZ+0x8], R24 ;  /* 0x000008181b0075a7 */ /* 0x0004e6000800017f */
[----:B---3--:R-:W-:Y:S05]  /*11e90*/  @!P0 NANOSLEEP.SYNCS 0x989680 ;  /* 0x009896800000895d */ /* 0x008fea0003900000 */
[----:B------:R-:W3:Y:S02]  /*11ea0*/  @!P0 SYNCS.PHASECHK.TRANS64 P0, [R27+URZ+0x8], R24 ;  /* 0x000008181b0085a7 */ /* 0x000ee4000800007f */
[----:B---3--:R-:W-:Y:S05]  /*11eb0*/  @!P0 BRA `(.L_x_30) ;  /* 0xfffffffc00ec8947 */ /* 0x008fea000383ffff */
[----:B------:R-:W-:Y:S05]  /*11ec0*/  BRA `(.L_x_252) ;  /* 0xffffff2c00447947 */ /* 0x000fea000383ffff */
.L_x_229:
[----:B------:R-:W-:Y:S01]  /*11ed0*/  BSSY B1, `(.L_x_253) ;  /* 0x0000006000017945 */ /* 0x000fe20003800000 */
[----:B------:R-:W-:-:S07]  /*11ee0*/  IMAD.MOV.U32 R2, RZ, RZ, -0x1 ;  /* 0xffffffffff027424 */ /* 0x000fce00078e00ff */
[----:B------:R-:W-:Y:S05]  /*11ef0*/  WARPSYNC.COLLECTIVE R2, `(.L_x_254) ;  /* 0x00000000020c7348 */ /* 0x000fea0003c00000 */
[----:B------:R-:W-:Y:S02]  /*11f00*/  ELECT P1, UR62, PT ;  /* 0x00000000003e782f */ /* 0x000fe40003820000 */
[----:B------:R-:W-:Y:S01]  /*11f10*/  MOV R2, UR62 ;  /* 0x0000003e00027c02 */ /* 0x000fe20008000f00 */
[----:B------:R-:W-:Y:S10]  /*11f20*/  ENDCOLLECTIVE ;  /* 0x000000000000791b */ /* 0x000ff40003800000 */
.L_x_254:
[----:B------:R-:W-:Y:S05]  /*11f30*/  BSYNC B1 ;  /* 0x0000000000017941 */ /* 0x000fea0003800000 */
.L_x_253:
[----:B------:R-:W-:Y:S05]  /*11f40*/  BRA `(.L_x_255) ;  /* 0xffffffec005c7947 */ /* 0x000fea000383ffff */
.L_x_232:
[----:B0-----:R0:W1:Y:S02]  /*11f50*/  SYNCS.PHASECHK.TRANS64.TRYWAIT P1, [R14+URZ+0x30], R3 ;  /* 0x000030030e0075a7 */ /* 0x001064000802017f */
[----:B-1----:R-:W-:Y:S05]  /*11f60*/  @!P1 NANOSLEEP.SYNCS 0x989680 ;  /* 0x009896800000995d */ /* 0x002fea0003900000 */
[----:B------:R-:W1:Y:S02]  /*11f70*/  @!P1 SYNCS.PHASECHK.TRANS64 P1, [R14+URZ+0x30], R3 ;  /* 0x000030030e0095a7 */ /* 0x000e64000802007f */
[----:B-1----:R-:W-:Y:S05]  /*11f80*/  @!P1 BRA `(.L_x_232) ;  /* 0xfffffffc00f09947 */ /* 0x002fea000383ffff */
[----:B------:R-:W-:Y:S05]  /*11f90*/  BRA `(.L_x_256) ;  /* 0xffffffec00a07947 */ /* 0x000fea000383ffff */
.L_x_241:
[----:B------:R-:W-:Y:S01]  /*11fa0*/  BSSY B0, `(.L_x_257) ;  /* 0x0000006000007945 */ /* 0x000fe20003800000 */
[----:B------:R-:W-:-:S07]  /*11fb0*/  IMAD.MOV.U32 R2, RZ, RZ, -0x1 ;  /* 0xffffffffff027424 */ /* 0x000fce00078e00ff */
[----:B01----:R-:W-:Y:S05]  /*11fc0*/  WARPSYNC.COLLECTIVE R2, `(.L_x_258) ;  /* 0x00000000020c7348 */ /* 0x003fea0003c00000 */
[----:B------:R-:W-:Y:S02]  /*11fd0*/  ELECT P1, UR62, PT ;  /* 0x00000000003e782f */ /* 0x000fe40003820000 */
[----:B------:R-:W-:Y:S01]  /*11fe0*/  MOV R2, UR62 ;  /* 0x0000003e00027c02 */ /* 0x000fe20008000f00 */
[----:B01----:R-:W-:Y:S10]  /*11ff0*/  ENDCOLLECTIVE ;  /* 0x000000000000791b */ /* 0x003ff40003800000 */
.L_x_258:
[----:B------:R-:W-:Y:S05]  /*12000*/  BSYNC B0 ;  /* 0x0000000000007941 */ /* 0x000fea0003800000 */
.L_x_257:
[----:B------:R-:W-:Y:S01]  /*12010*/  PLOP3.LUT P0, PT, P1, PT, PT, 0x80, 0x0 ;  /* 0x000000000000781c */ /* 0x000fe20000f0f070 */
[----:B------:R-:W-:-:S12]  /*12020*/  BRA `(.L_x_259) ;  /* 0xfffffff800607947 */ /* 0x000fd8000383ffff */
.L_x_245:
[----:B0-----:R0:W1:Y:S02]  /*12030*/  SYNCS.PHASECHK.TRANS64.TRYWAIT P0, [R5+URZ], R2 ;  /* 0x00000002050075a7 */ /* 0x001064000800017f */
[----:B-1----:R-:W-:Y:S05]  /*12040*/  @!P0 NANOSLEEP.SYNCS 0x989680 ;  /* 0x009896800000895d */ /* 0x002fea0003900000 */
[----:B------:R-:W1:Y:S02]  /*12050*/  @!P0 SYNCS.PHASECHK.TRANS64 P0, [R5+URZ], R2 ;  /* 0x00000002050085a7 */ /* 0x000e64000800007f */
[----:B-1----:R-:W-:Y:S05]  /*12060*/  @!P0 BRA `(.L_x_245) ;  /* 0xfffffffc00f08947 */ /* 0x002fea000383ffff */
[----:B------:R-:W-:Y:S05]  /*12070*/  BRA `(.L_x_260) ;  /* 0xfffffff800a47947 */ /* 0x000fea000383ffff */
.L_x_246:
[----:B0-----:R0:W1:Y:S02]  /*12080*/  SYNCS.PHASECHK.TRANS64.TRYWAIT P0, [R7+URZ], R4 ;  /* 0x00000004070075a7 */ /* 0x001064000800017f */
[----:B-1----:R-:W-:Y:S05]  /*12090*/  @!P0 NANOSLEEP.SYNCS 0x989680 ;  /* 0x009896800000895d */ /* 0x002fea0003900000 */
[----:B------:R-:W1:Y:S02]  /*120a0*/  @!P0 SYNCS.PHASECHK.TRANS64 P0, [R7+URZ], R4 ;  /* 0x00000004070085a7 */ /* 0x000e64000800007f */
[----:B-1----:R-:W-:Y:S05]  /*120b0*/  @!P0 BRA `(.L_x_246) ;  /* 0xfffffffc00f08947 */ /* 0x002fea000383ffff */
[----:B------:R-:W-:Y:S05]  /*120c0*/  BRA `(.L_x_261) ;  /* 0xfffffff800b47947 */ /* 0x000fea000383ffff */
.L_x_247:
[----:B0-----:R0:W1:Y:S02]  /*120d0*/  SYNCS.PHASECHK.TRANS64.TRYWAIT P0, [R6+URZ], R5 ;  /* 0x00000005060075a7 */ /* 0x001064000800017f */
[----:B-1----:R-:W-:Y:S05]  /*120e0*/  @!P0 NANOSLEEP.SYNCS 0x989680 ;  /* 0x009896800000895d */ /* 0x002fea0003900000 */
[----:B------:R-:W1:Y:S02]  /*120f0*/  @!P0 SYNCS.PHASECHK.TRANS64 P0, [R6+URZ], R5 ;  /* 0x00000005060085a7 */ /* 0x000e64000800007f */
[----:B-1----:R-:W-:Y:S05]  /*12100*/  @!P0 BRA `(.L_x_247) ;  /* 0xfffffffc00f08947 */ /* 0x002fea000383ffff */
[----:B------:R-:W-:Y:S05]  /*12110*/  BRA `(.L_x_262) ;  /* 0xfffffff800c47947 */ /* 0x000fea000383ffff */
.L_x_248:
[----:B0-----:R0:W1:Y:S02]  /*12120*/  SYNCS.PHASECHK.TRANS64.TRYWAIT P0, [R9+URZ], R4 ;  /* 0x00000004090075a7 */ /* 0x001064000800017f */
[----:B-1----:R-:W-:Y:S05]  /*12130*/  @!P0 NANOSLEEP.SYNCS 0x989680 ;  /* 0x009896800000895d */ /* 0x002fea0003900000 */
[----:B------:R-:W1:Y:S02]  /*12140*/  @!P0 SYNCS.PHASECHK.TRANS64 P0, [R9+URZ], R4 ;  /* 0x00000004090085a7 */ /* 0x000e64000800007f */
[----:B-1----:R-:W-:Y:S05]  /*12150*/  @!P0 BRA `(.L_x_248) ;  /* 0xfffffffc00f08947 */ /* 0x002fea000383ffff */
[----:B------:R-:W-:Y:S05]  /*12160*/  BRA `(.L_x_263) ;  /* 0xfffffff800d47947 */ /* 0x000fea000383ffff */
.L_x_249:
[----:B0-----:R0:W1:Y:S02]  /*12170*/  SYNCS.PHASECHK.TRANS64.TRYWAIT P0, [R6+URZ], R5 ;  /* 0x00000005060075a7 */ /* 0x001064000800017f */
[----:B-1----:R-:W-:Y:S05]  /*12180*/  @!P0 NANOSLEEP.SYNCS 0x989680 ;  /* 0x009896800000895d */ /* 0x002fea0003900000 */
[----:B------:R-:W1:Y:S02]  /*12190*/  @!P0 SYNCS.PHASECHK.TRANS64 P0, [R6+URZ], R5 ;  /* 0x00000005060085a7 */ /* 0x000e64000800007f */
[----:B-1----:R-:W-:Y:S05]  /*121a0*/  @!P0 BRA `(.L_x_249) ;  /* 0xfffffffc00f08947 */ /* 0x002fea000383ffff */
[----:B------:R-:W-:Y:S05]  /*121b0*/  BRA `(.L_x_264) ;  /* 0xfffffff800dc7947 */ /* 0x000fea000383ffff */
.L_x_265:
[----:B------:R-:W-:-:S00]  /*121c0*/  BRA `(.L_x_265) ;  /* 0xfffffffc00fc7947 */ /* 0x000fc0000383ffff */
[----:B------:R-:W-:-:S00]  /*121d0*/  NOP ;  /* 0x0000000000007918 */ /* 0x000fc00000000000 */
        /* <DEDUP_REMOVED lines=10> */
.L_x_266:


//--------------------- .nv.shared._ZN7cutlass13device_kernelINS_4gemm6kernel13GemmUniversalIN4cute5tupleIJiiiiEEENS1_10collective13CollectiveMmaINS1_43MainloopSm90TmaGmmaWarpSpecializedSparseFP8ILi6ENS5_IJNS4_1CILi2EEENSA_ILi1EEESC_EEENS1_32KernelTmaWarpSpecializedPingpongEEENS5_IJNSA_ILi64EEENSA_ILi256EEENSA_ILi128EEEEEENS_12float_e4m3_tENS5_IJNS4_6LayoutINS5_IJiNS5_IJSB_iEEEiEEENS5_IJlNS5_IJSC_SB_EEElEEEEENSL_INS5_IJNS5_IJSG_iEEENS5_IJSI_iEEEiEEENS5_IJNS5_IJSI_NSA_ILi8192EEEEEENS5_IJSC_lEEElEEEEEEEESK_NS5_IJlSC_lEEENS4_8TiledMMAINS4_8MMA_AtomIJNS4_4SM904GMMA6SPARSE32GMMA_64x256x64_F32E4M3E4M3_SS_TNILNS14_7ScaleInE1ELS17_1ELNS14_9SparseSelE0EEEEEENSL_INS5_IJSC_SC_SC_EEENS5_IJNSA_ILi0EEES1C_S1C_EEEEENS5_IJNS4_10UnderscoreES1F_S1F_EEEEENS4_13SM90_TMA_LOADENS4_14ComposedLayoutINS4_7SwizzleILi2ELi4ELi3EEENS4_25smem_sparse_ptr_flag_bitsILi2ELi8EEENSL_INS5_IJNS5_IJSC_NSA_ILi8EEEEEENS5_IJSB_SG_EEEEEENS5_IJNS5_IJS1C_SI_EEESO_EEEEEEEvNS4_8identityENS4_23SM90_TMA_LOAD_MULTICASTENS1J_INS1K_ILi3ELi4ELi3EEENS4_18smem_ptr_flag_bitsILi8EEENSL_INS5_IJS1O_SI_EEENS5_IJSI_SC_EEEEEEEvS1W_EENS_8epilogue10collective6detail29Sm90TmaWarpSpecializedAdapterINS27_15DefaultEpilogueIfNS5_IJSC_llEEES2B_NS26_6thread17LinearCombinationIfLi1EffLNS2C_9ScaleType4KindE0ELNS_15FloatRoundStyleE2EfEENS1_15EpilogueDefaultEEEEEvvEEEEvNT_6ParamsE --------------------------
	.section	.nv.shared._ZN7cutlass13device_kernelINS_4gemm6kernel13GemmUniversalIN4cute5tupleIJiiiiEEENS1_10collective13CollectiveMmaINS1_43MainloopSm90TmaGmmaWarpSpecializedSparseFP8ILi6ENS5_IJNS4_1CILi2EEENSA_ILi1EEESC_EEENS1_32KernelTmaWarpSpecializedPingpongEEENS5_IJNSA_ILi64EEENSA_ILi256EEENSA_ILi128EEEEEENS_12float_e4m3_tENS5_IJNS4_6LayoutINS5_IJiNS5_IJSB_iEEEiEEENS5_IJlNS5_IJSC_SB_EEElEEEEENSL_INS5_IJNS5_IJSG_iEEENS5_IJSI_iEEEiEEENS5_IJNS5_IJSI_NSA_ILi8192EEEEEENS5_IJSC_lEEElEEEEEEEESK_NS5_IJlSC_lEEENS4_8TiledMMAINS4_8MMA_AtomIJNS4_4SM904GMMA6SPARSE32GMMA_64x256x64_F32E4M3E4M3_SS_TNILNS14_7ScaleInE1ELS17_1ELNS14_9SparseSelE0EEEEEENSL_INS5_IJSC_SC_SC_EEENS5_IJNSA_ILi0EEES1C_S1C_EEEEENS5_IJNS4_10UnderscoreES1F_S1F_EEEEENS4_13SM90_TMA_LOADENS4_14ComposedLayoutINS4_7SwizzleILi2ELi4ELi3EEENS4_25smem_sparse_ptr_flag_bitsILi2ELi8EEENSL_INS5_IJNS5_IJSC_NSA_ILi8EEEEEENS5_IJSB_SG_EEEEEENS5_IJNS5_IJS1C_SI_EEESO_EEEEEEEvNS4_8identityENS4_23SM90_TMA_LOAD_MULTICASTENS1J_INS1K_ILi3ELi4ELi3EEENS4_18smem_ptr_flag_bitsILi8EEENSL_INS5_IJS1O_SI_EEENS5_IJSI_SC_EEEEEEEvS1W_EENS_8epilogue10collective6detail29Sm90TmaWarpSpecializedAdapterINS27_15DefaultEpilogueIfNS5_IJSC_llEEES2B_NS26_6thread17LinearCombinationIfLi1EffLNS2C_9ScaleType4KindE0ELNS_15FloatRoundStyleE2EfEENS1_15EpilogueDefaultEEEEEvvEEEEvNT_6ParamsE,"aw",@nobits
	.sectionflags	@""
	.align	16
	.zero		1024


//--------------------- .nv.shared.reserved.0     --------------------------
	.section	.nv.shared.reserved.0,"aw",@nobits
	.weak		__nv_reservedSMEM_offset_0_alias
	.size		__nv_reservedSMEM_offset_0_alias, 0, 0
	.other		__nv_reservedSMEM_offset_0_alias,@"STO_CUDA_RESERVED_SHARED STV_DEFAULT"
__nv_reservedSMEM_offset_0_alias:
	.zero		0


//--------------------- .nv.global                --------------------------
	.section	.nv.global,"aw",@nobits
.nv.global:
	.type		_ZN39_INTERNAL_98b4d99c_4_k_cu_80839c82_27844cute1_E,@object
	.size		_ZN39_INTERNAL_98b4d99c_4_k_cu_80839c82_27844cute1_E,(_ZN39_INTERNAL_98b4d99c_4_k_cu_80839c82_27844cuda3std3__45__cpo6cbeginE - _ZN39_INTERNAL_98b4d99c_4_k_cu_80839c82_27844cute1_E)
_ZN39_INTERNAL_98b4d99c_4_k_cu_80839c82_27844cute1_E:
	.zero		1
	.type		_ZN39_INTERNAL_98b4d99c_4_k_cu_80839c82_27844cuda3std3__45__cpo6cbeginE,@object
	.size		_ZN39_INTERNAL_98b4d99c_4_k_cu_80839c82_27844cuda3std3__45__cpo6cbeginE,(_ZN39_INTERNAL_98b4d99c_4_k_cu_80839c82_27844cuda3std3__48in_placeE - _ZN39_INTERNAL_98b4d99c_4_k_cu_80839c82_27844cuda3std3__45__cpo6cbeginE)
_ZN39_INTERNAL_98b4d99c_4_k_cu_80839c82_27844cuda3std3__45__cpo6cbeginE:
	.zero		1
	.type		_ZN39_INTERNAL_98b4d99c_4_k_cu_80839c82_27844cuda3std3__48in_placeE,@object
	.size		_ZN39_INTERNAL_98b4d99c_4_k_cu_80839c82_27844cuda3std3__48in_placeE,(_ZN39_INTERNAL_98b4d99c_4_k_cu_80839c82_27844cuda3std6ranges3__45__cpo9iter_moveE - _ZN39_INTERNAL_98b4d99c_4_k_cu_80839c82_27844cuda3std3__48in_placeE)
_ZN39_INTERNAL_98b4d99c_4_k_cu_80839c82_27844cuda3std3__48in_placeE:
	.zero		1
	.type		_ZN39_INTERNAL_98b4d99c_4_k_cu_80839c82_27844cuda3std6ranges3__45__cpo9iter_moveE,@object
	.size		_ZN39_INTERNAL_98b4d99c_4_k_cu_80839c82_27844cuda3std6ranges3__45__cpo9iter_moveE,(_ZN39_INTERNAL_98b4d99c_4_k_cu_80839c82_27844cuda3std3__45__cpo5beginE - _ZN39_INTERNAL_98b4d99c_4_k_cu_80839c82_27844cuda3std6ranges3__45__cpo9iter_moveE)
_ZN39_INTERNAL_98b4d99c_4_k_cu_80839c82_27844cuda3std6ranges3__45__cpo9iter_moveE:
	.zero		1
	.type		_ZN39_INTERNAL_98b4d99c_4_k_cu_80839c82_27844cuda3std3__45__cpo5beginE,@object
	.size		_ZN39_INTERNAL_98b4d99c_4_k_cu_80839c82_27844cuda3std3__45__cpo5beginE,(_ZN39_INTERNAL_98b4d99c_4_k_cu_80839c82_27844cuda3std3__441_GLOBAL__N__98b4d99c_4_k_cu_80839c82_27846ignoreE - _ZN39_INTERNAL_98b4d99c_4_k_cu_80839c82_27844cuda3std3__45__cpo5beginE)
_ZN39_INTERNAL_98b4d99c_4_k_cu_80839c82_27844cuda3std3__45__cpo5beginE:
	.zero		1
	.type		_ZN39_INTERNAL_98b4d99c_4_k_cu_80839c82_27844cuda3std3__441_GLOBAL__N__98b4d99c_4_k_cu_80839c82_27846ignoreE,@object
	.size		_ZN39_INTERNAL_98b4d99c_4_k_cu_80839c82_27844cuda3std3__441_GLOBAL__N__98b4d99c_4_k_cu_80839c82_27846ignoreE,(_ZN39_INTERNAL_98b4d99c_4_k_cu_80839c82_27844cute7productE - _ZN39_INTERNAL_98b4d99c_4_k_cu_80839c82_27844cuda3std3__441_GLOBAL__N__98b4d99c_4_k_cu_80839c82_27846ignoreE)
_ZN39_INTERNAL_98b4d99c_4_k_cu_80839c82_27844cuda3std3__441_GLOBAL__N__98b4d99c_4_k_cu_80839c82_27846ignoreE:
	.zero		1
	.type		_ZN39_INTERNAL_98b4d99c_4_k_cu_80839c82_27844cute7productE,@object
	.size		_ZN39_INTERNAL_98b4d99c_4_k_cu_80839c82_27844cute7productE,(_ZN39_INTERNAL_98b4d99c_4_k_cu_80839c82_27844cuda3std3__45__cpo3endE - _ZN39_INTERNAL_98b4d99c_4_k_cu_80839c82_27844cute7productE)
_ZN39_INTERNAL_98b4d99c_4_k_cu_80839c82_27844cute7productE:
	.zero		1
	.type		_ZN39_INTERNAL_98b4d99c_4_k_cu_80839c82_27844cuda3std3__45__cpo3endE,@object
	.size		_ZN39_INTERNAL_98b4d99c_4_k_cu_80839c82_27844cuda3std3__45__cpo3endE,(_ZN39_INTERNAL_98b4d99c_4_k_cu_80839c82_27844cuda3std3__419piecewise_constructE - _ZN39_INTERNAL_98b4d99c_4_k_cu_80839c82_27844cuda3std3__45__cpo3endE)
_ZN39_INTERNAL_98b4d99c_4_k_cu_80839c82_27844cuda3std3__45__cpo3endE:
	.zero		1
	.type		_ZN39_INTERNAL_98b4d99c_4_k_cu_80839c82_27844cuda3std3__419piecewise_constructE,@object
	.size		_ZN39_INTERNAL_98b4d99c_4_k_cu_80839c82_27844cuda3std3__419piecewise_constructE,(_ZN39_INTERNAL_98b4d99c_4_k_cu_80839c82_27844cuda3std3__45__cpo4cendE - _ZN39_INTERNAL_98b4d99c_4_k_cu_80839c82_27844cuda3std3__419piecewise_constructE)
_ZN39_INTERNAL_98b4d99c_4_k_cu_80839c82_27844cuda3std3__419piecewise_constructE:
	.zero		1
	.type		_ZN39_INTERNAL_98b4d99c_4_k_cu_80839c82_27844cuda3std3__45__cpo4cendE,@object
	.size		_ZN39_INTERNAL_98b4d99c_4_k_cu_80839c82_27844cuda3std3__45__cpo4cendE,(_ZN39_INTERNAL_98b4d99c_4_k_cu_80839c82_27844cuda3std6ranges3__45__cpo4swapE - _ZN39_INTERNAL_98b4d99c_4_k_cu_80839c82_27844cuda3std3__45__cpo4cendE)
_ZN39_INTERNAL_98b4d99c_4_k_cu_80839c82_27844cuda3std3__45__cpo4cendE:
	.zero		1
	.type		_ZN39_INTERNAL_98b4d99c_4_k_cu_80839c82_27844cuda3std6ranges3__45__cpo4swapE,@object
	.size		_ZN39_INTERNAL_98b4d99c_4_k_cu_80839c82_27844cuda3std6ranges3__45__cpo4swapE,(.L_7 - _ZN39_INTERNAL_98b4d99c_4_k_cu_80839c82_27844cuda3std6ranges3__45__cpo4swapE)
_ZN39_INTERNAL_98b4d99c_4_k_cu_80839c82_27844cuda3std6ranges3__45__cpo4swapE:
	.zero		1
.L_7:


//--------------------- .nv.constant0._ZN7cutlass13device_kernelINS_4gemm6kernel13GemmUniversalIN4cute5tupleIJiiiiEEENS1_10collective13CollectiveMmaINS1_43MainloopSm90TmaGmmaWarpSpecializedSparseFP8ILi6ENS5_IJNS4_1CILi2EEENSA_ILi1EEESC_EEENS1_32KernelTmaWarpSpecializedPingpongEEENS5_IJNSA_ILi64EEENSA_ILi256EEENSA_ILi128EEEEEENS_12float_e4m3_tENS5_IJNS4_6LayoutINS5_IJiNS5_IJSB_iEEEiEEENS5_IJlNS5_IJSC_SB_EEElEEEEENSL_INS5_IJNS5_IJSG_iEEENS5_IJSI_iEEEiEEENS5_IJNS5_IJSI_NSA_ILi8192EEEEEENS5_IJSC_lEEElEEEEEEEESK_NS5_IJlSC_lEEENS4_8TiledMMAINS4_8MMA_AtomIJNS4_4SM904GMMA6SPARSE32GMMA_64x256x64_F32E4M3E4M3_SS_TNILNS14_7ScaleInE1ELS17_1ELNS14_9SparseSelE0EEEEEENSL_INS5_IJSC_SC_SC_EEENS5_IJNSA_ILi0EEES1C_S1C_EEEEENS5_IJNS4_10UnderscoreES1F_S1F_EEEEENS4_13SM90_TMA_LOADENS4_14ComposedLayoutINS4_7SwizzleILi2ELi4ELi3EEENS4_25smem_sparse_ptr_flag_bitsILi2ELi8EEENSL_INS5_IJNS5_IJSC_NSA_ILi8EEEEEENS5_IJSB_SG_EEEEEENS5_IJNS5_IJS1C_SI_EEESO_EEEEEEEvNS4_8identityENS4_23SM90_TMA_LOAD_MULTICASTENS1J_INS1K_ILi3ELi4ELi3EEENS4_18smem_ptr_flag_bitsILi8EEENSL_INS5_IJS1O_SI_EEENS5_IJSI_SC_EEEEEEEvS1W_EENS_8epilogue10collective6detail29Sm90TmaWarpSpecializedAdapterINS27_15DefaultEpilogueIfNS5_IJSC_llEEES2B_NS26_6thread17LinearCombinationIfLi1EffLNS2C_9ScaleType4KindE0ELNS_15FloatRoundStyleE2EfEENS1_15EpilogueDefaultEEEEEvvEEEEvNT_6ParamsE --------------------------
	.section	.nv.constant0._ZN7cutlass13device_kernelINS_4gemm6kernel13GemmUniversalIN4cute5tupleIJiiiiEEENS1_10collective13CollectiveMmaINS1_43MainloopSm90TmaGmmaWarpSpecializedSparseFP8ILi6ENS5_IJNS4_1CILi2EEENSA_ILi1EEESC_EEENS1_32KernelTmaWarpSpecializedPingpongEEENS5_IJNSA_ILi64EEENSA_ILi256EEENSA_ILi128EEEEEENS_12float_e4m3_tENS5_IJNS4_6LayoutINS5_IJiNS5_IJSB_iEEEiEEENS5_IJlNS5_IJSC_SB_EEElEEEEENSL_INS5_IJNS5_IJSG_iEEENS5_IJSI_iEEEiEEENS5_IJNS5_IJSI_NSA_ILi8192EEEEEENS5_IJSC_lEEElEEEEEEEESK_NS5_IJlSC_lEEENS4_8TiledMMAINS4_8MMA_AtomIJNS4_4SM904GMMA6SPARSE32GMMA_64x256x64_F32E4M3E4M3_SS_TNILNS14_7ScaleInE1ELS17_1ELNS14_9SparseSelE0EEEEEENSL_INS5_IJSC_SC_SC_EEENS5_IJNSA_ILi0EEES1C_S1C_EEEEENS5_IJNS4_10UnderscoreES1F_S1F_EEEEENS4_13SM90_TMA_LOADENS4_14ComposedLayoutINS4_7SwizzleILi2ELi4ELi3EEENS4_25smem_sparse_ptr_flag_bitsILi2ELi8EEENSL_INS5_IJNS5_IJSC_NSA_ILi8EEEEEENS5_IJSB_SG_EEEEEENS5_IJNS5_IJS1C_SI_EEESO_EEEEEEEvNS4_8identityENS4_23SM90_TMA_LOAD_MULTICASTENS1J_INS1K_ILi3ELi4ELi3EEENS4_18smem_ptr_flag_bitsILi8EEENSL_INS5_IJS1O_SI_EEENS5_IJSI_SC_EEEEEEEvS1W_EENS_8epilogue10collective6detail29Sm90TmaWarpSpecializedAdapterINS27_15DefaultEpilogueIfNS5_IJSC_llEEES2B_NS26_6thread17LinearCombinationIfLi1EffLNS2C_9ScaleType4KindE0ELNS_15FloatRoundStyleE2EfEENS1_15EpilogueDefaultEEEEEvvEEEEvNT_6ParamsE,"a",@progbits
	.sectionflags	@""
	.align	4
.nv.constant0._ZN7cutlass13device_kernelINS_4gemm6kernel13GemmUniversalIN4cute5tupleIJiiiiEEENS1_10collective13CollectiveMmaINS1_43MainloopSm90TmaGmmaWarpSpecializedSparseFP8ILi6ENS5_IJNS4_1CILi2EEENSA_ILi1EEESC_EEENS1_32KernelTmaWarpSpecializedPingpongEEENS5_IJNSA_ILi64EEENSA_ILi256EEENSA_ILi128EEEEEENS_12float_e4m3_tENS5_IJNS4_6LayoutINS5_IJiNS5_IJSB_iEEEiEEENS5_IJlNS5_IJSC_SB_EEElEEEEENSL_INS5_IJNS5_IJSG_iEEENS5_IJSI_iEEEiEEENS5_IJNS5_IJSI_NSA_ILi8192EEEEEENS5_IJSC_lEEElEEEEEEEESK_NS5_IJlSC_lEEENS4_8TiledMMAINS4_8MMA_AtomIJNS4_4SM904GMMA6SPARSE32GMMA_64x256x64_F32E4M3E4M3_SS_TNILNS14_7ScaleInE1ELS17_1ELNS14_9SparseSelE0EEEEEENSL_INS5_IJSC_SC_SC_EEENS5_IJNSA_ILi0EEES1C_S1C_EEEEENS5_IJNS4_10UnderscoreES1F_S1F_EEEEENS4_13SM90_TMA_LOADENS4_14ComposedLayoutINS4_7SwizzleILi2ELi4ELi3EEENS4_25smem_sparse_ptr_flag_bitsILi2ELi8EEENSL_INS5_IJNS5_IJSC_NSA_ILi8EEEEEENS5_IJSB_SG_EEEEEENS5_IJNS5_IJS1C_SI_EEESO_EEEEEEEvNS4_8identityENS4_23SM90_TMA_LOAD_MULTICASTENS1J_INS1K_ILi3ELi4ELi3EEENS4_18smem_ptr_flag_bitsILi8EEENSL_INS5_IJS1O_SI_EEENS5_IJSI_SC_EEEEEEEvS1W_EENS_8epilogue10collective6detail29Sm90TmaWarpSpecializedAdapterINS27_15DefaultEpilogueIfNS5_IJSC_llEEES2B_NS26_6thread17LinearCombinationIfLi1EffLNS2C_9ScaleType4KindE0ELNS_15FloatRoundStyleE2EfEENS1_15EpilogueDefaultEEEEEvvEEEEvNT_6ParamsE:
	.zero		1920


//--------------------- SYMBOLS --------------------------

	.type		.nv.reservedSmem.offset0,@object
	.size		.nv.reservedSmem.offset0,0x4
